//
// Generated by NVIDIA NVVM Compiler
//
// Compiler Build ID: CL-36424714
// Cuda compilation tools, release 13.0, V13.0.88
// Based on NVVM 20.0.0
//

.version 9.0
.target sm_100
.address_size 64

	// .globl	_ZN3cub18CUB_300001_SM_10006detail11EmptyKernelIvEEvv
.global .align 1 .b8 _ZN34_INTERNAL_5fdf9ee2_4_k_cu_bcd7b0074cuda3std3__45__cpo5beginE[1];
.global .align 1 .b8 _ZN34_INTERNAL_5fdf9ee2_4_k_cu_bcd7b0074cuda3std3__45__cpo3endE[1];
.global .align 1 .b8 _ZN34_INTERNAL_5fdf9ee2_4_k_cu_bcd7b0074cuda3std3__45__cpo6cbeginE[1];
.global .align 1 .b8 _ZN34_INTERNAL_5fdf9ee2_4_k_cu_bcd7b0074cuda3std3__45__cpo4cendE[1];
.global .align 1 .b8 _ZN34_INTERNAL_5fdf9ee2_4_k_cu_bcd7b0074cuda3std3__45__cpo6rbeginE[1];
.global .align 1 .b8 _ZN34_INTERNAL_5fdf9ee2_4_k_cu_bcd7b0074cuda3std3__45__cpo4rendE[1];
.global .align 1 .b8 _ZN34_INTERNAL_5fdf9ee2_4_k_cu_bcd7b0074cuda3std3__45__cpo7crbeginE[1];
.global .align 1 .b8 _ZN34_INTERNAL_5fdf9ee2_4_k_cu_bcd7b0074cuda3std3__45__cpo5crendE[1];
.global .align 1 .b8 _ZN34_INTERNAL_5fdf9ee2_4_k_cu_bcd7b0074cuda3std3__436_GLOBAL__N__5fdf9ee2_4_k_cu_bcd7b0076ignoreE[1];
.global .align 1 .b8 _ZN34_INTERNAL_5fdf9ee2_4_k_cu_bcd7b0074cuda3std3__419piecewise_constructE[1];
.global .align 1 .b8 _ZN34_INTERNAL_5fdf9ee2_4_k_cu_bcd7b0074cuda3std3__48in_placeE[1];
.global .align 1 .b8 _ZN34_INTERNAL_5fdf9ee2_4_k_cu_bcd7b0074cuda3std3__420unreachable_sentinelE[1];
.global .align 1 .b8 _ZN34_INTERNAL_5fdf9ee2_4_k_cu_bcd7b0074cuda3std3__47nulloptE[1];
.global .align 1 .b8 _ZN34_INTERNAL_5fdf9ee2_4_k_cu_bcd7b0074cuda3std3__48unexpectE[1];
.global .align 1 .b8 _ZN34_INTERNAL_5fdf9ee2_4_k_cu_bcd7b0074cuda3std6ranges3__45__cpo4swapE[1];
.global .align 1 .b8 _ZN34_INTERNAL_5fdf9ee2_4_k_cu_bcd7b0074cuda3std6ranges3__45__cpo9iter_moveE[1];
.global .align 1 .b8 _ZN34_INTERNAL_5fdf9ee2_4_k_cu_bcd7b0074cuda3std6ranges3__45__cpo5beginE[1];
.global .align 1 .b8 _ZN34_INTERNAL_5fdf9ee2_4_k_cu_bcd7b0074cuda3std6ranges3__45__cpo3endE[1];
.global .align 1 .b8 _ZN34_INTERNAL_5fdf9ee2_4_k_cu_bcd7b0074cuda3std6ranges3__45__cpo6cbeginE[1];
.global .align 1 .b8 _ZN34_INTERNAL_5fdf9ee2_4_k_cu_bcd7b0074cuda3std6ranges3__45__cpo4cendE[1];
.global .align 1 .b8 _ZN34_INTERNAL_5fdf9ee2_4_k_cu_bcd7b0074cuda3std6ranges3__45__cpo7advanceE[1];
.global .align 1 .b8 _ZN34_INTERNAL_5fdf9ee2_4_k_cu_bcd7b0074cuda3std6ranges3__45__cpo9iter_swapE[1];
.global .align 1 .b8 _ZN34_INTERNAL_5fdf9ee2_4_k_cu_bcd7b0074cuda3std6ranges3__45__cpo4nextE[1];
.global .align 1 .b8 _ZN34_INTERNAL_5fdf9ee2_4_k_cu_bcd7b0074cuda3std6ranges3__45__cpo4prevE[1];
.global .align 1 .b8 _ZN34_INTERNAL_5fdf9ee2_4_k_cu_bcd7b0074cuda3std6ranges3__45__cpo4dataE[1];
.global .align 1 .b8 _ZN34_INTERNAL_5fdf9ee2_4_k_cu_bcd7b0074cuda3std6ranges3__45__cpo5cdataE[1];
.global .align 1 .b8 _ZN34_INTERNAL_5fdf9ee2_4_k_cu_bcd7b0074cuda3std6ranges3__45__cpo4sizeE[1];
.global .align 1 .b8 _ZN34_INTERNAL_5fdf9ee2_4_k_cu_bcd7b0074cuda3std6ranges3__45__cpo5ssizeE[1];
.global .align 1 .b8 _ZN34_INTERNAL_5fdf9ee2_4_k_cu_bcd7b0074cuda3std6ranges3__45__cpo8distanceE[1];
.global .align 1 .b8 _ZN34_INTERNAL_5fdf9ee2_4_k_cu_bcd7b0076thrust24THRUST_300001_SM_1000_NS8cuda_cub3parE[1];
.global .align 1 .b8 _ZN34_INTERNAL_5fdf9ee2_4_k_cu_bcd7b0076thrust24THRUST_300001_SM_1000_NS8cuda_cub10par_nosyncE[1];
.global .align 1 .b8 _ZN34_INTERNAL_5fdf9ee2_4_k_cu_bcd7b0076thrust24THRUST_300001_SM_1000_NS6system6detail10sequential3seqE[1];
.global .align 1 .b8 _ZN34_INTERNAL_5fdf9ee2_4_k_cu_bcd7b0076thrust24THRUST_300001_SM_1000_NS6system3cpp3parE[1];
.global .align 1 .b8 _ZN34_INTERNAL_5fdf9ee2_4_k_cu_bcd7b0076thrust24THRUST_300001_SM_1000_NS12placeholders2_1E[1];
.global .align 1 .b8 _ZN34_INTERNAL_5fdf9ee2_4_k_cu_bcd7b0076thrust24THRUST_300001_SM_1000_NS12placeholders2_2E[1];
.global .align 1 .b8 _ZN34_INTERNAL_5fdf9ee2_4_k_cu_bcd7b0076thrust24THRUST_300001_SM_1000_NS12placeholders2_3E[1];
.global .align 1 .b8 _ZN34_INTERNAL_5fdf9ee2_4_k_cu_bcd7b0076thrust24THRUST_300001_SM_1000_NS12placeholders2_4E[1];
.global .align 1 .b8 _ZN34_INTERNAL_5fdf9ee2_4_k_cu_bcd7b0076thrust24THRUST_300001_SM_1000_NS12placeholders2_5E[1];
.global .align 1 .b8 _ZN34_INTERNAL_5fdf9ee2_4_k_cu_bcd7b0076thrust24THRUST_300001_SM_1000_NS12placeholders2_6E[1];
.global .align 1 .b8 _ZN34_INTERNAL_5fdf9ee2_4_k_cu_bcd7b0076thrust24THRUST_300001_SM_1000_NS12placeholders2_7E[1];
.global .align 1 .b8 _ZN34_INTERNAL_5fdf9ee2_4_k_cu_bcd7b0076thrust24THRUST_300001_SM_1000_NS12placeholders2_8E[1];
.global .align 1 .b8 _ZN34_INTERNAL_5fdf9ee2_4_k_cu_bcd7b0076thrust24THRUST_300001_SM_1000_NS12placeholders2_9E[1];
.global .align 1 .b8 _ZN34_INTERNAL_5fdf9ee2_4_k_cu_bcd7b0076thrust24THRUST_300001_SM_1000_NS12placeholders3_10E[1];
.global .align 1 .b8 _ZN34_INTERNAL_5fdf9ee2_4_k_cu_bcd7b0076thrust24THRUST_300001_SM_1000_NS3seqE[1];
.global .align 1 .b8 _ZN34_INTERNAL_5fdf9ee2_4_k_cu_bcd7b0076thrust24THRUST_300001_SM_1000_NS6deviceE[1];

.visible .entry _ZN3cub18CUB_300001_SM_10006detail11EmptyKernelIvEEvv()
{


	ret;

}
	// .globl	_ZN3cub18CUB_300001_SM_10006detail8for_each13static_kernelINS2_12policy_hub_t12policy_500_tEmN6thrust24THRUST_300001_SM_1000_NS8cuda_cub20__uninitialized_fill7functorINS7_10device_ptrIdEEdEEEEvT0_T1_
.visible .entry _ZN3cub18CUB_300001_SM_10006detail8for_each13static_kernelINS2_12policy_hub_t12policy_500_tEmN6thrust24THRUST_300001_SM_1000_NS8cuda_cub20__uninitialized_fill7functorINS7_10device_ptrIdEEdEEEEvT0_T1_(
	.param .u64 _ZN3cub18CUB_300001_SM_10006detail8for_each13static_kernelINS2_12policy_hub_t12policy_500_tEmN6thrust24THRUST_300001_SM_1000_NS8cuda_cub20__uninitialized_fill7functorINS7_10device_ptrIdEEdEEEEvT0_T1__param_0,
	.param .align 8 .b8 _ZN3cub18CUB_300001_SM_10006detail8for_each13static_kernelINS2_12policy_hub_t12policy_500_tEmN6thrust24THRUST_300001_SM_1000_NS8cuda_cub20__uninitialized_fill7functorINS7_10device_ptrIdEEdEEEEvT0_T1__param_1[16]
)
.maxntid 256
{
	.reg .pred 	%p<4>;
	.reg .b32 	%r<5>;
	.reg .b64 	%rd<16>;
	.reg .b64 	%fd<3>;

	ld.param.f64 	%fd2, [_ZN3cub18CUB_300001_SM_10006detail8for_each13static_kernelINS2_12policy_hub_t12policy_500_tEmN6thrust24THRUST_300001_SM_1000_NS8cuda_cub20__uninitialized_fill7functorINS7_10device_ptrIdEEdEEEEvT0_T1__param_1+8];
	ld.param.u64 	%rd4, [_ZN3cub18CUB_300001_SM_10006detail8for_each13static_kernelINS2_12policy_hub_t12policy_500_tEmN6thrust24THRUST_300001_SM_1000_NS8cuda_cub20__uninitialized_fill7functorINS7_10device_ptrIdEEdEEEEvT0_T1__param_1];
	ld.param.u64 	%rd5, [_ZN3cub18CUB_300001_SM_10006detail8for_each13static_kernelINS2_12policy_hub_t12policy_500_tEmN6thrust24THRUST_300001_SM_1000_NS8cuda_cub20__uninitialized_fill7functorINS7_10device_ptrIdEEdEEEEvT0_T1__param_0];
	mov.u32 	%r2, %ctaid.x;
	mul.wide.u32 	%rd1, %r2, 512;
	sub.s64 	%rd2, %rd5, %rd1;
	setp.lt.u64 	%p1, %rd2, 512;
	@%p1 bra 	$L__BB1_2;
	mov.u32 	%r4, %tid.x;
	cvta.to.global.u64 	%rd11, %rd4;
	cvt.u64.u32 	%rd12, %r4;
	add.s64 	%rd13, %rd1, %rd12;
	shl.b64 	%rd14, %rd13, 3;
	add.s64 	%rd15, %rd11, %rd14;
	st.global.f64 	[%rd15], %fd2;
	st.global.f64 	[%rd15+2048], %fd2;
	bra.uni 	$L__BB1_6;
$L__BB1_2:
	cvta.to.global.u64 	%rd6, %rd4;
	mov.u32 	%r1, %tid.x;
	cvt.u64.u32 	%rd7, %r1;
	setp.le.u64 	%p2, %rd2, %rd7;
	add.s64 	%rd8, %rd1, %rd7;
	shl.b64 	%rd9, %rd8, 3;
	add.s64 	%rd3, %rd6, %rd9;
	@%p2 bra 	$L__BB1_4;
	st.global.f64 	[%rd3], %fd2;
$L__BB1_4:
	add.s32 	%r3, %r1, 256;
	cvt.u64.u32 	%rd10, %r3;
	setp.le.u64 	%p3, %rd2, %rd10;
	@%p3 bra 	$L__BB1_6;
	st.global.f64 	[%rd3+2048], %fd2;
$L__BB1_6:
	ret;

}
	// .globl	_ZN3cub18CUB_300001_SM_10006detail8for_each13static_kernelINS2_12policy_hub_t12policy_500_tElN6thrust24THRUST_300001_SM_1000_NS8cuda_cub10__tabulate7functorINS7_6detail15normal_iteratorINS7_10device_ptrIdEEEENS7_6system6detail7generic6detail22compute_sequence_valueIdvEElEEEEvT0_T1_
.visible .entry _ZN3cub18CUB_300001_SM_10006detail8for_each13static_kernelINS2_12policy_hub_t12policy_500_tElN6thrust24THRUST_300001_SM_1000_NS8cuda_cub10__tabulate7functorINS7_6detail15normal_iteratorINS7_10device_ptrIdEEEENS7_6system6detail7generic6detail22compute_sequence_valueIdvEElEEEEvT0_T1_(
	.param .u64 _ZN3cub18CUB_300001_SM_10006detail8for_each13static_kernelINS2_12policy_hub_t12policy_500_tElN6thrust24THRUST_300001_SM_1000_NS8cuda_cub10__tabulate7functorINS7_6detail15normal_iteratorINS7_10device_ptrIdEEEENS7_6system6detail7generic6detail22compute_sequence_valueIdvEElEEEEvT0_T1__param_0,
	.param .align 8 .b8 _ZN3cub18CUB_300001_SM_10006detail8for_each13static_kernelINS2_12policy_hub_t12policy_500_tElN6thrust24THRUST_300001_SM_1000_NS8cuda_cub10__tabulate7functorINS7_6detail15normal_iteratorINS7_10device_ptrIdEEEENS7_6system6detail7generic6detail22compute_sequence_valueIdvEElEEEEvT0_T1__param_1[24]
)
.maxntid 256
{
	.reg .pred 	%p<4>;
	.reg .b32 	%r<6>;
	.reg .b64 	%rd<21>;
	.reg .b64 	%fd<13>;

	ld.param.f64 	%fd4, [_ZN3cub18CUB_300001_SM_10006detail8for_each13static_kernelINS2_12policy_hub_t12policy_500_tElN6thrust24THRUST_300001_SM_1000_NS8cuda_cub10__tabulate7functorINS7_6detail15normal_iteratorINS7_10device_ptrIdEEEENS7_6system6detail7generic6detail22compute_sequence_valueIdvEElEEEEvT0_T1__param_1+16];
	ld.param.f64 	%fd3, [_ZN3cub18CUB_300001_SM_10006detail8for_each13static_kernelINS2_12policy_hub_t12policy_500_tElN6thrust24THRUST_300001_SM_1000_NS8cuda_cub10__tabulate7functorINS7_6detail15normal_iteratorINS7_10device_ptrIdEEEENS7_6system6detail7generic6detail22compute_sequence_valueIdvEElEEEEvT0_T1__param_1+8];
	ld.param.u64 	%rd7, [_ZN3cub18CUB_300001_SM_10006detail8for_each13static_kernelINS2_12policy_hub_t12policy_500_tElN6thrust24THRUST_300001_SM_1000_NS8cuda_cub10__tabulate7functorINS7_6detail15normal_iteratorINS7_10device_ptrIdEEEENS7_6system6detail7generic6detail22compute_sequence_valueIdvEElEEEEvT0_T1__param_1];
	ld.param.u64 	%rd8, [_ZN3cub18CUB_300001_SM_10006detail8for_each13static_kernelINS2_12policy_hub_t12policy_500_tElN6thrust24THRUST_300001_SM_1000_NS8cuda_cub10__tabulate7functorINS7_6detail15normal_iteratorINS7_10device_ptrIdEEEENS7_6system6detail7generic6detail22compute_sequence_valueIdvEElEEEEvT0_T1__param_0];
	mov.u32 	%r1, %ctaid.x;
	mul.wide.u32 	%rd1, %r1, 512;
	sub.s64 	%rd2, %rd8, %rd1;
	setp.lt.s64 	%p1, %rd2, 512;
	@%p1 bra 	$L__BB2_2;
	mov.u32 	%r5, %tid.x;
	cvta.to.global.u64 	%rd15, %rd7;
	cvt.u64.u32 	%rd16, %r5;
	add.s64 	%rd17, %rd1, %rd16;
	cvt.rn.f64.u64 	%fd9, %rd17;
	fma.rn.f64 	%fd10, %fd4, %fd9, %fd3;
	shl.b64 	%rd18, %rd17, 3;
	add.s64 	%rd19, %rd15, %rd18;
	st.global.f64 	[%rd19], %fd10;
	add.s64 	%rd20, %rd17, 256;
	cvt.rn.f64.u64 	%fd11, %rd20;
	fma.rn.f64 	%fd12, %fd4, %fd11, %fd3;
	st.global.f64 	[%rd19+2048], %fd12;
	bra.uni 	$L__BB2_6;
$L__BB2_2:
	cvta.to.global.u64 	%rd3, %rd7;
	mov.u32 	%r2, %tid.x;
	cvt.s64.s32 	%rd4, %rd2;
	cvt.u64.u32 	%rd5, %r2;
	setp.le.s64 	%p2, %rd4, %rd5;
	@%p2 bra 	$L__BB2_4;
	add.s64 	%rd9, %rd1, %rd5;
	cvt.rn.f64.u64 	%fd5, %rd9;
	fma.rn.f64 	%fd6, %fd4, %fd5, %fd3;
	shl.b64 	%rd10, %rd9, 3;
	add.s64 	%rd11, %rd3, %rd10;
	st.global.f64 	[%rd11], %fd6;
$L__BB2_4:
	cvt.u32.u64 	%r3, %rd5;
	add.s32 	%r4, %r3, 256;
	cvt.u64.u32 	%rd6, %r4;
	setp.le.s64 	%p3, %rd4, %rd6;
	@%p3 bra 	$L__BB2_6;
	add.s64 	%rd12, %rd1, %rd6;
	shl.b64 	%rd13, %rd12, 3;
	cvt.rn.f64.u64 	%fd7, %rd12;
	fma.rn.f64 	%fd8, %fd4, %fd7, %fd3;
	add.s64 	%rd14, %rd13, %rd3;
	st.global.f64 	[%rd14], %fd8;
$L__BB2_6:
	ret;

}
	// .globl	_ZN3cub18CUB_300001_SM_10006detail9transform16transform_kernelINS2_10policy_hubILb1EN4cuda3std3__45tupleIJN6thrust24THRUST_300001_SM_1000_NS6detail15normal_iteratorINSA_10device_ptrIdEEEEEEEE10policy1000Ei10Norm_distrSF_JPdEEEvT0_iT1_T2_DpNS2_10kernel_argIT3_EE
.visible .entry _ZN3cub18CUB_300001_SM_10006detail9transform16transform_kernelINS2_10policy_hubILb1EN4cuda3std3__45tupleIJN6thrust24THRUST_300001_SM_1000_NS6detail15normal_iteratorINSA_10device_ptrIdEEEEEEEE10policy1000Ei10Norm_distrSF_JPdEEEvT0_iT1_T2_DpNS2_10kernel_argIT3_EE(
	.param .u32 _ZN3cub18CUB_300001_SM_10006detail9transform16transform_kernelINS2_10policy_hubILb1EN4cuda3std3__45tupleIJN6thrust24THRUST_300001_SM_1000_NS6detail15normal_iteratorINSA_10device_ptrIdEEEEEEEE10policy1000Ei10Norm_distrSF_JPdEEEvT0_iT1_T2_DpNS2_10kernel_argIT3_EE_param_0,
	.param .u32 _ZN3cub18CUB_300001_SM_10006detail9transform16transform_kernelINS2_10policy_hubILb1EN4cuda3std3__45tupleIJN6thrust24THRUST_300001_SM_1000_NS6detail15normal_iteratorINSA_10device_ptrIdEEEEEEEE10policy1000Ei10Norm_distrSF_JPdEEEvT0_iT1_T2_DpNS2_10kernel_argIT3_EE_param_1,
	.param .align 8 .b8 _ZN3cub18CUB_300001_SM_10006detail9transform16transform_kernelINS2_10policy_hubILb1EN4cuda3std3__45tupleIJN6thrust24THRUST_300001_SM_1000_NS6detail15normal_iteratorINSA_10device_ptrIdEEEEEEEE10policy1000Ei10Norm_distrSF_JPdEEEvT0_iT1_T2_DpNS2_10kernel_argIT3_EE_param_2[24],
	.param .align 8 .b8 _ZN3cub18CUB_300001_SM_10006detail9transform16transform_kernelINS2_10policy_hubILb1EN4cuda3std3__45tupleIJN6thrust24THRUST_300001_SM_1000_NS6detail15normal_iteratorINSA_10device_ptrIdEEEEEEEE10policy1000Ei10Norm_distrSF_JPdEEEvT0_iT1_T2_DpNS2_10kernel_argIT3_EE_param_3[8],
	.param .align 8 .b8 _ZN3cub18CUB_300001_SM_10006detail9transform16transform_kernelINS2_10policy_hubILb1EN4cuda3std3__45tupleIJN6thrust24THRUST_300001_SM_1000_NS6detail15normal_iteratorINSA_10device_ptrIdEEEEEEEE10policy1000Ei10Norm_distrSF_JPdEEEvT0_iT1_T2_DpNS2_10kernel_argIT3_EE_param_4[16]
)
.maxntid 128
{
	.reg .pred 	%p<35>;
	.reg .b32 	%r<142>;
	.reg .b32 	%f<13>;
	.reg .b64 	%rd<36>;
	.reg .b64 	%fd<207>;

	ld.param.f64 	%fd1, [_ZN3cub18CUB_300001_SM_10006detail9transform16transform_kernelINS2_10policy_hubILb1EN4cuda3std3__45tupleIJN6thrust24THRUST_300001_SM_1000_NS6detail15normal_iteratorINSA_10device_ptrIdEEEEEEEE10policy1000Ei10Norm_distrSF_JPdEEEvT0_iT1_T2_DpNS2_10kernel_argIT3_EE_param_2];
	ld.param.f64 	%fd2, [_ZN3cub18CUB_300001_SM_10006detail9transform16transform_kernelINS2_10policy_hubILb1EN4cuda3std3__45tupleIJN6thrust24THRUST_300001_SM_1000_NS6detail15normal_iteratorINSA_10device_ptrIdEEEEEEEE10policy1000Ei10Norm_distrSF_JPdEEEvT0_iT1_T2_DpNS2_10kernel_argIT3_EE_param_2+8];
	ld.param.u32 	%r1, [_ZN3cub18CUB_300001_SM_10006detail9transform16transform_kernelINS2_10policy_hubILb1EN4cuda3std3__45tupleIJN6thrust24THRUST_300001_SM_1000_NS6detail15normal_iteratorINSA_10device_ptrIdEEEEEEEE10policy1000Ei10Norm_distrSF_JPdEEEvT0_iT1_T2_DpNS2_10kernel_argIT3_EE_param_2+16];
	ld.param.u32 	%r47, [_ZN3cub18CUB_300001_SM_10006detail9transform16transform_kernelINS2_10policy_hubILb1EN4cuda3std3__45tupleIJN6thrust24THRUST_300001_SM_1000_NS6detail15normal_iteratorINSA_10device_ptrIdEEEEEEEE10policy1000Ei10Norm_distrSF_JPdEEEvT0_iT1_T2_DpNS2_10kernel_argIT3_EE_param_0];
	ld.param.u64 	%rd10, [_ZN3cub18CUB_300001_SM_10006detail9transform16transform_kernelINS2_10policy_hubILb1EN4cuda3std3__45tupleIJN6thrust24THRUST_300001_SM_1000_NS6detail15normal_iteratorINSA_10device_ptrIdEEEEEEEE10policy1000Ei10Norm_distrSF_JPdEEEvT0_iT1_T2_DpNS2_10kernel_argIT3_EE_param_4];
	ld.param.u64 	%rd11, [_ZN3cub18CUB_300001_SM_10006detail9transform16transform_kernelINS2_10policy_hubILb1EN4cuda3std3__45tupleIJN6thrust24THRUST_300001_SM_1000_NS6detail15normal_iteratorINSA_10device_ptrIdEEEEEEEE10policy1000Ei10Norm_distrSF_JPdEEEvT0_iT1_T2_DpNS2_10kernel_argIT3_EE_param_3];
	ld.param.u32 	%r46, [_ZN3cub18CUB_300001_SM_10006detail9transform16transform_kernelINS2_10policy_hubILb1EN4cuda3std3__45tupleIJN6thrust24THRUST_300001_SM_1000_NS6detail15normal_iteratorINSA_10device_ptrIdEEEEEEEE10policy1000Ei10Norm_distrSF_JPdEEEvT0_iT1_T2_DpNS2_10kernel_argIT3_EE_param_1];
	cvta.to.global.u64 	%rd1, %rd11;
	cvta.to.global.u64 	%rd2, %rd10;
	shl.b32 	%r2, %r46, 7;
	mov.u32 	%r48, %ctaid.x;
	mul.lo.s32 	%r3, %r2, %r48;
	sub.s32 	%r4, %r47, %r3;
	min.s32 	%r5, %r2, %r4;
	shl.b32 	%r6, %r5, 3;
	mov.u32 	%r7, %tid.x;
	shl.b32 	%r135, %r7, 7;
	setp.ge.s32 	%p1, %r135, %r6;
	@%p1 bra 	$L__BB3_3;
	mul.wide.u32 	%rd12, %r7, 128;
	add.s64 	%rd13, %rd2, %rd12;
	mul.wide.s32 	%rd14, %r3, 8;
	add.s64 	%rd35, %rd13, %rd14;
$L__BB3_2:
	.pragma "nounroll";
	// begin inline asm
	prefetch.global.L2 [%rd35];
	// end inline asm
	add.s32 	%r135, %r135, 16384;
	add.s64 	%rd35, %rd35, 16384;
	setp.lt.s32 	%p2, %r135, %r6;
	@%p2 bra 	$L__BB3_2;
$L__BB3_3:
	mul.wide.s32 	%rd16, %r3, 8;
	add.s64 	%rd6, %rd2, %rd16;
	add.s64 	%rd7, %rd1, %rd16;
	setp.gt.s32 	%p3, %r2, %r4;
	@%p3 bra 	$L__BB3_13;
	setp.lt.s32 	%p4, %r46, 1;
	@%p4 bra 	$L__BB3_41;
	cvt.rn.f64.s32 	%fd3, %r1;
	rcp.rn.f64 	%fd37, %fd1;
	div.rn.f64 	%fd4, %fd37, 0d40040D9291DFEC75;
	setp.eq.s32 	%p5, %r46, 1;
	mov.b32 	%r141, 0;
	@%p5 bra 	$L__BB3_36;
	and.b32  	%r50, %r46, 2147483646;
	neg.s32 	%r137, %r50;
	mov.u32 	%r136, %r7;
$L__BB3_7:
	mul.wide.s32 	%rd17, %r136, 8;
	add.s64 	%rd8, %rd6, %rd17;
	ld.global.f64 	%fd38, [%rd8];
	div.rn.f64 	%fd39, %fd38, %fd3;
	cvt.rzi.s32.f64 	%r51, %fd39;
	cvt.rn.f64.s32 	%fd40, %r51;
	fma.rn.f64 	%fd41, %fd2, %fd40, 0dC014000000000000;
	mul.f64 	%fd42, %fd41, %fd41;
	mul.f64 	%fd43, %fd42, 0dBFE0000000000000;
	div.rn.f64 	%fd44, %fd43, %fd1;
	div.rn.f64 	%fd7, %fd44, %fd1;
	fma.rn.f64 	%fd45, %fd7, 0d3FF71547652B82FE, 0d4338000000000000;
	{
	.reg .b32 %temp; 
	mov.b64 	{%r15, %temp}, %fd45;
	}
	mov.f64 	%fd46, 0dC338000000000000;
	add.rn.f64 	%fd47, %fd45, %fd46;
	fma.rn.f64 	%fd48, %fd47, 0dBFE62E42FEFA39EF, %fd7;
	fma.rn.f64 	%fd49, %fd47, 0dBC7ABC9E3B39803F, %fd48;
	fma.rn.f64 	%fd50, %fd49, 0d3E5ADE1569CE2BDF, 0d3E928AF3FCA213EA;
	fma.rn.f64 	%fd51, %fd50, %fd49, 0d3EC71DEE62401315;
	fma.rn.f64 	%fd52, %fd51, %fd49, 0d3EFA01997C89EB71;
	fma.rn.f64 	%fd53, %fd52, %fd49, 0d3F2A01A014761F65;
	fma.rn.f64 	%fd54, %fd53, %fd49, 0d3F56C16C1852B7AF;
	fma.rn.f64 	%fd55, %fd54, %fd49, 0d3F81111111122322;
	fma.rn.f64 	%fd56, %fd55, %fd49, 0d3FA55555555502A1;
	fma.rn.f64 	%fd57, %fd56, %fd49, 0d3FC5555555555511;
	fma.rn.f64 	%fd58, %fd57, %fd49, 0d3FE000000000000B;
	fma.rn.f64 	%fd59, %fd58, %fd49, 0d3FF0000000000000;
	fma.rn.f64 	%fd60, %fd59, %fd49, 0d3FF0000000000000;
	{
	.reg .b32 %temp; 
	mov.b64 	{%r16, %temp}, %fd60;
	}
	{
	.reg .b32 %temp; 
	mov.b64 	{%temp, %r17}, %fd60;
	}
	shl.b32 	%r52, %r15, 20;
	add.s32 	%r53, %r52, %r17;
	mov.b64 	%fd201, {%r16, %r53};
	{
	.reg .b32 %temp; 
	mov.b64 	{%temp, %r54}, %fd7;
	}
	mov.b32 	%f7, %r54;
	abs.f32 	%f1, %f7;
	setp.lt.f32 	%p6, %f1, 0f4086232B;
	@%p6 bra 	$L__BB3_10;
	setp.lt.f64 	%p7, %fd7, 0d0000000000000000;
	add.f64 	%fd61, %fd7, 0d7FF0000000000000;
	selp.f64 	%fd201, 0d0000000000000000, %fd61, %p7;
	setp.geu.f32 	%p8, %f1, 0f40874800;
	@%p8 bra 	$L__BB3_10;
	shr.u32 	%r55, %r15, 31;
	add.s32 	%r56, %r15, %r55;
	shr.s32 	%r57, %r56, 1;
	shl.b32 	%r58, %r57, 20;
	add.s32 	%r59, %r17, %r58;
	mov.b64 	%fd62, {%r16, %r59};
	sub.s32 	%r60, %r15, %r57;
	shl.b32 	%r61, %r60, 20;
	add.s32 	%r62, %r61, 1072693248;
	mov.b32 	%r63, 0;
	mov.b64 	%fd63, {%r63, %r62};
	mul.f64 	%fd201, %fd63, %fd62;
$L__BB3_10:
	mul.f64 	%fd64, %fd4, %fd201;
	add.s64 	%rd9, %rd7, %rd17;
	st.global.f64 	[%rd9], %fd64;
	ld.global.f64 	%fd65, [%rd8+1024];
	div.rn.f64 	%fd66, %fd65, %fd3;
	cvt.rzi.s32.f64 	%r64, %fd66;
	cvt.rn.f64.s32 	%fd67, %r64;
	fma.rn.f64 	%fd68, %fd2, %fd67, 0dC014000000000000;
	mul.f64 	%fd69, %fd68, %fd68;
	mul.f64 	%fd70, %fd69, 0dBFE0000000000000;
	div.rn.f64 	%fd71, %fd70, %fd1;
	div.rn.f64 	%fd12, %fd71, %fd1;
	fma.rn.f64 	%fd72, %fd12, 0d3FF71547652B82FE, 0d4338000000000000;
	{
	.reg .b32 %temp; 
	mov.b64 	{%r18, %temp}, %fd72;
	}
	mov.f64 	%fd73, 0dC338000000000000;
	add.rn.f64 	%fd74, %fd72, %fd73;
	fma.rn.f64 	%fd75, %fd74, 0dBFE62E42FEFA39EF, %fd12;
	fma.rn.f64 	%fd76, %fd74, 0dBC7ABC9E3B39803F, %fd75;
	fma.rn.f64 	%fd77, %fd76, 0d3E5ADE1569CE2BDF, 0d3E928AF3FCA213EA;
	fma.rn.f64 	%fd78, %fd77, %fd76, 0d3EC71DEE62401315;
	fma.rn.f64 	%fd79, %fd78, %fd76, 0d3EFA01997C89EB71;
	fma.rn.f64 	%fd80, %fd79, %fd76, 0d3F2A01A014761F65;
	fma.rn.f64 	%fd81, %fd80, %fd76, 0d3F56C16C1852B7AF;
	fma.rn.f64 	%fd82, %fd81, %fd76, 0d3F81111111122322;
	fma.rn.f64 	%fd83, %fd82, %fd76, 0d3FA55555555502A1;
	fma.rn.f64 	%fd84, %fd83, %fd76, 0d3FC5555555555511;
	fma.rn.f64 	%fd85, %fd84, %fd76, 0d3FE000000000000B;
	fma.rn.f64 	%fd86, %fd85, %fd76, 0d3FF0000000000000;
	fma.rn.f64 	%fd87, %fd86, %fd76, 0d3FF0000000000000;
	{
	.reg .b32 %temp; 
	mov.b64 	{%r19, %temp}, %fd87;
	}
	{
	.reg .b32 %temp; 
	mov.b64 	{%temp, %r20}, %fd87;
	}
	shl.b32 	%r65, %r18, 20;
	add.s32 	%r66, %r65, %r20;
	mov.b64 	%fd202, {%r19, %r66};
	{
	.reg .b32 %temp; 
	mov.b64 	{%temp, %r67}, %fd12;
	}
	mov.b32 	%f8, %r67;
	abs.f32 	%f2, %f8;
	setp.lt.f32 	%p9, %f2, 0f4086232B;
	@%p9 bra 	$L__BB3_34;
	setp.lt.f64 	%p10, %fd12, 0d0000000000000000;
	add.f64 	%fd88, %fd12, 0d7FF0000000000000;
	selp.f64 	%fd202, 0d0000000000000000, %fd88, %p10;
	setp.geu.f32 	%p11, %f2, 0f40874800;
	@%p11 bra 	$L__BB3_34;
	shr.u32 	%r68, %r18, 31;
	add.s32 	%r69, %r18, %r68;
	shr.s32 	%r70, %r69, 1;
	shl.b32 	%r71, %r70, 20;
	add.s32 	%r72, %r20, %r71;
	mov.b64 	%fd89, {%r19, %r72};
	sub.s32 	%r73, %r18, %r70;
	shl.b32 	%r74, %r73, 20;
	add.s32 	%r75, %r74, 1072693248;
	mov.b32 	%r76, 0;
	mov.b64 	%fd90, {%r76, %r75};
	mul.f64 	%fd202, %fd90, %fd89;
	bra.uni 	$L__BB3_34;
$L__BB3_13:
	setp.lt.s32 	%p18, %r46, 1;
	@%p18 bra 	$L__BB3_41;
	cvt.rn.f64.s32 	%fd5, %r1;
	rcp.rn.f64 	%fd119, %fd1;
	div.rn.f64 	%fd6, %fd119, 0d40040D9291DFEC75;
	setp.eq.s32 	%p19, %r46, 1;
	mov.b32 	%r140, 0;
	@%p19 bra 	$L__BB3_28;
	and.b32  	%r93, %r46, 2147483646;
	neg.s32 	%r139, %r93;
	mov.u32 	%r138, %r7;
$L__BB3_16:
	add.s32 	%r25, %r138, 128;
	setp.ge.s32 	%p20, %r138, %r5;
	@%p20 bra 	$L__BB3_21;
	mul.wide.s32 	%rd23, %r138, 8;
	add.s64 	%rd24, %rd6, %rd23;
	ld.global.f64 	%fd120, [%rd24];
	div.rn.f64 	%fd121, %fd120, %fd5;
	cvt.rzi.s32.f64 	%r94, %fd121;
	cvt.rn.f64.s32 	%fd122, %r94;
	fma.rn.f64 	%fd123, %fd2, %fd122, 0dC014000000000000;
	mul.f64 	%fd124, %fd123, %fd123;
	mul.f64 	%fd125, %fd124, 0dBFE0000000000000;
	div.rn.f64 	%fd126, %fd125, %fd1;
	div.rn.f64 	%fd17, %fd126, %fd1;
	fma.rn.f64 	%fd127, %fd17, 0d3FF71547652B82FE, 0d4338000000000000;
	{
	.reg .b32 %temp; 
	mov.b64 	{%r26, %temp}, %fd127;
	}
	mov.f64 	%fd128, 0dC338000000000000;
	add.rn.f64 	%fd129, %fd127, %fd128;
	fma.rn.f64 	%fd130, %fd129, 0dBFE62E42FEFA39EF, %fd17;
	fma.rn.f64 	%fd131, %fd129, 0dBC7ABC9E3B39803F, %fd130;
	fma.rn.f64 	%fd132, %fd131, 0d3E5ADE1569CE2BDF, 0d3E928AF3FCA213EA;
	fma.rn.f64 	%fd133, %fd132, %fd131, 0d3EC71DEE62401315;
	fma.rn.f64 	%fd134, %fd133, %fd131, 0d3EFA01997C89EB71;
	fma.rn.f64 	%fd135, %fd134, %fd131, 0d3F2A01A014761F65;
	fma.rn.f64 	%fd136, %fd135, %fd131, 0d3F56C16C1852B7AF;
	fma.rn.f64 	%fd137, %fd136, %fd131, 0d3F81111111122322;
	fma.rn.f64 	%fd138, %fd137, %fd131, 0d3FA55555555502A1;
	fma.rn.f64 	%fd139, %fd138, %fd131, 0d3FC5555555555511;
	fma.rn.f64 	%fd140, %fd139, %fd131, 0d3FE000000000000B;
	fma.rn.f64 	%fd141, %fd140, %fd131, 0d3FF0000000000000;
	fma.rn.f64 	%fd142, %fd141, %fd131, 0d3FF0000000000000;
	{
	.reg .b32 %temp; 
	mov.b64 	{%r27, %temp}, %fd142;
	}
	{
	.reg .b32 %temp; 
	mov.b64 	{%temp, %r28}, %fd142;
	}
	shl.b32 	%r95, %r26, 20;
	add.s32 	%r96, %r95, %r28;
	mov.b64 	%fd203, {%r27, %r96};
	{
	.reg .b32 %temp; 
	mov.b64 	{%temp, %r97}, %fd17;
	}
	mov.b32 	%f10, %r97;
	abs.f32 	%f3, %f10;
	setp.lt.f32 	%p21, %f3, 0f4086232B;
	@%p21 bra 	$L__BB3_20;
	setp.lt.f64 	%p22, %fd17, 0d0000000000000000;
	add.f64 	%fd143, %fd17, 0d7FF0000000000000;
	selp.f64 	%fd203, 0d0000000000000000, %fd143, %p22;
	setp.geu.f32 	%p23, %f3, 0f40874800;
	@%p23 bra 	$L__BB3_20;
	shr.u32 	%r98, %r26, 31;
	add.s32 	%r99, %r26, %r98;
	shr.s32 	%r100, %r99, 1;
	shl.b32 	%r101, %r100, 20;
	add.s32 	%r102, %r28, %r101;
	mov.b64 	%fd144, {%r27, %r102};
	sub.s32 	%r103, %r26, %r100;
	shl.b32 	%r104, %r103, 20;
	add.s32 	%r105, %r104, 1072693248;
	mov.b32 	%r106, 0;
	mov.b64 	%fd145, {%r106, %r105};
	mul.f64 	%fd203, %fd145, %fd144;
$L__BB3_20:
	mul.f64 	%fd146, %fd6, %fd203;
	add.s64 	%rd26, %rd7, %rd23;
	st.global.f64 	[%rd26], %fd146;
$L__BB3_21:
	setp.ge.s32 	%p24, %r25, %r5;
	@%p24 bra 	$L__BB3_26;
	mul.wide.s32 	%rd27, %r25, 8;
	add.s64 	%rd28, %rd6, %rd27;
	ld.global.f64 	%fd147, [%rd28];
	div.rn.f64 	%fd148, %fd147, %fd5;
	cvt.rzi.s32.f64 	%r107, %fd148;
	cvt.rn.f64.s32 	%fd149, %r107;
	fma.rn.f64 	%fd150, %fd2, %fd149, 0dC014000000000000;
	mul.f64 	%fd151, %fd150, %fd150;
	mul.f64 	%fd152, %fd151, 0dBFE0000000000000;
	div.rn.f64 	%fd153, %fd152, %fd1;
	div.rn.f64 	%fd22, %fd153, %fd1;
	fma.rn.f64 	%fd154, %fd22, 0d3FF71547652B82FE, 0d4338000000000000;
	{
	.reg .b32 %temp; 
	mov.b64 	{%r29, %temp}, %fd154;
	}
	mov.f64 	%fd155, 0dC338000000000000;
	add.rn.f64 	%fd156, %fd154, %fd155;
	fma.rn.f64 	%fd157, %fd156, 0dBFE62E42FEFA39EF, %fd22;
	fma.rn.f64 	%fd158, %fd156, 0dBC7ABC9E3B39803F, %fd157;
	fma.rn.f64 	%fd159, %fd158, 0d3E5ADE1569CE2BDF, 0d3E928AF3FCA213EA;
	fma.rn.f64 	%fd160, %fd159, %fd158, 0d3EC71DEE62401315;
	fma.rn.f64 	%fd161, %fd160, %fd158, 0d3EFA01997C89EB71;
	fma.rn.f64 	%fd162, %fd161, %fd158, 0d3F2A01A014761F65;
	fma.rn.f64 	%fd163, %fd162, %fd158, 0d3F56C16C1852B7AF;
	fma.rn.f64 	%fd164, %fd163, %fd158, 0d3F81111111122322;
	fma.rn.f64 	%fd165, %fd164, %fd158, 0d3FA55555555502A1;
	fma.rn.f64 	%fd166, %fd165, %fd158, 0d3FC5555555555511;
	fma.rn.f64 	%fd167, %fd166, %fd158, 0d3FE000000000000B;
	fma.rn.f64 	%fd168, %fd167, %fd158, 0d3FF0000000000000;
	fma.rn.f64 	%fd169, %fd168, %fd158, 0d3FF0000000000000;
	{
	.reg .b32 %temp; 
	mov.b64 	{%r30, %temp}, %fd169;
	}
	{
	.reg .b32 %temp; 
	mov.b64 	{%temp, %r31}, %fd169;
	}
	shl.b32 	%r108, %r29, 20;
	add.s32 	%r109, %r108, %r31;
	mov.b64 	%fd204, {%r30, %r109};
	{
	.reg .b32 %temp; 
	mov.b64 	{%temp, %r110}, %fd22;
	}
	mov.b32 	%f11, %r110;
	abs.f32 	%f4, %f11;
	setp.lt.f32 	%p25, %f4, 0f4086232B;
	@%p25 bra 	$L__BB3_25;
	setp.lt.f64 	%p26, %fd22, 0d0000000000000000;
	add.f64 	%fd170, %fd22, 0d7FF0000000000000;
	selp.f64 	%fd204, 0d0000000000000000, %fd170, %p26;
	setp.geu.f32 	%p27, %f4, 0f40874800;
	@%p27 bra 	$L__BB3_25;
	shr.u32 	%r111, %r29, 31;
	add.s32 	%r112, %r29, %r111;
	shr.s32 	%r113, %r112, 1;
	shl.b32 	%r114, %r113, 20;
	add.s32 	%r115, %r31, %r114;
	mov.b64 	%fd171, {%r30, %r115};
	sub.s32 	%r116, %r29, %r113;
	shl.b32 	%r117, %r116, 20;
	add.s32 	%r118, %r117, 1072693248;
	mov.b32 	%r119, 0;
	mov.b64 	%fd172, {%r119, %r118};
	mul.f64 	%fd204, %fd172, %fd171;
$L__BB3_25:
	mul.f64 	%fd173, %fd6, %fd204;
	add.s64 	%rd30, %rd7, %rd27;
	st.global.f64 	[%rd30], %fd173;
$L__BB3_26:
	add.s32 	%r139, %r139, 2;
	add.s32 	%r138, %r138, 256;
	setp.ne.s32 	%p28, %r139, 0;
	@%p28 bra 	$L__BB3_16;
	and.b32  	%r140, %r2, -256;
$L__BB3_28:
	and.b32  	%r121, %r46, 1;
	setp.eq.b32 	%p29, %r121, 1;
	not.pred 	%p30, %p29;
	@%p30 bra 	$L__BB3_41;
	add.s32 	%r36, %r140, %r7;
	setp.ge.s32 	%p31, %r36, %r5;
	@%p31 bra 	$L__BB3_41;
	mul.wide.s32 	%rd31, %r36, 8;
	add.s64 	%rd32, %rd6, %rd31;
	ld.global.f64 	%fd174, [%rd32];
	div.rn.f64 	%fd175, %fd174, %fd5;
	cvt.rzi.s32.f64 	%r122, %fd175;
	cvt.rn.f64.s32 	%fd176, %r122;
	fma.rn.f64 	%fd177, %fd2, %fd176, 0dC014000000000000;
	mul.f64 	%fd178, %fd177, %fd177;
	mul.f64 	%fd179, %fd178, 0dBFE0000000000000;
	div.rn.f64 	%fd180, %fd179, %fd1;
	div.rn.f64 	%fd27, %fd180, %fd1;
	fma.rn.f64 	%fd181, %fd27, 0d3FF71547652B82FE, 0d4338000000000000;
	{
	.reg .b32 %temp; 
	mov.b64 	{%r37, %temp}, %fd181;
	}
	mov.f64 	%fd182, 0dC338000000000000;
	add.rn.f64 	%fd183, %fd181, %fd182;
	fma.rn.f64 	%fd184, %fd183, 0dBFE62E42FEFA39EF, %fd27;
	fma.rn.f64 	%fd185, %fd183, 0dBC7ABC9E3B39803F, %fd184;
	fma.rn.f64 	%fd186, %fd185, 0d3E5ADE1569CE2BDF, 0d3E928AF3FCA213EA;
	fma.rn.f64 	%fd187, %fd186, %fd185, 0d3EC71DEE62401315;
	fma.rn.f64 	%fd188, %fd187, %fd185, 0d3EFA01997C89EB71;
	fma.rn.f64 	%fd189, %fd188, %fd185, 0d3F2A01A014761F65;
	fma.rn.f64 	%fd190, %fd189, %fd185, 0d3F56C16C1852B7AF;
	fma.rn.f64 	%fd191, %fd190, %fd185, 0d3F81111111122322;
	fma.rn.f64 	%fd192, %fd191, %fd185, 0d3FA55555555502A1;
	fma.rn.f64 	%fd193, %fd192, %fd185, 0d3FC5555555555511;
	fma.rn.f64 	%fd194, %fd193, %fd185, 0d3FE000000000000B;
	fma.rn.f64 	%fd195, %fd194, %fd185, 0d3FF0000000000000;
	fma.rn.f64 	%fd196, %fd195, %fd185, 0d3FF0000000000000;
	{
	.reg .b32 %temp; 
	mov.b64 	{%r38, %temp}, %fd196;
	}
	{
	.reg .b32 %temp; 
	mov.b64 	{%temp, %r39}, %fd196;
	}
	shl.b32 	%r123, %r37, 20;
	add.s32 	%r124, %r123, %r39;
	mov.b64 	%fd205, {%r38, %r124};
	{
	.reg .b32 %temp; 
	mov.b64 	{%temp, %r125}, %fd27;
	}
	mov.b32 	%f12, %r125;
	abs.f32 	%f5, %f12;
	setp.lt.f32 	%p32, %f5, 0f4086232B;
	@%p32 bra 	$L__BB3_33;
	setp.lt.f64 	%p33, %fd27, 0d0000000000000000;
	add.f64 	%fd197, %fd27, 0d7FF0000000000000;
	selp.f64 	%fd205, 0d0000000000000000, %fd197, %p33;
	setp.geu.f32 	%p34, %f5, 0f40874800;
	@%p34 bra 	$L__BB3_33;
	shr.u32 	%r126, %r37, 31;
	add.s32 	%r127, %r37, %r126;
	shr.s32 	%r128, %r127, 1;
	shl.b32 	%r129, %r128, 20;
	add.s32 	%r130, %r39, %r129;
	mov.b64 	%fd198, {%r38, %r130};
	sub.s32 	%r131, %r37, %r128;
	shl.b32 	%r132, %r131, 20;
	add.s32 	%r133, %r132, 1072693248;
	mov.b32 	%r134, 0;
	mov.b64 	%fd199, {%r134, %r133};
	mul.f64 	%fd205, %fd199, %fd198;
$L__BB3_33:
	mul.f64 	%fd200, %fd6, %fd205;
	add.s64 	%rd34, %rd7, %rd31;
	st.global.f64 	[%rd34], %fd200;
	bra.uni 	$L__BB3_41;
$L__BB3_34:
	mul.f64 	%fd91, %fd4, %fd202;
	st.global.f64 	[%rd9+1024], %fd91;
	add.s32 	%r137, %r137, 2;
	add.s32 	%r136, %r136, 256;
	setp.eq.s32 	%p12, %r137, 0;
	@%p12 bra 	$L__BB3_35;
	bra.uni 	$L__BB3_7;
$L__BB3_35:
	and.b32  	%r141, %r2, -256;
$L__BB3_36:
	and.b32  	%r78, %r46, 1;
	setp.eq.b32 	%p13, %r78, 1;
	not.pred 	%p14, %p13;
	@%p14 bra 	$L__BB3_41;
	add.s32 	%r42, %r141, %r7;
	mul.wide.s32 	%rd19, %r42, 8;
	add.s64 	%rd20, %rd6, %rd19;
	ld.global.f64 	%fd92, [%rd20];
	div.rn.f64 	%fd93, %fd92, %fd3;
	cvt.rzi.s32.f64 	%r79, %fd93;
	cvt.rn.f64.s32 	%fd94, %r79;
	fma.rn.f64 	%fd95, %fd2, %fd94, 0dC014000000000000;
	mul.f64 	%fd96, %fd95, %fd95;
	mul.f64 	%fd97, %fd96, 0dBFE0000000000000;
	div.rn.f64 	%fd98, %fd97, %fd1;
	div.rn.f64 	%fd32, %fd98, %fd1;
	fma.rn.f64 	%fd99, %fd32, 0d3FF71547652B82FE, 0d4338000000000000;
	{
	.reg .b32 %temp; 
	mov.b64 	{%r43, %temp}, %fd99;
	}
	mov.f64 	%fd100, 0dC338000000000000;
	add.rn.f64 	%fd101, %fd99, %fd100;
	fma.rn.f64 	%fd102, %fd101, 0dBFE62E42FEFA39EF, %fd32;
	fma.rn.f64 	%fd103, %fd101, 0dBC7ABC9E3B39803F, %fd102;
	fma.rn.f64 	%fd104, %fd103, 0d3E5ADE1569CE2BDF, 0d3E928AF3FCA213EA;
	fma.rn.f64 	%fd105, %fd104, %fd103, 0d3EC71DEE62401315;
	fma.rn.f64 	%fd106, %fd105, %fd103, 0d3EFA01997C89EB71;
	fma.rn.f64 	%fd107, %fd106, %fd103, 0d3F2A01A014761F65;
	fma.rn.f64 	%fd108, %fd107, %fd103, 0d3F56C16C1852B7AF;
	fma.rn.f64 	%fd109, %fd108, %fd103, 0d3F81111111122322;
	fma.rn.f64 	%fd110, %fd109, %fd103, 0d3FA55555555502A1;
	fma.rn.f64 	%fd111, %fd110, %fd103, 0d3FC5555555555511;
	fma.rn.f64 	%fd112, %fd111, %fd103, 0d3FE000000000000B;
	fma.rn.f64 	%fd113, %fd112, %fd103, 0d3FF0000000000000;
	fma.rn.f64 	%fd114, %fd113, %fd103, 0d3FF0000000000000;
	{
	.reg .b32 %temp; 
	mov.b64 	{%r44, %temp}, %fd114;
	}
	{
	.reg .b32 %temp; 
	mov.b64 	{%temp, %r45}, %fd114;
	}
	shl.b32 	%r80, %r43, 20;
	add.s32 	%r81, %r80, %r45;
	mov.b64 	%fd206, {%r44, %r81};
	{
	.reg .b32 %temp; 
	mov.b64 	{%temp, %r82}, %fd32;
	}
	mov.b32 	%f9, %r82;
	abs.f32 	%f6, %f9;
	setp.lt.f32 	%p15, %f6, 0f4086232B;
	@%p15 bra 	$L__BB3_40;
	setp.lt.f64 	%p16, %fd32, 0d0000000000000000;
	add.f64 	%fd115, %fd32, 0d7FF0000000000000;
	selp.f64 	%fd206, 0d0000000000000000, %fd115, %p16;
	setp.geu.f32 	%p17, %f6, 0f40874800;
	@%p17 bra 	$L__BB3_40;
	shr.u32 	%r83, %r43, 31;
	add.s32 	%r84, %r43, %r83;
	shr.s32 	%r85, %r84, 1;
	shl.b32 	%r86, %r85, 20;
	add.s32 	%r87, %r45, %r86;
	mov.b64 	%fd116, {%r44, %r87};
	sub.s32 	%r88, %r43, %r85;
	shl.b32 	%r89, %r88, 20;
	add.s32 	%r90, %r89, 1072693248;
	mov.b32 	%r91, 0;
	mov.b64 	%fd117, {%r91, %r90};
	mul.f64 	%fd206, %fd117, %fd116;
$L__BB3_40:
	mul.f64 	%fd118, %fd4, %fd206;
	add.s64 	%rd22, %rd7, %rd19;
	st.global.f64 	[%rd22], %fd118;
$L__BB3_41:
	ret;

}
	// .globl	_ZN3cub18CUB_300001_SM_10006detail9transform16transform_kernelINS2_10policy_hubILb1EN4cuda3std3__45tupleIJN6thrust24THRUST_300001_SM_1000_NS6detail15normal_iteratorINSA_10device_ptrIdEEEEEEEE10policy1000El10Norm_distrSF_JPdEEEvT0_iT1_T2_DpNS2_10kernel_argIT3_EE
.visible .entry _ZN3cub18CUB_300001_SM_10006detail9transform16transform_kernelINS2_10policy_hubILb1EN4cuda3std3__45tupleIJN6thrust24THRUST_300001_SM_1000_NS6detail15normal_iteratorINSA_10device_ptrIdEEEEEEEE10policy1000El10Norm_distrSF_JPdEEEvT0_iT1_T2_DpNS2_10kernel_argIT3_EE(
	.param .u64 _ZN3cub18CUB_300001_SM_10006detail9transform16transform_kernelINS2_10policy_hubILb1EN4cuda3std3__45tupleIJN6thrust24THRUST_300001_SM_1000_NS6detail15normal_iteratorINSA_10device_ptrIdEEEEEEEE10policy1000El10Norm_distrSF_JPdEEEvT0_iT1_T2_DpNS2_10kernel_argIT3_EE_param_0,
	.param .u32 _ZN3cub18CUB_300001_SM_10006detail9transform16transform_kernelINS2_10policy_hubILb1EN4cuda3std3__45tupleIJN6thrust24THRUST_300001_SM_1000_NS6detail15normal_iteratorINSA_10device_ptrIdEEEEEEEE10policy1000El10Norm_distrSF_JPdEEEvT0_iT1_T2_DpNS2_10kernel_argIT3_EE_param_1,
	.param .align 8 .b8 _ZN3cub18CUB_300001_SM_10006detail9transform16transform_kernelINS2_10policy_hubILb1EN4cuda3std3__45tupleIJN6thrust24THRUST_300001_SM_1000_NS6detail15normal_iteratorINSA_10device_ptrIdEEEEEEEE10policy1000El10Norm_distrSF_JPdEEEvT0_iT1_T2_DpNS2_10kernel_argIT3_EE_param_2[24],
	.param .align 8 .b8 _ZN3cub18CUB_300001_SM_10006detail9transform16transform_kernelINS2_10policy_hubILb1EN4cuda3std3__45tupleIJN6thrust24THRUST_300001_SM_1000_NS6detail15normal_iteratorINSA_10device_ptrIdEEEEEEEE10policy1000El10Norm_distrSF_JPdEEEvT0_iT1_T2_DpNS2_10kernel_argIT3_EE_param_3[8],
	.param .align 8 .b8 _ZN3cub18CUB_300001_SM_10006detail9transform16transform_kernelINS2_10policy_hubILb1EN4cuda3std3__45tupleIJN6thrust24THRUST_300001_SM_1000_NS6detail15normal_iteratorINSA_10device_ptrIdEEEEEEEE10policy1000El10Norm_distrSF_JPdEEEvT0_iT1_T2_DpNS2_10kernel_argIT3_EE_param_4[16]
)
.maxntid 128
{
	.reg .pred 	%p<35>;
	.reg .b32 	%r<139>;
	.reg .b32 	%f<13>;
	.reg .b64 	%rd<42>;
	.reg .b64 	%fd<207>;

	ld.param.f64 	%fd1, [_ZN3cub18CUB_300001_SM_10006detail9transform16transform_kernelINS2_10policy_hubILb1EN4cuda3std3__45tupleIJN6thrust24THRUST_300001_SM_1000_NS6detail15normal_iteratorINSA_10device_ptrIdEEEEEEEE10policy1000El10Norm_distrSF_JPdEEEvT0_iT1_T2_DpNS2_10kernel_argIT3_EE_param_2];
	ld.param.f64 	%fd2, [_ZN3cub18CUB_300001_SM_10006detail9transform16transform_kernelINS2_10policy_hubILb1EN4cuda3std3__45tupleIJN6thrust24THRUST_300001_SM_1000_NS6detail15normal_iteratorINSA_10device_ptrIdEEEEEEEE10policy1000El10Norm_distrSF_JPdEEEvT0_iT1_T2_DpNS2_10kernel_argIT3_EE_param_2+8];
	ld.param.u32 	%r1, [_ZN3cub18CUB_300001_SM_10006detail9transform16transform_kernelINS2_10policy_hubILb1EN4cuda3std3__45tupleIJN6thrust24THRUST_300001_SM_1000_NS6detail15normal_iteratorINSA_10device_ptrIdEEEEEEEE10policy1000El10Norm_distrSF_JPdEEEvT0_iT1_T2_DpNS2_10kernel_argIT3_EE_param_2+16];
	ld.param.u64 	%rd11, [_ZN3cub18CUB_300001_SM_10006detail9transform16transform_kernelINS2_10policy_hubILb1EN4cuda3std3__45tupleIJN6thrust24THRUST_300001_SM_1000_NS6detail15normal_iteratorINSA_10device_ptrIdEEEEEEEE10policy1000El10Norm_distrSF_JPdEEEvT0_iT1_T2_DpNS2_10kernel_argIT3_EE_param_0];
	ld.param.u64 	%rd12, [_ZN3cub18CUB_300001_SM_10006detail9transform16transform_kernelINS2_10policy_hubILb1EN4cuda3std3__45tupleIJN6thrust24THRUST_300001_SM_1000_NS6detail15normal_iteratorINSA_10device_ptrIdEEEEEEEE10policy1000El10Norm_distrSF_JPdEEEvT0_iT1_T2_DpNS2_10kernel_argIT3_EE_param_4];
	ld.param.u64 	%rd13, [_ZN3cub18CUB_300001_SM_10006detail9transform16transform_kernelINS2_10policy_hubILb1EN4cuda3std3__45tupleIJN6thrust24THRUST_300001_SM_1000_NS6detail15normal_iteratorINSA_10device_ptrIdEEEEEEEE10policy1000El10Norm_distrSF_JPdEEEvT0_iT1_T2_DpNS2_10kernel_argIT3_EE_param_3];
	ld.param.u32 	%r44, [_ZN3cub18CUB_300001_SM_10006detail9transform16transform_kernelINS2_10policy_hubILb1EN4cuda3std3__45tupleIJN6thrust24THRUST_300001_SM_1000_NS6detail15normal_iteratorINSA_10device_ptrIdEEEEEEEE10policy1000El10Norm_distrSF_JPdEEEvT0_iT1_T2_DpNS2_10kernel_argIT3_EE_param_1];
	cvta.to.global.u64 	%rd1, %rd13;
	cvta.to.global.u64 	%rd2, %rd12;
	shl.b32 	%r2, %r44, 7;
	mov.u32 	%r45, %ctaid.x;
	cvt.u64.u32 	%rd14, %r45;
	cvt.s64.s32 	%rd15, %r2;
	mul.lo.s64 	%rd3, %rd15, %rd14;
	sub.s64 	%rd16, %rd11, %rd3;
	min.s64 	%rd17, %rd16, %rd15;
	cvt.u32.u64 	%r3, %rd17;
	shl.b32 	%r4, %r3, 3;
	mov.u32 	%r5, %tid.x;
	shl.b32 	%r132, %r5, 7;
	setp.ge.s32 	%p1, %r132, %r4;
	@%p1 bra 	$L__BB4_3;
	shl.b64 	%rd18, %rd3, 3;
	add.s64 	%rd19, %rd2, %rd18;
	mul.wide.u32 	%rd20, %r5, 128;
	add.s64 	%rd41, %rd19, %rd20;
$L__BB4_2:
	.pragma "nounroll";
	// begin inline asm
	prefetch.global.L2 [%rd41];
	// end inline asm
	add.s32 	%r132, %r132, 16384;
	add.s64 	%rd41, %rd41, 16384;
	setp.lt.s32 	%p2, %r132, %r4;
	@%p2 bra 	$L__BB4_2;
$L__BB4_3:
	shl.b64 	%rd22, %rd3, 3;
	add.s64 	%rd7, %rd2, %rd22;
	add.s64 	%rd8, %rd1, %rd22;
	setp.eq.s32 	%p3, %r2, %r3;
	@%p3 bra 	$L__BB4_17;
	setp.lt.s32 	%p4, %r44, 1;
	@%p4 bra 	$L__BB4_41;
	cvt.rn.f64.s32 	%fd3, %r1;
	rcp.rn.f64 	%fd37, %fd1;
	div.rn.f64 	%fd4, %fd37, 0d40040D9291DFEC75;
	setp.eq.s32 	%p5, %r44, 1;
	mov.b32 	%r138, 0;
	@%p5 bra 	$L__BB4_35;
	and.b32  	%r47, %r44, 2147483646;
	neg.s32 	%r136, %r47;
	mov.u32 	%r135, %r5;
$L__BB4_7:
	add.s32 	%r23, %r135, 128;
	setp.ge.s32 	%p6, %r135, %r3;
	@%p6 bra 	$L__BB4_12;
	mul.wide.s32 	%rd23, %r135, 8;
	add.s64 	%rd24, %rd7, %rd23;
	ld.global.f64 	%fd38, [%rd24];
	div.rn.f64 	%fd39, %fd38, %fd3;
	cvt.rzi.s32.f64 	%r48, %fd39;
	cvt.rn.f64.s32 	%fd40, %r48;
	fma.rn.f64 	%fd41, %fd2, %fd40, 0dC014000000000000;
	mul.f64 	%fd42, %fd41, %fd41;
	mul.f64 	%fd43, %fd42, 0dBFE0000000000000;
	div.rn.f64 	%fd44, %fd43, %fd1;
	div.rn.f64 	%fd17, %fd44, %fd1;
	fma.rn.f64 	%fd45, %fd17, 0d3FF71547652B82FE, 0d4338000000000000;
	{
	.reg .b32 %temp; 
	mov.b64 	{%r24, %temp}, %fd45;
	}
	mov.f64 	%fd46, 0dC338000000000000;
	add.rn.f64 	%fd47, %fd45, %fd46;
	fma.rn.f64 	%fd48, %fd47, 0dBFE62E42FEFA39EF, %fd17;
	fma.rn.f64 	%fd49, %fd47, 0dBC7ABC9E3B39803F, %fd48;
	fma.rn.f64 	%fd50, %fd49, 0d3E5ADE1569CE2BDF, 0d3E928AF3FCA213EA;
	fma.rn.f64 	%fd51, %fd50, %fd49, 0d3EC71DEE62401315;
	fma.rn.f64 	%fd52, %fd51, %fd49, 0d3EFA01997C89EB71;
	fma.rn.f64 	%fd53, %fd52, %fd49, 0d3F2A01A014761F65;
	fma.rn.f64 	%fd54, %fd53, %fd49, 0d3F56C16C1852B7AF;
	fma.rn.f64 	%fd55, %fd54, %fd49, 0d3F81111111122322;
	fma.rn.f64 	%fd56, %fd55, %fd49, 0d3FA55555555502A1;
	fma.rn.f64 	%fd57, %fd56, %fd49, 0d3FC5555555555511;
	fma.rn.f64 	%fd58, %fd57, %fd49, 0d3FE000000000000B;
	fma.rn.f64 	%fd59, %fd58, %fd49, 0d3FF0000000000000;
	fma.rn.f64 	%fd60, %fd59, %fd49, 0d3FF0000000000000;
	{
	.reg .b32 %temp; 
	mov.b64 	{%r25, %temp}, %fd60;
	}
	{
	.reg .b32 %temp; 
	mov.b64 	{%temp, %r26}, %fd60;
	}
	shl.b32 	%r49, %r24, 20;
	add.s32 	%r50, %r49, %r26;
	mov.b64 	%fd203, {%r25, %r50};
	{
	.reg .b32 %temp; 
	mov.b64 	{%temp, %r51}, %fd17;
	}
	mov.b32 	%f7, %r51;
	abs.f32 	%f3, %f7;
	setp.lt.f32 	%p7, %f3, 0f4086232B;
	@%p7 bra 	$L__BB4_11;
	setp.lt.f64 	%p8, %fd17, 0d0000000000000000;
	add.f64 	%fd61, %fd17, 0d7FF0000000000000;
	selp.f64 	%fd203, 0d0000000000000000, %fd61, %p8;
	setp.geu.f32 	%p9, %f3, 0f40874800;
	@%p9 bra 	$L__BB4_11;
	shr.u32 	%r52, %r24, 31;
	add.s32 	%r53, %r24, %r52;
	shr.s32 	%r54, %r53, 1;
	shl.b32 	%r55, %r54, 20;
	add.s32 	%r56, %r26, %r55;
	mov.b64 	%fd62, {%r25, %r56};
	sub.s32 	%r57, %r24, %r54;
	shl.b32 	%r58, %r57, 20;
	add.s32 	%r59, %r58, 1072693248;
	mov.b32 	%r60, 0;
	mov.b64 	%fd63, {%r60, %r59};
	mul.f64 	%fd203, %fd63, %fd62;
$L__BB4_11:
	mul.f64 	%fd64, %fd4, %fd203;
	add.s64 	%rd26, %rd8, %rd23;
	st.global.f64 	[%rd26], %fd64;
$L__BB4_12:
	setp.ge.s32 	%p10, %r23, %r3;
	@%p10 bra 	$L__BB4_33;
	mul.wide.s32 	%rd27, %r23, 8;
	add.s64 	%rd28, %rd7, %rd27;
	ld.global.f64 	%fd65, [%rd28];
	div.rn.f64 	%fd66, %fd65, %fd3;
	cvt.rzi.s32.f64 	%r61, %fd66;
	cvt.rn.f64.s32 	%fd67, %r61;
	fma.rn.f64 	%fd68, %fd2, %fd67, 0dC014000000000000;
	mul.f64 	%fd69, %fd68, %fd68;
	mul.f64 	%fd70, %fd69, 0dBFE0000000000000;
	div.rn.f64 	%fd71, %fd70, %fd1;
	div.rn.f64 	%fd22, %fd71, %fd1;
	fma.rn.f64 	%fd72, %fd22, 0d3FF71547652B82FE, 0d4338000000000000;
	{
	.reg .b32 %temp; 
	mov.b64 	{%r27, %temp}, %fd72;
	}
	mov.f64 	%fd73, 0dC338000000000000;
	add.rn.f64 	%fd74, %fd72, %fd73;
	fma.rn.f64 	%fd75, %fd74, 0dBFE62E42FEFA39EF, %fd22;
	fma.rn.f64 	%fd76, %fd74, 0dBC7ABC9E3B39803F, %fd75;
	fma.rn.f64 	%fd77, %fd76, 0d3E5ADE1569CE2BDF, 0d3E928AF3FCA213EA;
	fma.rn.f64 	%fd78, %fd77, %fd76, 0d3EC71DEE62401315;
	fma.rn.f64 	%fd79, %fd78, %fd76, 0d3EFA01997C89EB71;
	fma.rn.f64 	%fd80, %fd79, %fd76, 0d3F2A01A014761F65;
	fma.rn.f64 	%fd81, %fd80, %fd76, 0d3F56C16C1852B7AF;
	fma.rn.f64 	%fd82, %fd81, %fd76, 0d3F81111111122322;
	fma.rn.f64 	%fd83, %fd82, %fd76, 0d3FA55555555502A1;
	fma.rn.f64 	%fd84, %fd83, %fd76, 0d3FC5555555555511;
	fma.rn.f64 	%fd85, %fd84, %fd76, 0d3FE000000000000B;
	fma.rn.f64 	%fd86, %fd85, %fd76, 0d3FF0000000000000;
	fma.rn.f64 	%fd87, %fd86, %fd76, 0d3FF0000000000000;
	{
	.reg .b32 %temp; 
	mov.b64 	{%r28, %temp}, %fd87;
	}
	{
	.reg .b32 %temp; 
	mov.b64 	{%temp, %r29}, %fd87;
	}
	shl.b32 	%r62, %r27, 20;
	add.s32 	%r63, %r62, %r29;
	mov.b64 	%fd204, {%r28, %r63};
	{
	.reg .b32 %temp; 
	mov.b64 	{%temp, %r64}, %fd22;
	}
	mov.b32 	%f8, %r64;
	abs.f32 	%f4, %f8;
	setp.lt.f32 	%p11, %f4, 0f4086232B;
	@%p11 bra 	$L__BB4_16;
	setp.lt.f64 	%p12, %fd22, 0d0000000000000000;
	add.f64 	%fd88, %fd22, 0d7FF0000000000000;
	selp.f64 	%fd204, 0d0000000000000000, %fd88, %p12;
	setp.geu.f32 	%p13, %f4, 0f40874800;
	@%p13 bra 	$L__BB4_16;
	shr.u32 	%r65, %r27, 31;
	add.s32 	%r66, %r27, %r65;
	shr.s32 	%r67, %r66, 1;
	shl.b32 	%r68, %r67, 20;
	add.s32 	%r69, %r29, %r68;
	mov.b64 	%fd89, {%r28, %r69};
	sub.s32 	%r70, %r27, %r67;
	shl.b32 	%r71, %r70, 20;
	add.s32 	%r72, %r71, 1072693248;
	mov.b32 	%r73, 0;
	mov.b64 	%fd90, {%r73, %r72};
	mul.f64 	%fd204, %fd90, %fd89;
$L__BB4_16:
	mul.f64 	%fd91, %fd4, %fd204;
	add.s64 	%rd30, %rd8, %rd27;
	st.global.f64 	[%rd30], %fd91;
	bra.uni 	$L__BB4_33;
$L__BB4_17:
	setp.lt.s32 	%p21, %r44, 1;
	@%p21 bra 	$L__BB4_41;
	cvt.rn.f64.s32 	%fd5, %r1;
	rcp.rn.f64 	%fd119, %fd1;
	div.rn.f64 	%fd6, %fd119, 0d40040D9291DFEC75;
	setp.eq.s32 	%p22, %r44, 1;
	mov.b32 	%r137, 0;
	@%p22 bra 	$L__BB4_28;
	and.b32  	%r90, %r44, 2147483646;
	neg.s32 	%r134, %r90;
	mov.u32 	%r133, %r5;
$L__BB4_20:
	mul.wide.s32 	%rd35, %r133, 8;
	add.s64 	%rd9, %rd7, %rd35;
	ld.global.f64 	%fd120, [%rd9];
	div.rn.f64 	%fd121, %fd120, %fd5;
	cvt.rzi.s32.f64 	%r91, %fd121;
	cvt.rn.f64.s32 	%fd122, %r91;
	fma.rn.f64 	%fd123, %fd2, %fd122, 0dC014000000000000;
	mul.f64 	%fd124, %fd123, %fd123;
	mul.f64 	%fd125, %fd124, 0dBFE0000000000000;
	div.rn.f64 	%fd126, %fd125, %fd1;
	div.rn.f64 	%fd7, %fd126, %fd1;
	fma.rn.f64 	%fd127, %fd7, 0d3FF71547652B82FE, 0d4338000000000000;
	{
	.reg .b32 %temp; 
	mov.b64 	{%r13, %temp}, %fd127;
	}
	mov.f64 	%fd128, 0dC338000000000000;
	add.rn.f64 	%fd129, %fd127, %fd128;
	fma.rn.f64 	%fd130, %fd129, 0dBFE62E42FEFA39EF, %fd7;
	fma.rn.f64 	%fd131, %fd129, 0dBC7ABC9E3B39803F, %fd130;
	fma.rn.f64 	%fd132, %fd131, 0d3E5ADE1569CE2BDF, 0d3E928AF3FCA213EA;
	fma.rn.f64 	%fd133, %fd132, %fd131, 0d3EC71DEE62401315;
	fma.rn.f64 	%fd134, %fd133, %fd131, 0d3EFA01997C89EB71;
	fma.rn.f64 	%fd135, %fd134, %fd131, 0d3F2A01A014761F65;
	fma.rn.f64 	%fd136, %fd135, %fd131, 0d3F56C16C1852B7AF;
	fma.rn.f64 	%fd137, %fd136, %fd131, 0d3F81111111122322;
	fma.rn.f64 	%fd138, %fd137, %fd131, 0d3FA55555555502A1;
	fma.rn.f64 	%fd139, %fd138, %fd131, 0d3FC5555555555511;
	fma.rn.f64 	%fd140, %fd139, %fd131, 0d3FE000000000000B;
	fma.rn.f64 	%fd141, %fd140, %fd131, 0d3FF0000000000000;
	fma.rn.f64 	%fd142, %fd141, %fd131, 0d3FF0000000000000;
	{
	.reg .b32 %temp; 
	mov.b64 	{%r14, %temp}, %fd142;
	}
	{
	.reg .b32 %temp; 
	mov.b64 	{%temp, %r15}, %fd142;
	}
	shl.b32 	%r92, %r13, 20;
	add.s32 	%r93, %r92, %r15;
	mov.b64 	%fd201, {%r14, %r93};
	{
	.reg .b32 %temp; 
	mov.b64 	{%temp, %r94}, %fd7;
	}
	mov.b32 	%f10, %r94;
	abs.f32 	%f1, %f10;
	setp.lt.f32 	%p23, %f1, 0f4086232B;
	@%p23 bra 	$L__BB4_23;
	setp.lt.f64 	%p24, %fd7, 0d0000000000000000;
	add.f64 	%fd143, %fd7, 0d7FF0000000000000;
	selp.f64 	%fd201, 0d0000000000000000, %fd143, %p24;
	setp.geu.f32 	%p25, %f1, 0f40874800;
	@%p25 bra 	$L__BB4_23;
	shr.u32 	%r95, %r13, 31;
	add.s32 	%r96, %r13, %r95;
	shr.s32 	%r97, %r96, 1;
	shl.b32 	%r98, %r97, 20;
	add.s32 	%r99, %r15, %r98;
	mov.b64 	%fd144, {%r14, %r99};
	sub.s32 	%r100, %r13, %r97;
	shl.b32 	%r101, %r100, 20;
	add.s32 	%r102, %r101, 1072693248;
	mov.b32 	%r103, 0;
	mov.b64 	%fd145, {%r103, %r102};
	mul.f64 	%fd201, %fd145, %fd144;
$L__BB4_23:
	mul.f64 	%fd146, %fd6, %fd201;
	add.s64 	%rd10, %rd8, %rd35;
	st.global.f64 	[%rd10], %fd146;
	ld.global.f64 	%fd147, [%rd9+1024];
	div.rn.f64 	%fd148, %fd147, %fd5;
	cvt.rzi.s32.f64 	%r104, %fd148;
	cvt.rn.f64.s32 	%fd149, %r104;
	fma.rn.f64 	%fd150, %fd2, %fd149, 0dC014000000000000;
	mul.f64 	%fd151, %fd150, %fd150;
	mul.f64 	%fd152, %fd151, 0dBFE0000000000000;
	div.rn.f64 	%fd153, %fd152, %fd1;
	div.rn.f64 	%fd12, %fd153, %fd1;
	fma.rn.f64 	%fd154, %fd12, 0d3FF71547652B82FE, 0d4338000000000000;
	{
	.reg .b32 %temp; 
	mov.b64 	{%r16, %temp}, %fd154;
	}
	mov.f64 	%fd155, 0dC338000000000000;
	add.rn.f64 	%fd156, %fd154, %fd155;
	fma.rn.f64 	%fd157, %fd156, 0dBFE62E42FEFA39EF, %fd12;
	fma.rn.f64 	%fd158, %fd156, 0dBC7ABC9E3B39803F, %fd157;
	fma.rn.f64 	%fd159, %fd158, 0d3E5ADE1569CE2BDF, 0d3E928AF3FCA213EA;
	fma.rn.f64 	%fd160, %fd159, %fd158, 0d3EC71DEE62401315;
	fma.rn.f64 	%fd161, %fd160, %fd158, 0d3EFA01997C89EB71;
	fma.rn.f64 	%fd162, %fd161, %fd158, 0d3F2A01A014761F65;
	fma.rn.f64 	%fd163, %fd162, %fd158, 0d3F56C16C1852B7AF;
	fma.rn.f64 	%fd164, %fd163, %fd158, 0d3F81111111122322;
	fma.rn.f64 	%fd165, %fd164, %fd158, 0d3FA55555555502A1;
	fma.rn.f64 	%fd166, %fd165, %fd158, 0d3FC5555555555511;
	fma.rn.f64 	%fd167, %fd166, %fd158, 0d3FE000000000000B;
	fma.rn.f64 	%fd168, %fd167, %fd158, 0d3FF0000000000000;
	fma.rn.f64 	%fd169, %fd168, %fd158, 0d3FF0000000000000;
	{
	.reg .b32 %temp; 
	mov.b64 	{%r17, %temp}, %fd169;
	}
	{
	.reg .b32 %temp; 
	mov.b64 	{%temp, %r18}, %fd169;
	}
	shl.b32 	%r105, %r16, 20;
	add.s32 	%r106, %r105, %r18;
	mov.b64 	%fd202, {%r17, %r106};
	{
	.reg .b32 %temp; 
	mov.b64 	{%temp, %r107}, %fd12;
	}
	mov.b32 	%f11, %r107;
	abs.f32 	%f2, %f11;
	setp.lt.f32 	%p26, %f2, 0f4086232B;
	@%p26 bra 	$L__BB4_26;
	setp.lt.f64 	%p27, %fd12, 0d0000000000000000;
	add.f64 	%fd170, %fd12, 0d7FF0000000000000;
	selp.f64 	%fd202, 0d0000000000000000, %fd170, %p27;
	setp.geu.f32 	%p28, %f2, 0f40874800;
	@%p28 bra 	$L__BB4_26;
	shr.u32 	%r108, %r16, 31;
	add.s32 	%r109, %r16, %r108;
	shr.s32 	%r110, %r109, 1;
	shl.b32 	%r111, %r110, 20;
	add.s32 	%r112, %r18, %r111;
	mov.b64 	%fd171, {%r17, %r112};
	sub.s32 	%r113, %r16, %r110;
	shl.b32 	%r114, %r113, 20;
	add.s32 	%r115, %r114, 1072693248;
	mov.b32 	%r116, 0;
	mov.b64 	%fd172, {%r116, %r115};
	mul.f64 	%fd202, %fd172, %fd171;
$L__BB4_26:
	mul.f64 	%fd173, %fd6, %fd202;
	st.global.f64 	[%rd10+1024], %fd173;
	add.s32 	%r134, %r134, 2;
	add.s32 	%r133, %r133, 256;
	setp.eq.s32 	%p29, %r134, 0;
	@%p29 bra 	$L__BB4_27;
	bra.uni 	$L__BB4_20;
$L__BB4_27:
	and.b32  	%r137, %r2, -256;
$L__BB4_28:
	and.b32  	%r118, %r44, 1;
	setp.eq.b32 	%p30, %r118, 1;
	not.pred 	%p31, %p30;
	@%p31 bra 	$L__BB4_41;
	add.s32 	%r34, %r137, %r5;
	mul.wide.s32 	%rd37, %r34, 8;
	add.s64 	%rd38, %rd7, %rd37;
	ld.global.f64 	%fd174, [%rd38];
	div.rn.f64 	%fd175, %fd174, %fd5;
	cvt.rzi.s32.f64 	%r119, %fd175;
	cvt.rn.f64.s32 	%fd176, %r119;
	fma.rn.f64 	%fd177, %fd2, %fd176, 0dC014000000000000;
	mul.f64 	%fd178, %fd177, %fd177;
	mul.f64 	%fd179, %fd178, 0dBFE0000000000000;
	div.rn.f64 	%fd180, %fd179, %fd1;
	div.rn.f64 	%fd27, %fd180, %fd1;
	fma.rn.f64 	%fd181, %fd27, 0d3FF71547652B82FE, 0d4338000000000000;
	{
	.reg .b32 %temp; 
	mov.b64 	{%r35, %temp}, %fd181;
	}
	mov.f64 	%fd182, 0dC338000000000000;
	add.rn.f64 	%fd183, %fd181, %fd182;
	fma.rn.f64 	%fd184, %fd183, 0dBFE62E42FEFA39EF, %fd27;
	fma.rn.f64 	%fd185, %fd183, 0dBC7ABC9E3B39803F, %fd184;
	fma.rn.f64 	%fd186, %fd185, 0d3E5ADE1569CE2BDF, 0d3E928AF3FCA213EA;
	fma.rn.f64 	%fd187, %fd186, %fd185, 0d3EC71DEE62401315;
	fma.rn.f64 	%fd188, %fd187, %fd185, 0d3EFA01997C89EB71;
	fma.rn.f64 	%fd189, %fd188, %fd185, 0d3F2A01A014761F65;
	fma.rn.f64 	%fd190, %fd189, %fd185, 0d3F56C16C1852B7AF;
	fma.rn.f64 	%fd191, %fd190, %fd185, 0d3F81111111122322;
	fma.rn.f64 	%fd192, %fd191, %fd185, 0d3FA55555555502A1;
	fma.rn.f64 	%fd193, %fd192, %fd185, 0d3FC5555555555511;
	fma.rn.f64 	%fd194, %fd193, %fd185, 0d3FE000000000000B;
	fma.rn.f64 	%fd195, %fd194, %fd185, 0d3FF0000000000000;
	fma.rn.f64 	%fd196, %fd195, %fd185, 0d3FF0000000000000;
	{
	.reg .b32 %temp; 
	mov.b64 	{%r36, %temp}, %fd196;
	}
	{
	.reg .b32 %temp; 
	mov.b64 	{%temp, %r37}, %fd196;
	}
	shl.b32 	%r120, %r35, 20;
	add.s32 	%r121, %r120, %r37;
	mov.b64 	%fd205, {%r36, %r121};
	{
	.reg .b32 %temp; 
	mov.b64 	{%temp, %r122}, %fd27;
	}
	mov.b32 	%f12, %r122;
	abs.f32 	%f5, %f12;
	setp.lt.f32 	%p32, %f5, 0f4086232B;
	@%p32 bra 	$L__BB4_32;
	setp.lt.f64 	%p33, %fd27, 0d0000000000000000;
	add.f64 	%fd197, %fd27, 0d7FF0000000000000;
	selp.f64 	%fd205, 0d0000000000000000, %fd197, %p33;
	setp.geu.f32 	%p34, %f5, 0f40874800;
	@%p34 bra 	$L__BB4_32;
	shr.u32 	%r123, %r35, 31;
	add.s32 	%r124, %r35, %r123;
	shr.s32 	%r125, %r124, 1;
	shl.b32 	%r126, %r125, 20;
	add.s32 	%r127, %r37, %r126;
	mov.b64 	%fd198, {%r36, %r127};
	sub.s32 	%r128, %r35, %r125;
	shl.b32 	%r129, %r128, 20;
	add.s32 	%r130, %r129, 1072693248;
	mov.b32 	%r131, 0;
	mov.b64 	%fd199, {%r131, %r130};
	mul.f64 	%fd205, %fd199, %fd198;
$L__BB4_32:
	mul.f64 	%fd200, %fd6, %fd205;
	add.s64 	%rd40, %rd8, %rd37;
	st.global.f64 	[%rd40], %fd200;
	bra.uni 	$L__BB4_41;
$L__BB4_33:
	add.s32 	%r136, %r136, 2;
	add.s32 	%r135, %r135, 256;
	setp.eq.s32 	%p14, %r136, 0;
	@%p14 bra 	$L__BB4_34;
	bra.uni 	$L__BB4_7;
$L__BB4_34:
	and.b32  	%r138, %r2, -256;
$L__BB4_35:
	and.b32  	%r75, %r44, 1;
	setp.eq.b32 	%p15, %r75, 1;
	not.pred 	%p16, %p15;
	@%p16 bra 	$L__BB4_41;
	add.s32 	%r40, %r138, %r5;
	setp.ge.s32 	%p17, %r40, %r3;
	@%p17 bra 	$L__BB4_41;
	mul.wide.s32 	%rd31, %r40, 8;
	add.s64 	%rd32, %rd7, %rd31;
	ld.global.f64 	%fd92, [%rd32];
	div.rn.f64 	%fd93, %fd92, %fd3;
	cvt.rzi.s32.f64 	%r76, %fd93;
	cvt.rn.f64.s32 	%fd94, %r76;
	fma.rn.f64 	%fd95, %fd2, %fd94, 0dC014000000000000;
	mul.f64 	%fd96, %fd95, %fd95;
	mul.f64 	%fd97, %fd96, 0dBFE0000000000000;
	div.rn.f64 	%fd98, %fd97, %fd1;
	div.rn.f64 	%fd32, %fd98, %fd1;
	fma.rn.f64 	%fd99, %fd32, 0d3FF71547652B82FE, 0d4338000000000000;
	{
	.reg .b32 %temp; 
	mov.b64 	{%r41, %temp}, %fd99;
	}
	mov.f64 	%fd100, 0dC338000000000000;
	add.rn.f64 	%fd101, %fd99, %fd100;
	fma.rn.f64 	%fd102, %fd101, 0dBFE62E42FEFA39EF, %fd32;
	fma.rn.f64 	%fd103, %fd101, 0dBC7ABC9E3B39803F, %fd102;
	fma.rn.f64 	%fd104, %fd103, 0d3E5ADE1569CE2BDF, 0d3E928AF3FCA213EA;
	fma.rn.f64 	%fd105, %fd104, %fd103, 0d3EC71DEE62401315;
	fma.rn.f64 	%fd106, %fd105, %fd103, 0d3EFA01997C89EB71;
	fma.rn.f64 	%fd107, %fd106, %fd103, 0d3F2A01A014761F65;
	fma.rn.f64 	%fd108, %fd107, %fd103, 0d3F56C16C1852B7AF;
	fma.rn.f64 	%fd109, %fd108, %fd103, 0d3F81111111122322;
	fma.rn.f64 	%fd110, %fd109, %fd103, 0d3FA55555555502A1;
	fma.rn.f64 	%fd111, %fd110, %fd103, 0d3FC5555555555511;
	fma.rn.f64 	%fd112, %fd111, %fd103, 0d3FE000000000000B;
	fma.rn.f64 	%fd113, %fd112, %fd103, 0d3FF0000000000000;
	fma.rn.f64 	%fd114, %fd113, %fd103, 0d3FF0000000000000;
	{
	.reg .b32 %temp; 
	mov.b64 	{%r42, %temp}, %fd114;
	}
	{
	.reg .b32 %temp; 
	mov.b64 	{%temp, %r43}, %fd114;
	}
	shl.b32 	%r77, %r41, 20;
	add.s32 	%r78, %r77, %r43;
	mov.b64 	%fd206, {%r42, %r78};
	{
	.reg .b32 %temp; 
	mov.b64 	{%temp, %r79}, %fd32;
	}
	mov.b32 	%f9, %r79;
	abs.f32 	%f6, %f9;
	setp.lt.f32 	%p18, %f6, 0f4086232B;
	@%p18 bra 	$L__BB4_40;
	setp.lt.f64 	%p19, %fd32, 0d0000000000000000;
	add.f64 	%fd115, %fd32, 0d7FF0000000000000;
	selp.f64 	%fd206, 0d0000000000000000, %fd115, %p19;
	setp.geu.f32 	%p20, %f6, 0f40874800;
	@%p20 bra 	$L__BB4_40;
	shr.u32 	%r80, %r41, 31;
	add.s32 	%r81, %r41, %r80;
	shr.s32 	%r82, %r81, 1;
	shl.b32 	%r83, %r82, 20;
	add.s32 	%r84, %r43, %r83;
	mov.b64 	%fd116, {%r42, %r84};
	sub.s32 	%r85, %r41, %r82;
	shl.b32 	%r86, %r85, 20;
	add.s32 	%r87, %r86, 1072693248;
	mov.b32 	%r88, 0;
	mov.b64 	%fd117, {%r88, %r87};
	mul.f64 	%fd206, %fd117, %fd116;
$L__BB4_40:
	mul.f64 	%fd118, %fd4, %fd206;
	add.s64 	%rd34, %rd8, %rd31;
	st.global.f64 	[%rd34], %fd118;
$L__BB4_41:
	ret;

}
	// .globl	_ZN3cub18CUB_300001_SM_10006detail9transform16transform_kernelINS2_10policy_hubILb1EN4cuda3std3__45tupleIJN6thrust24THRUST_300001_SM_1000_NS6detail15normal_iteratorINSA_10device_ptrIdEEEEEEEE10policy1000Ei13Speed_functorSF_JPdEEEvT0_iT1_T2_DpNS2_10kernel_argIT3_EE
.visible .entry _ZN3cub18CUB_300001_SM_10006detail9transform16transform_kernelINS2_10policy_hubILb1EN4cuda3std3__45tupleIJN6thrust24THRUST_300001_SM_1000_NS6detail15normal_iteratorINSA_10device_ptrIdEEEEEEEE10policy1000Ei13Speed_functorSF_JPdEEEvT0_iT1_T2_DpNS2_10kernel_argIT3_EE(
	.param .u32 _ZN3cub18CUB_300001_SM_10006detail9transform16transform_kernelINS2_10policy_hubILb1EN4cuda3std3__45tupleIJN6thrust24THRUST_300001_SM_1000_NS6detail15normal_iteratorINSA_10device_ptrIdEEEEEEEE10policy1000Ei13Speed_functorSF_JPdEEEvT0_iT1_T2_DpNS2_10kernel_argIT3_EE_param_0,
	.param .u32 _ZN3cub18CUB_300001_SM_10006detail9transform16transform_kernelINS2_10policy_hubILb1EN4cuda3std3__45tupleIJN6thrust24THRUST_300001_SM_1000_NS6detail15normal_iteratorINSA_10device_ptrIdEEEEEEEE10policy1000Ei13Speed_functorSF_JPdEEEvT0_iT1_T2_DpNS2_10kernel_argIT3_EE_param_1,
	.param .align 4 .b8 _ZN3cub18CUB_300001_SM_10006detail9transform16transform_kernelINS2_10policy_hubILb1EN4cuda3std3__45tupleIJN6thrust24THRUST_300001_SM_1000_NS6detail15normal_iteratorINSA_10device_ptrIdEEEEEEEE10policy1000Ei13Speed_functorSF_JPdEEEvT0_iT1_T2_DpNS2_10kernel_argIT3_EE_param_2[4],
	.param .align 8 .b8 _ZN3cub18CUB_300001_SM_10006detail9transform16transform_kernelINS2_10policy_hubILb1EN4cuda3std3__45tupleIJN6thrust24THRUST_300001_SM_1000_NS6detail15normal_iteratorINSA_10device_ptrIdEEEEEEEE10policy1000Ei13Speed_functorSF_JPdEEEvT0_iT1_T2_DpNS2_10kernel_argIT3_EE_param_3[8],
	.param .align 8 .b8 _ZN3cub18CUB_300001_SM_10006detail9transform16transform_kernelINS2_10policy_hubILb1EN4cuda3std3__45tupleIJN6thrust24THRUST_300001_SM_1000_NS6detail15normal_iteratorINSA_10device_ptrIdEEEEEEEE10policy1000Ei13Speed_functorSF_JPdEEEvT0_iT1_T2_DpNS2_10kernel_argIT3_EE_param_4[16]
)
.maxntid 128
{
	.reg .pred 	%p<37>;
	.reg .b32 	%r<139>;
	.reg .b64 	%rd<64>;
	.reg .b64 	%fd<121>;

	ld.param.u32 	%r44, [_ZN3cub18CUB_300001_SM_10006detail9transform16transform_kernelINS2_10policy_hubILb1EN4cuda3std3__45tupleIJN6thrust24THRUST_300001_SM_1000_NS6detail15normal_iteratorINSA_10device_ptrIdEEEEEEEE10policy1000Ei13Speed_functorSF_JPdEEEvT0_iT1_T2_DpNS2_10kernel_argIT3_EE_param_2];
	ld.param.u32 	%r45, [_ZN3cub18CUB_300001_SM_10006detail9transform16transform_kernelINS2_10policy_hubILb1EN4cuda3std3__45tupleIJN6thrust24THRUST_300001_SM_1000_NS6detail15normal_iteratorINSA_10device_ptrIdEEEEEEEE10policy1000Ei13Speed_functorSF_JPdEEEvT0_iT1_T2_DpNS2_10kernel_argIT3_EE_param_0];
	ld.param.u64 	%rd14, [_ZN3cub18CUB_300001_SM_10006detail9transform16transform_kernelINS2_10policy_hubILb1EN4cuda3std3__45tupleIJN6thrust24THRUST_300001_SM_1000_NS6detail15normal_iteratorINSA_10device_ptrIdEEEEEEEE10policy1000Ei13Speed_functorSF_JPdEEEvT0_iT1_T2_DpNS2_10kernel_argIT3_EE_param_4];
	ld.param.u64 	%rd15, [_ZN3cub18CUB_300001_SM_10006detail9transform16transform_kernelINS2_10policy_hubILb1EN4cuda3std3__45tupleIJN6thrust24THRUST_300001_SM_1000_NS6detail15normal_iteratorINSA_10device_ptrIdEEEEEEEE10policy1000Ei13Speed_functorSF_JPdEEEvT0_iT1_T2_DpNS2_10kernel_argIT3_EE_param_3];
	ld.param.u32 	%r43, [_ZN3cub18CUB_300001_SM_10006detail9transform16transform_kernelINS2_10policy_hubILb1EN4cuda3std3__45tupleIJN6thrust24THRUST_300001_SM_1000_NS6detail15normal_iteratorINSA_10device_ptrIdEEEEEEEE10policy1000Ei13Speed_functorSF_JPdEEEvT0_iT1_T2_DpNS2_10kernel_argIT3_EE_param_1];
	cvta.to.global.u64 	%rd1, %rd15;
	cvta.to.global.u64 	%rd2, %rd14;
	shl.b32 	%r1, %r43, 7;
	mov.u32 	%r46, %ctaid.x;
	mul.lo.s32 	%r2, %r1, %r46;
	sub.s32 	%r3, %r45, %r2;
	min.s32 	%r4, %r1, %r3;
	shl.b32 	%r5, %r4, 3;
	mov.u32 	%r6, %tid.x;
	shl.b32 	%r129, %r6, 7;
	setp.ge.s32 	%p1, %r129, %r5;
	@%p1 bra 	$L__BB5_3;
	mul.wide.u32 	%rd16, %r6, 128;
	add.s64 	%rd17, %rd2, %rd16;
	mul.wide.s32 	%rd18, %r2, 8;
	add.s64 	%rd62, %rd17, %rd18;
$L__BB5_2:
	.pragma "nounroll";
	// begin inline asm
	prefetch.global.L2 [%rd62];
	// end inline asm
	add.s32 	%r129, %r129, 16384;
	add.s64 	%rd62, %rd62, 16384;
	setp.lt.s32 	%p2, %r129, %r5;
	@%p2 bra 	$L__BB5_2;
$L__BB5_3:
	mul.wide.s32 	%rd20, %r2, 8;
	add.s64 	%rd6, %rd2, %rd20;
	add.s64 	%rd7, %rd1, %rd20;
	setp.gt.s32 	%p3, %r1, %r3;
	@%p3 bra 	$L__BB5_16;
	setp.lt.s32 	%p4, %r43, 1;
	@%p4 bra 	$L__BB5_57;
	and.b32  	%r11, %r43, 7;
	setp.lt.u32 	%p5, %r43, 8;
	mov.b32 	%r136, 0;
	@%p5 bra 	$L__BB5_8;
	and.b32  	%r136, %r43, 2147483640;
	neg.s32 	%r131, %r136;
	mul.wide.u32 	%rd21, %r6, 8;
	add.s64 	%rd63, %rd20, %rd21;
	add.s32 	%r130, %r6, 128;
$L__BB5_7:
	.pragma "nounroll";
	mul.wide.s32 	%rd22, %r130, 8;
	add.s64 	%rd23, %rd20, %rd22;
	add.s64 	%rd24, %rd2, %rd63;
	ld.global.f64 	%fd1, [%rd24];
	cvt.rzi.s32.f64 	%r48, %fd1;
	rem.s32 	%r49, %r48, %r44;
	cvt.rn.f64.s32 	%fd2, %r49;
	add.f64 	%fd3, %fd2, 0d3FE0000000000000;
	mul.f64 	%fd4, %fd3, 0d3FB8000000000000;
	add.s64 	%rd25, %rd1, %rd63;
	st.global.f64 	[%rd25], %fd4;
	add.s64 	%rd26, %rd2, %rd23;
	ld.global.f64 	%fd5, [%rd26];
	cvt.rzi.s32.f64 	%r50, %fd5;
	rem.s32 	%r51, %r50, %r44;
	cvt.rn.f64.s32 	%fd6, %r51;
	add.f64 	%fd7, %fd6, 0d3FE0000000000000;
	mul.f64 	%fd8, %fd7, 0d3FB8000000000000;
	add.s64 	%rd27, %rd1, %rd23;
	st.global.f64 	[%rd27], %fd8;
	ld.global.f64 	%fd9, [%rd26+1024];
	cvt.rzi.s32.f64 	%r52, %fd9;
	rem.s32 	%r53, %r52, %r44;
	cvt.rn.f64.s32 	%fd10, %r53;
	add.f64 	%fd11, %fd10, 0d3FE0000000000000;
	mul.f64 	%fd12, %fd11, 0d3FB8000000000000;
	st.global.f64 	[%rd27+1024], %fd12;
	ld.global.f64 	%fd13, [%rd26+2048];
	cvt.rzi.s32.f64 	%r54, %fd13;
	rem.s32 	%r55, %r54, %r44;
	cvt.rn.f64.s32 	%fd14, %r55;
	add.f64 	%fd15, %fd14, 0d3FE0000000000000;
	mul.f64 	%fd16, %fd15, 0d3FB8000000000000;
	st.global.f64 	[%rd27+2048], %fd16;
	ld.global.f64 	%fd17, [%rd26+3072];
	cvt.rzi.s32.f64 	%r56, %fd17;
	rem.s32 	%r57, %r56, %r44;
	cvt.rn.f64.s32 	%fd18, %r57;
	add.f64 	%fd19, %fd18, 0d3FE0000000000000;
	mul.f64 	%fd20, %fd19, 0d3FB8000000000000;
	st.global.f64 	[%rd27+3072], %fd20;
	ld.global.f64 	%fd21, [%rd26+4096];
	cvt.rzi.s32.f64 	%r58, %fd21;
	rem.s32 	%r59, %r58, %r44;
	cvt.rn.f64.s32 	%fd22, %r59;
	add.f64 	%fd23, %fd22, 0d3FE0000000000000;
	mul.f64 	%fd24, %fd23, 0d3FB8000000000000;
	st.global.f64 	[%rd27+4096], %fd24;
	ld.global.f64 	%fd25, [%rd26+5120];
	cvt.rzi.s32.f64 	%r60, %fd25;
	rem.s32 	%r61, %r60, %r44;
	cvt.rn.f64.s32 	%fd26, %r61;
	add.f64 	%fd27, %fd26, 0d3FE0000000000000;
	mul.f64 	%fd28, %fd27, 0d3FB8000000000000;
	st.global.f64 	[%rd27+5120], %fd28;
	ld.global.f64 	%fd29, [%rd26+6144];
	cvt.rzi.s32.f64 	%r62, %fd29;
	rem.s32 	%r63, %r62, %r44;
	cvt.rn.f64.s32 	%fd30, %r63;
	add.f64 	%fd31, %fd30, 0d3FE0000000000000;
	mul.f64 	%fd32, %fd31, 0d3FB8000000000000;
	st.global.f64 	[%rd27+6144], %fd32;
	add.s32 	%r131, %r131, 8;
	add.s64 	%rd63, %rd63, 8192;
	add.s32 	%r130, %r130, 1024;
	setp.eq.s32 	%p6, %r131, 0;
	@%p6 bra 	$L__BB5_8;
	bra.uni 	$L__BB5_7;
$L__BB5_8:
	setp.eq.s32 	%p7, %r11, 0;
	@%p7 bra 	$L__BB5_57;
	and.b32  	%r38, %r43, 3;
	setp.lt.u32 	%p8, %r11, 4;
	@%p8 bra 	$L__BB5_11;
	shl.b32 	%r64, %r136, 7;
	add.s32 	%r65, %r64, %r6;
	mul.wide.s32 	%rd28, %r65, 8;
	add.s64 	%rd29, %rd6, %rd28;
	ld.global.f64 	%fd33, [%rd29];
	cvt.rzi.s32.f64 	%r66, %fd33;
	rem.s32 	%r67, %r66, %r44;
	cvt.rn.f64.s32 	%fd34, %r67;
	add.f64 	%fd35, %fd34, 0d3FE0000000000000;
	mul.f64 	%fd36, %fd35, 0d3FB8000000000000;
	add.s64 	%rd30, %rd7, %rd28;
	st.global.f64 	[%rd30], %fd36;
	ld.global.f64 	%fd37, [%rd29+1024];
	cvt.rzi.s32.f64 	%r68, %fd37;
	rem.s32 	%r69, %r68, %r44;
	cvt.rn.f64.s32 	%fd38, %r69;
	add.f64 	%fd39, %fd38, 0d3FE0000000000000;
	mul.f64 	%fd40, %fd39, 0d3FB8000000000000;
	st.global.f64 	[%rd30+1024], %fd40;
	ld.global.f64 	%fd41, [%rd29+2048];
	cvt.rzi.s32.f64 	%r70, %fd41;
	rem.s32 	%r71, %r70, %r44;
	cvt.rn.f64.s32 	%fd42, %r71;
	add.f64 	%fd43, %fd42, 0d3FE0000000000000;
	mul.f64 	%fd44, %fd43, 0d3FB8000000000000;
	st.global.f64 	[%rd30+2048], %fd44;
	ld.global.f64 	%fd45, [%rd29+3072];
	cvt.rzi.s32.f64 	%r72, %fd45;
	rem.s32 	%r73, %r72, %r44;
	cvt.rn.f64.s32 	%fd46, %r73;
	add.f64 	%fd47, %fd46, 0d3FE0000000000000;
	mul.f64 	%fd48, %fd47, 0d3FB8000000000000;
	st.global.f64 	[%rd30+3072], %fd48;
	add.s32 	%r136, %r136, 4;
$L__BB5_11:
	setp.eq.s32 	%p9, %r38, 0;
	@%p9 bra 	$L__BB5_57;
	setp.eq.s32 	%p10, %r38, 1;
	@%p10 bra 	$L__BB5_14;
	shl.b32 	%r74, %r136, 7;
	add.s32 	%r75, %r74, %r6;
	mul.wide.s32 	%rd31, %r75, 8;
	add.s64 	%rd32, %rd6, %rd31;
	ld.global.f64 	%fd49, [%rd32];
	cvt.rzi.s32.f64 	%r76, %fd49;
	rem.s32 	%r77, %r76, %r44;
	cvt.rn.f64.s32 	%fd50, %r77;
	add.f64 	%fd51, %fd50, 0d3FE0000000000000;
	mul.f64 	%fd52, %fd51, 0d3FB8000000000000;
	add.s64 	%rd33, %rd7, %rd31;
	st.global.f64 	[%rd33], %fd52;
	ld.global.f64 	%fd53, [%rd32+1024];
	cvt.rzi.s32.f64 	%r78, %fd53;
	rem.s32 	%r79, %r78, %r44;
	cvt.rn.f64.s32 	%fd54, %r79;
	add.f64 	%fd55, %fd54, 0d3FE0000000000000;
	mul.f64 	%fd56, %fd55, 0d3FB8000000000000;
	st.global.f64 	[%rd33+1024], %fd56;
	add.s32 	%r136, %r136, 2;
$L__BB5_14:
	and.b32  	%r80, %r43, 1;
	setp.eq.b32 	%p11, %r80, 1;
	not.pred 	%p12, %p11;
	@%p12 bra 	$L__BB5_57;
	shl.b32 	%r81, %r136, 7;
	add.s32 	%r82, %r81, %r6;
	mul.wide.s32 	%rd34, %r82, 8;
	add.s64 	%rd35, %rd6, %rd34;
	ld.global.f64 	%fd57, [%rd35];
	cvt.rzi.s32.f64 	%r83, %fd57;
	rem.s32 	%r84, %r83, %r44;
	cvt.rn.f64.s32 	%fd58, %r84;
	add.f64 	%fd59, %fd58, 0d3FE0000000000000;
	mul.f64 	%fd60, %fd59, 0d3FB8000000000000;
	add.s64 	%rd36, %rd7, %rd34;
	st.global.f64 	[%rd36], %fd60;
	bra.uni 	$L__BB5_57;
$L__BB5_16:
	setp.lt.s32 	%p13, %r43, 1;
	@%p13 bra 	$L__BB5_57;
	and.b32  	%r15, %r43, 7;
	setp.lt.u32 	%p14, %r43, 8;
	mov.b32 	%r133, 0;
	@%p14 bra 	$L__BB5_36;
	and.b32  	%r133, %r43, 2147483640;
	mov.b32 	%r132, 0;
$L__BB5_19:
	.pragma "nounroll";
	shl.b32 	%r87, %r132, 7;
	add.s32 	%r22, %r87, %r6;
	setp.ge.s32 	%p15, %r22, %r4;
	@%p15 bra 	$L__BB5_21;
	mul.wide.u32 	%rd37, %r22, 8;
	add.s64 	%rd38, %rd6, %rd37;
	ld.global.f64 	%fd61, [%rd38];
	cvt.rzi.s32.f64 	%r88, %fd61;
	rem.s32 	%r89, %r88, %r44;
	cvt.rn.f64.s32 	%fd62, %r89;
	add.f64 	%fd63, %fd62, 0d3FE0000000000000;
	mul.f64 	%fd64, %fd63, 0d3FB8000000000000;
	add.s64 	%rd39, %rd7, %rd37;
	st.global.f64 	[%rd39], %fd64;
$L__BB5_21:
	add.s32 	%r90, %r22, 128;
	setp.ge.s32 	%p16, %r90, %r4;
	mul.wide.s32 	%rd40, %r90, 8;
	add.s64 	%rd12, %rd6, %rd40;
	add.s64 	%rd13, %rd7, %rd40;
	@%p16 bra 	$L__BB5_23;
	ld.global.f64 	%fd65, [%rd12];
	cvt.rzi.s32.f64 	%r91, %fd65;
	rem.s32 	%r92, %r91, %r44;
	cvt.rn.f64.s32 	%fd66, %r92;
	add.f64 	%fd67, %fd66, 0d3FE0000000000000;
	mul.f64 	%fd68, %fd67, 0d3FB8000000000000;
	st.global.f64 	[%rd13], %fd68;
$L__BB5_23:
	add.s32 	%r93, %r22, 256;
	setp.ge.s32 	%p17, %r93, %r4;
	@%p17 bra 	$L__BB5_25;
	ld.global.f64 	%fd69, [%rd12+1024];
	cvt.rzi.s32.f64 	%r94, %fd69;
	rem.s32 	%r95, %r94, %r44;
	cvt.rn.f64.s32 	%fd70, %r95;
	add.f64 	%fd71, %fd70, 0d3FE0000000000000;
	mul.f64 	%fd72, %fd71, 0d3FB8000000000000;
	st.global.f64 	[%rd13+1024], %fd72;
$L__BB5_25:
	add.s32 	%r96, %r22, 384;
	setp.ge.s32 	%p18, %r96, %r4;
	@%p18 bra 	$L__BB5_27;
	ld.global.f64 	%fd73, [%rd12+2048];
	cvt.rzi.s32.f64 	%r97, %fd73;
	rem.s32 	%r98, %r97, %r44;
	cvt.rn.f64.s32 	%fd74, %r98;
	add.f64 	%fd75, %fd74, 0d3FE0000000000000;
	mul.f64 	%fd76, %fd75, 0d3FB8000000000000;
	st.global.f64 	[%rd13+2048], %fd76;
$L__BB5_27:
	add.s32 	%r99, %r22, 512;
	setp.ge.s32 	%p19, %r99, %r4;
	@%p19 bra 	$L__BB5_29;
	ld.global.f64 	%fd77, [%rd12+3072];
	cvt.rzi.s32.f64 	%r100, %fd77;
	rem.s32 	%r101, %r100, %r44;
	cvt.rn.f64.s32 	%fd78, %r101;
	add.f64 	%fd79, %fd78, 0d3FE0000000000000;
	mul.f64 	%fd80, %fd79, 0d3FB8000000000000;
	st.global.f64 	[%rd13+3072], %fd80;
$L__BB5_29:
	add.s32 	%r102, %r22, 640;
	setp.ge.s32 	%p20, %r102, %r4;
	@%p20 bra 	$L__BB5_31;
	ld.global.f64 	%fd81, [%rd12+4096];
	cvt.rzi.s32.f64 	%r103, %fd81;
	rem.s32 	%r104, %r103, %r44;
	cvt.rn.f64.s32 	%fd82, %r104;
	add.f64 	%fd83, %fd82, 0d3FE0000000000000;
	mul.f64 	%fd84, %fd83, 0d3FB8000000000000;
	st.global.f64 	[%rd13+4096], %fd84;
$L__BB5_31:
	add.s32 	%r105, %r22, 768;
	setp.ge.s32 	%p21, %r105, %r4;
	@%p21 bra 	$L__BB5_33;
	ld.global.f64 	%fd85, [%rd12+5120];
	cvt.rzi.s32.f64 	%r106, %fd85;
	rem.s32 	%r107, %r106, %r44;
	cvt.rn.f64.s32 	%fd86, %r107;
	add.f64 	%fd87, %fd86, 0d3FE0000000000000;
	mul.f64 	%fd88, %fd87, 0d3FB8000000000000;
	st.global.f64 	[%rd13+5120], %fd88;
$L__BB5_33:
	add.s32 	%r108, %r22, 896;
	setp.ge.s32 	%p22, %r108, %r4;
	@%p22 bra 	$L__BB5_35;
	ld.global.f64 	%fd89, [%rd12+6144];
	cvt.rzi.s32.f64 	%r109, %fd89;
	rem.s32 	%r110, %r109, %r44;
	cvt.rn.f64.s32 	%fd90, %r110;
	add.f64 	%fd91, %fd90, 0d3FE0000000000000;
	mul.f64 	%fd92, %fd91, 0d3FB8000000000000;
	st.global.f64 	[%rd13+6144], %fd92;
$L__BB5_35:
	add.s32 	%r132, %r132, 8;
	setp.ne.s32 	%p23, %r132, %r133;
	@%p23 bra 	$L__BB5_19;
$L__BB5_36:
	setp.eq.s32 	%p24, %r15, 0;
	@%p24 bra 	$L__BB5_57;
	and.b32  	%r25, %r43, 3;
	setp.lt.u32 	%p25, %r15, 4;
	@%p25 bra 	$L__BB5_47;
	shl.b32 	%r111, %r133, 7;
	add.s32 	%r26, %r111, %r6;
	setp.ge.s32 	%p26, %r26, %r4;
	@%p26 bra 	$L__BB5_40;
	mul.wide.s32 	%rd41, %r26, 8;
	add.s64 	%rd42, %rd6, %rd41;
	ld.global.f64 	%fd93, [%rd42];
	cvt.rzi.s32.f64 	%r112, %fd93;
	rem.s32 	%r113, %r112, %r44;
	cvt.rn.f64.s32 	%fd94, %r113;
	add.f64 	%fd95, %fd94, 0d3FE0000000000000;
	mul.f64 	%fd96, %fd95, 0d3FB8000000000000;
	add.s64 	%rd43, %rd7, %rd41;
	st.global.f64 	[%rd43], %fd96;
$L__BB5_40:
	add.s32 	%r27, %r26, 128;
	setp.ge.s32 	%p27, %r27, %r4;
	@%p27 bra 	$L__BB5_42;
	mul.wide.s32 	%rd44, %r27, 8;
	add.s64 	%rd45, %rd6, %rd44;
	ld.global.f64 	%fd97, [%rd45];
	cvt.rzi.s32.f64 	%r114, %fd97;
	rem.s32 	%r115, %r114, %r44;
	cvt.rn.f64.s32 	%fd98, %r115;
	add.f64 	%fd99, %fd98, 0d3FE0000000000000;
	mul.f64 	%fd100, %fd99, 0d3FB8000000000000;
	add.s64 	%rd46, %rd7, %rd44;
	st.global.f64 	[%rd46], %fd100;
$L__BB5_42:
	add.s32 	%r28, %r26, 256;
	setp.ge.s32 	%p28, %r28, %r4;
	@%p28 bra 	$L__BB5_44;
	mul.wide.s32 	%rd47, %r28, 8;
	add.s64 	%rd48, %rd6, %rd47;
	ld.global.f64 	%fd101, [%rd48];
	cvt.rzi.s32.f64 	%r116, %fd101;
	rem.s32 	%r117, %r116, %r44;
	cvt.rn.f64.s32 	%fd102, %r117;
	add.f64 	%fd103, %fd102, 0d3FE0000000000000;
	mul.f64 	%fd104, %fd103, 0d3FB8000000000000;
	add.s64 	%rd49, %rd7, %rd47;
	st.global.f64 	[%rd49], %fd104;
$L__BB5_44:
	add.s32 	%r29, %r26, 384;
	setp.ge.s32 	%p29, %r29, %r4;
	@%p29 bra 	$L__BB5_46;
	mul.wide.s32 	%rd50, %r29, 8;
	add.s64 	%rd51, %rd6, %rd50;
	ld.global.f64 	%fd105, [%rd51];
	cvt.rzi.s32.f64 	%r118, %fd105;
	rem.s32 	%r119, %r118, %r44;
	cvt.rn.f64.s32 	%fd106, %r119;
	add.f64 	%fd107, %fd106, 0d3FE0000000000000;
	mul.f64 	%fd108, %fd107, 0d3FB8000000000000;
	add.s64 	%rd52, %rd7, %rd50;
	st.global.f64 	[%rd52], %fd108;
$L__BB5_46:
	add.s32 	%r133, %r133, 4;
$L__BB5_47:
	setp.eq.s32 	%p30, %r25, 0;
	@%p30 bra 	$L__BB5_57;
	setp.eq.s32 	%p31, %r25, 1;
	@%p31 bra 	$L__BB5_54;
	shl.b32 	%r120, %r133, 7;
	add.s32 	%r32, %r120, %r6;
	setp.ge.s32 	%p32, %r32, %r4;
	@%p32 bra 	$L__BB5_51;
	mul.wide.s32 	%rd53, %r32, 8;
	add.s64 	%rd54, %rd6, %rd53;
	ld.global.f64 	%fd109, [%rd54];
	cvt.rzi.s32.f64 	%r121, %fd109;
	rem.s32 	%r122, %r121, %r44;
	cvt.rn.f64.s32 	%fd110, %r122;
	add.f64 	%fd111, %fd110, 0d3FE0000000000000;
	mul.f64 	%fd112, %fd111, 0d3FB8000000000000;
	add.s64 	%rd55, %rd7, %rd53;
	st.global.f64 	[%rd55], %fd112;
$L__BB5_51:
	add.s32 	%r33, %r32, 128;
	setp.ge.s32 	%p33, %r33, %r4;
	@%p33 bra 	$L__BB5_53;
	mul.wide.s32 	%rd56, %r33, 8;
	add.s64 	%rd57, %rd6, %rd56;
	ld.global.f64 	%fd113, [%rd57];
	cvt.rzi.s32.f64 	%r123, %fd113;
	rem.s32 	%r124, %r123, %r44;
	cvt.rn.f64.s32 	%fd114, %r124;
	add.f64 	%fd115, %fd114, 0d3FE0000000000000;
	mul.f64 	%fd116, %fd115, 0d3FB8000000000000;
	add.s64 	%rd58, %rd7, %rd56;
	st.global.f64 	[%rd58], %fd116;
$L__BB5_53:
	add.s32 	%r133, %r133, 2;
$L__BB5_54:
	and.b32  	%r125, %r43, 1;
	setp.eq.b32 	%p34, %r125, 1;
	not.pred 	%p35, %p34;
	@%p35 bra 	$L__BB5_57;
	shl.b32 	%r126, %r133, 7;
	add.s32 	%r36, %r126, %r6;
	setp.ge.s32 	%p36, %r36, %r4;
	@%p36 bra 	$L__BB5_57;
	mul.wide.s32 	%rd59, %r36, 8;
	add.s64 	%rd60, %rd6, %rd59;
	ld.global.f64 	%fd117, [%rd60];
	cvt.rzi.s32.f64 	%r127, %fd117;
	rem.s32 	%r128, %r127, %r44;
	cvt.rn.f64.s32 	%fd118, %r128;
	add.f64 	%fd119, %fd118, 0d3FE0000000000000;
	mul.f64 	%fd120, %fd119, 0d3FB8000000000000;
	add.s64 	%rd61, %rd7, %rd59;
	st.global.f64 	[%rd61], %fd120;
$L__BB5_57:
	ret;

}
	// .globl	_ZN3cub18CUB_300001_SM_10006detail9transform16transform_kernelINS2_10policy_hubILb1EN4cuda3std3__45tupleIJN6thrust24THRUST_300001_SM_1000_NS6detail15normal_iteratorINSA_10device_ptrIdEEEEEEEE10policy1000El13Speed_functorSF_JPdEEEvT0_iT1_T2_DpNS2_10kernel_argIT3_EE
.visible .entry _ZN3cub18CUB_300001_SM_10006detail9transform16transform_kernelINS2_10policy_hubILb1EN4cuda3std3__45tupleIJN6thrust24THRUST_300001_SM_1000_NS6detail15normal_iteratorINSA_10device_ptrIdEEEEEEEE10policy1000El13Speed_functorSF_JPdEEEvT0_iT1_T2_DpNS2_10kernel_argIT3_EE(
	.param .u64 _ZN3cub18CUB_300001_SM_10006detail9transform16transform_kernelINS2_10policy_hubILb1EN4cuda3std3__45tupleIJN6thrust24THRUST_300001_SM_1000_NS6detail15normal_iteratorINSA_10device_ptrIdEEEEEEEE10policy1000El13Speed_functorSF_JPdEEEvT0_iT1_T2_DpNS2_10kernel_argIT3_EE_param_0,
	.param .u32 _ZN3cub18CUB_300001_SM_10006detail9transform16transform_kernelINS2_10policy_hubILb1EN4cuda3std3__45tupleIJN6thrust24THRUST_300001_SM_1000_NS6detail15normal_iteratorINSA_10device_ptrIdEEEEEEEE10policy1000El13Speed_functorSF_JPdEEEvT0_iT1_T2_DpNS2_10kernel_argIT3_EE_param_1,
	.param .align 4 .b8 _ZN3cub18CUB_300001_SM_10006detail9transform16transform_kernelINS2_10policy_hubILb1EN4cuda3std3__45tupleIJN6thrust24THRUST_300001_SM_1000_NS6detail15normal_iteratorINSA_10device_ptrIdEEEEEEEE10policy1000El13Speed_functorSF_JPdEEEvT0_iT1_T2_DpNS2_10kernel_argIT3_EE_param_2[4],
	.param .align 8 .b8 _ZN3cub18CUB_300001_SM_10006detail9transform16transform_kernelINS2_10policy_hubILb1EN4cuda3std3__45tupleIJN6thrust24THRUST_300001_SM_1000_NS6detail15normal_iteratorINSA_10device_ptrIdEEEEEEEE10policy1000El13Speed_functorSF_JPdEEEvT0_iT1_T2_DpNS2_10kernel_argIT3_EE_param_3[8],
	.param .align 8 .b8 _ZN3cub18CUB_300001_SM_10006detail9transform16transform_kernelINS2_10policy_hubILb1EN4cuda3std3__45tupleIJN6thrust24THRUST_300001_SM_1000_NS6detail15normal_iteratorINSA_10device_ptrIdEEEEEEEE10policy1000El13Speed_functorSF_JPdEEEvT0_iT1_T2_DpNS2_10kernel_argIT3_EE_param_4[16]
)
.maxntid 128
{
	.reg .pred 	%p<37>;
	.reg .b32 	%r<136>;
	.reg .b64 	%rd<70>;
	.reg .b64 	%fd<121>;

	ld.param.u32 	%r42, [_ZN3cub18CUB_300001_SM_10006detail9transform16transform_kernelINS2_10policy_hubILb1EN4cuda3std3__45tupleIJN6thrust24THRUST_300001_SM_1000_NS6detail15normal_iteratorINSA_10device_ptrIdEEEEEEEE10policy1000El13Speed_functorSF_JPdEEEvT0_iT1_T2_DpNS2_10kernel_argIT3_EE_param_2];
	ld.param.u64 	%rd15, [_ZN3cub18CUB_300001_SM_10006detail9transform16transform_kernelINS2_10policy_hubILb1EN4cuda3std3__45tupleIJN6thrust24THRUST_300001_SM_1000_NS6detail15normal_iteratorINSA_10device_ptrIdEEEEEEEE10policy1000El13Speed_functorSF_JPdEEEvT0_iT1_T2_DpNS2_10kernel_argIT3_EE_param_0];
	ld.param.u64 	%rd16, [_ZN3cub18CUB_300001_SM_10006detail9transform16transform_kernelINS2_10policy_hubILb1EN4cuda3std3__45tupleIJN6thrust24THRUST_300001_SM_1000_NS6detail15normal_iteratorINSA_10device_ptrIdEEEEEEEE10policy1000El13Speed_functorSF_JPdEEEvT0_iT1_T2_DpNS2_10kernel_argIT3_EE_param_4];
	ld.param.u64 	%rd17, [_ZN3cub18CUB_300001_SM_10006detail9transform16transform_kernelINS2_10policy_hubILb1EN4cuda3std3__45tupleIJN6thrust24THRUST_300001_SM_1000_NS6detail15normal_iteratorINSA_10device_ptrIdEEEEEEEE10policy1000El13Speed_functorSF_JPdEEEvT0_iT1_T2_DpNS2_10kernel_argIT3_EE_param_3];
	ld.param.u32 	%r41, [_ZN3cub18CUB_300001_SM_10006detail9transform16transform_kernelINS2_10policy_hubILb1EN4cuda3std3__45tupleIJN6thrust24THRUST_300001_SM_1000_NS6detail15normal_iteratorINSA_10device_ptrIdEEEEEEEE10policy1000El13Speed_functorSF_JPdEEEvT0_iT1_T2_DpNS2_10kernel_argIT3_EE_param_1];
	cvta.to.global.u64 	%rd1, %rd17;
	cvta.to.global.u64 	%rd2, %rd16;
	shl.b32 	%r1, %r41, 7;
	mov.u32 	%r43, %ctaid.x;
	cvt.u64.u32 	%rd18, %r43;
	cvt.s64.s32 	%rd19, %r1;
	mul.lo.s64 	%rd3, %rd19, %rd18;
	sub.s64 	%rd20, %rd15, %rd3;
	min.s64 	%rd21, %rd20, %rd19;
	cvt.u32.u64 	%r2, %rd21;
	shl.b32 	%r3, %r2, 3;
	mov.u32 	%r4, %tid.x;
	shl.b32 	%r126, %r4, 7;
	setp.ge.s32 	%p1, %r126, %r3;
	@%p1 bra 	$L__BB6_3;
	shl.b64 	%rd22, %rd3, 3;
	add.s64 	%rd23, %rd2, %rd22;
	mul.wide.u32 	%rd24, %r4, 128;
	add.s64 	%rd68, %rd23, %rd24;
$L__BB6_2:
	.pragma "nounroll";
	// begin inline asm
	prefetch.global.L2 [%rd68];
	// end inline asm
	add.s32 	%r126, %r126, 16384;
	add.s64 	%rd68, %rd68, 16384;
	setp.lt.s32 	%p2, %r126, %r3;
	@%p2 bra 	$L__BB6_2;
$L__BB6_3:
	shl.b64 	%rd26, %rd3, 3;
	add.s64 	%rd7, %rd2, %rd26;
	add.s64 	%rd8, %rd1, %rd26;
	setp.eq.s32 	%p3, %r1, %r2;
	@%p3 bra 	$L__BB6_45;
	setp.lt.s32 	%p4, %r41, 1;
	@%p4 bra 	$L__BB6_57;
	and.b32  	%r9, %r41, 7;
	setp.lt.u32 	%p5, %r41, 8;
	mov.b32 	%r133, 0;
	@%p5 bra 	$L__BB6_24;
	and.b32  	%r133, %r41, 2147483640;
	mov.b32 	%r129, 0;
$L__BB6_7:
	.pragma "nounroll";
	shl.b32 	%r46, %r129, 7;
	add.s32 	%r20, %r46, %r4;
	setp.ge.s32 	%p6, %r20, %r2;
	@%p6 bra 	$L__BB6_9;
	mul.wide.u32 	%rd27, %r20, 8;
	add.s64 	%rd28, %rd7, %rd27;
	ld.global.f64 	%fd1, [%rd28];
	cvt.rzi.s32.f64 	%r47, %fd1;
	rem.s32 	%r48, %r47, %r42;
	cvt.rn.f64.s32 	%fd2, %r48;
	add.f64 	%fd3, %fd2, 0d3FE0000000000000;
	mul.f64 	%fd4, %fd3, 0d3FB8000000000000;
	add.s64 	%rd29, %rd8, %rd27;
	st.global.f64 	[%rd29], %fd4;
$L__BB6_9:
	add.s32 	%r49, %r20, 128;
	setp.ge.s32 	%p7, %r49, %r2;
	mul.wide.s32 	%rd30, %r49, 8;
	add.s64 	%rd13, %rd7, %rd30;
	add.s64 	%rd14, %rd8, %rd30;
	@%p7 bra 	$L__BB6_11;
	ld.global.f64 	%fd5, [%rd13];
	cvt.rzi.s32.f64 	%r50, %fd5;
	rem.s32 	%r51, %r50, %r42;
	cvt.rn.f64.s32 	%fd6, %r51;
	add.f64 	%fd7, %fd6, 0d3FE0000000000000;
	mul.f64 	%fd8, %fd7, 0d3FB8000000000000;
	st.global.f64 	[%rd14], %fd8;
$L__BB6_11:
	add.s32 	%r52, %r20, 256;
	setp.ge.s32 	%p8, %r52, %r2;
	@%p8 bra 	$L__BB6_13;
	ld.global.f64 	%fd9, [%rd13+1024];
	cvt.rzi.s32.f64 	%r53, %fd9;
	rem.s32 	%r54, %r53, %r42;
	cvt.rn.f64.s32 	%fd10, %r54;
	add.f64 	%fd11, %fd10, 0d3FE0000000000000;
	mul.f64 	%fd12, %fd11, 0d3FB8000000000000;
	st.global.f64 	[%rd14+1024], %fd12;
$L__BB6_13:
	add.s32 	%r55, %r20, 384;
	setp.ge.s32 	%p9, %r55, %r2;
	@%p9 bra 	$L__BB6_15;
	ld.global.f64 	%fd13, [%rd13+2048];
	cvt.rzi.s32.f64 	%r56, %fd13;
	rem.s32 	%r57, %r56, %r42;
	cvt.rn.f64.s32 	%fd14, %r57;
	add.f64 	%fd15, %fd14, 0d3FE0000000000000;
	mul.f64 	%fd16, %fd15, 0d3FB8000000000000;
	st.global.f64 	[%rd14+2048], %fd16;
$L__BB6_15:
	add.s32 	%r58, %r20, 512;
	setp.ge.s32 	%p10, %r58, %r2;
	@%p10 bra 	$L__BB6_17;
	ld.global.f64 	%fd17, [%rd13+3072];
	cvt.rzi.s32.f64 	%r59, %fd17;
	rem.s32 	%r60, %r59, %r42;
	cvt.rn.f64.s32 	%fd18, %r60;
	add.f64 	%fd19, %fd18, 0d3FE0000000000000;
	mul.f64 	%fd20, %fd19, 0d3FB8000000000000;
	st.global.f64 	[%rd14+3072], %fd20;
$L__BB6_17:
	add.s32 	%r61, %r20, 640;
	setp.ge.s32 	%p11, %r61, %r2;
	@%p11 bra 	$L__BB6_19;
	ld.global.f64 	%fd21, [%rd13+4096];
	cvt.rzi.s32.f64 	%r62, %fd21;
	rem.s32 	%r63, %r62, %r42;
	cvt.rn.f64.s32 	%fd22, %r63;
	add.f64 	%fd23, %fd22, 0d3FE0000000000000;
	mul.f64 	%fd24, %fd23, 0d3FB8000000000000;
	st.global.f64 	[%rd14+4096], %fd24;
$L__BB6_19:
	add.s32 	%r64, %r20, 768;
	setp.ge.s32 	%p12, %r64, %r2;
	@%p12 bra 	$L__BB6_21;
	ld.global.f64 	%fd25, [%rd13+5120];
	cvt.rzi.s32.f64 	%r65, %fd25;
	rem.s32 	%r66, %r65, %r42;
	cvt.rn.f64.s32 	%fd26, %r66;
	add.f64 	%fd27, %fd26, 0d3FE0000000000000;
	mul.f64 	%fd28, %fd27, 0d3FB8000000000000;
	st.global.f64 	[%rd14+5120], %fd28;
$L__BB6_21:
	add.s32 	%r67, %r20, 896;
	setp.ge.s32 	%p13, %r67, %r2;
	@%p13 bra 	$L__BB6_23;
	ld.global.f64 	%fd29, [%rd13+6144];
	cvt.rzi.s32.f64 	%r68, %fd29;
	rem.s32 	%r69, %r68, %r42;
	cvt.rn.f64.s32 	%fd30, %r69;
	add.f64 	%fd31, %fd30, 0d3FE0000000000000;
	mul.f64 	%fd32, %fd31, 0d3FB8000000000000;
	st.global.f64 	[%rd14+6144], %fd32;
$L__BB6_23:
	add.s32 	%r129, %r129, 8;
	setp.eq.s32 	%p14, %r129, %r133;
	@%p14 bra 	$L__BB6_24;
	bra.uni 	$L__BB6_7;
$L__BB6_24:
	setp.eq.s32 	%p15, %r9, 0;
	@%p15 bra 	$L__BB6_57;
	and.b32  	%r29, %r41, 3;
	setp.lt.u32 	%p16, %r9, 4;
	@%p16 bra 	$L__BB6_35;
	shl.b32 	%r70, %r133, 7;
	add.s32 	%r30, %r70, %r4;
	setp.ge.s32 	%p17, %r30, %r2;
	@%p17 bra 	$L__BB6_28;
	mul.wide.s32 	%rd31, %r30, 8;
	add.s64 	%rd32, %rd7, %rd31;
	ld.global.f64 	%fd33, [%rd32];
	cvt.rzi.s32.f64 	%r71, %fd33;
	rem.s32 	%r72, %r71, %r42;
	cvt.rn.f64.s32 	%fd34, %r72;
	add.f64 	%fd35, %fd34, 0d3FE0000000000000;
	mul.f64 	%fd36, %fd35, 0d3FB8000000000000;
	add.s64 	%rd33, %rd8, %rd31;
	st.global.f64 	[%rd33], %fd36;
$L__BB6_28:
	add.s32 	%r31, %r30, 128;
	setp.ge.s32 	%p18, %r31, %r2;
	@%p18 bra 	$L__BB6_30;
	mul.wide.s32 	%rd34, %r31, 8;
	add.s64 	%rd35, %rd7, %rd34;
	ld.global.f64 	%fd37, [%rd35];
	cvt.rzi.s32.f64 	%r73, %fd37;
	rem.s32 	%r74, %r73, %r42;
	cvt.rn.f64.s32 	%fd38, %r74;
	add.f64 	%fd39, %fd38, 0d3FE0000000000000;
	mul.f64 	%fd40, %fd39, 0d3FB8000000000000;
	add.s64 	%rd36, %rd8, %rd34;
	st.global.f64 	[%rd36], %fd40;
$L__BB6_30:
	add.s32 	%r32, %r30, 256;
	setp.ge.s32 	%p19, %r32, %r2;
	@%p19 bra 	$L__BB6_32;
	mul.wide.s32 	%rd37, %r32, 8;
	add.s64 	%rd38, %rd7, %rd37;
	ld.global.f64 	%fd41, [%rd38];
	cvt.rzi.s32.f64 	%r75, %fd41;
	rem.s32 	%r76, %r75, %r42;
	cvt.rn.f64.s32 	%fd42, %r76;
	add.f64 	%fd43, %fd42, 0d3FE0000000000000;
	mul.f64 	%fd44, %fd43, 0d3FB8000000000000;
	add.s64 	%rd39, %rd8, %rd37;
	st.global.f64 	[%rd39], %fd44;
$L__BB6_32:
	add.s32 	%r33, %r30, 384;
	setp.ge.s32 	%p20, %r33, %r2;
	@%p20 bra 	$L__BB6_34;
	mul.wide.s32 	%rd40, %r33, 8;
	add.s64 	%rd41, %rd7, %rd40;
	ld.global.f64 	%fd45, [%rd41];
	cvt.rzi.s32.f64 	%r77, %fd45;
	rem.s32 	%r78, %r77, %r42;
	cvt.rn.f64.s32 	%fd46, %r78;
	add.f64 	%fd47, %fd46, 0d3FE0000000000000;
	mul.f64 	%fd48, %fd47, 0d3FB8000000000000;
	add.s64 	%rd42, %rd8, %rd40;
	st.global.f64 	[%rd42], %fd48;
$L__BB6_34:
	add.s32 	%r133, %r133, 4;
$L__BB6_35:
	setp.eq.s32 	%p21, %r29, 0;
	@%p21 bra 	$L__BB6_57;
	setp.eq.s32 	%p22, %r29, 1;
	@%p22 bra 	$L__BB6_42;
	shl.b32 	%r79, %r133, 7;
	add.s32 	%r36, %r79, %r4;
	setp.ge.s32 	%p23, %r36, %r2;
	@%p23 bra 	$L__BB6_39;
	mul.wide.s32 	%rd43, %r36, 8;
	add.s64 	%rd44, %rd7, %rd43;
	ld.global.f64 	%fd49, [%rd44];
	cvt.rzi.s32.f64 	%r80, %fd49;
	rem.s32 	%r81, %r80, %r42;
	cvt.rn.f64.s32 	%fd50, %r81;
	add.f64 	%fd51, %fd50, 0d3FE0000000000000;
	mul.f64 	%fd52, %fd51, 0d3FB8000000000000;
	add.s64 	%rd45, %rd8, %rd43;
	st.global.f64 	[%rd45], %fd52;
$L__BB6_39:
	add.s32 	%r37, %r36, 128;
	setp.ge.s32 	%p24, %r37, %r2;
	@%p24 bra 	$L__BB6_41;
	mul.wide.s32 	%rd46, %r37, 8;
	add.s64 	%rd47, %rd7, %rd46;
	ld.global.f64 	%fd53, [%rd47];
	cvt.rzi.s32.f64 	%r82, %fd53;
	rem.s32 	%r83, %r82, %r42;
	cvt.rn.f64.s32 	%fd54, %r83;
	add.f64 	%fd55, %fd54, 0d3FE0000000000000;
	mul.f64 	%fd56, %fd55, 0d3FB8000000000000;
	add.s64 	%rd48, %rd8, %rd46;
	st.global.f64 	[%rd48], %fd56;
$L__BB6_41:
	add.s32 	%r133, %r133, 2;
$L__BB6_42:
	and.b32  	%r84, %r41, 1;
	setp.eq.b32 	%p25, %r84, 1;
	not.pred 	%p26, %p25;
	@%p26 bra 	$L__BB6_57;
	shl.b32 	%r85, %r133, 7;
	add.s32 	%r40, %r85, %r4;
	setp.ge.s32 	%p27, %r40, %r2;
	@%p27 bra 	$L__BB6_57;
	mul.wide.s32 	%rd49, %r40, 8;
	add.s64 	%rd50, %rd7, %rd49;
	ld.global.f64 	%fd57, [%rd50];
	cvt.rzi.s32.f64 	%r86, %fd57;
	rem.s32 	%r87, %r86, %r42;
	cvt.rn.f64.s32 	%fd58, %r87;
	add.f64 	%fd59, %fd58, 0d3FE0000000000000;
	mul.f64 	%fd60, %fd59, 0d3FB8000000000000;
	add.s64 	%rd51, %rd8, %rd49;
	st.global.f64 	[%rd51], %fd60;
	bra.uni 	$L__BB6_57;
$L__BB6_45:
	setp.lt.s32 	%p28, %r41, 1;
	@%p28 bra 	$L__BB6_57;
	and.b32  	%r11, %r41, 7;
	setp.lt.u32 	%p29, %r41, 8;
	mov.b32 	%r131, 0;
	@%p29 bra 	$L__BB6_49;
	and.b32  	%r131, %r41, 2147483640;
	neg.s32 	%r128, %r131;
	mul.wide.u32 	%rd52, %r4, 8;
	add.s64 	%rd69, %rd26, %rd52;
	add.s32 	%r127, %r4, 128;
$L__BB6_48:
	.pragma "nounroll";
	mul.wide.s32 	%rd53, %r127, 8;
	add.s64 	%rd54, %rd26, %rd53;
	add.s64 	%rd55, %rd2, %rd69;
	ld.global.f64 	%fd61, [%rd55];
	cvt.rzi.s32.f64 	%r89, %fd61;
	rem.s32 	%r90, %r89, %r42;
	cvt.rn.f64.s32 	%fd62, %r90;
	add.f64 	%fd63, %fd62, 0d3FE0000000000000;
	mul.f64 	%fd64, %fd63, 0d3FB8000000000000;
	add.s64 	%rd56, %rd1, %rd69;
	st.global.f64 	[%rd56], %fd64;
	add.s64 	%rd57, %rd2, %rd54;
	ld.global.f64 	%fd65, [%rd57];
	cvt.rzi.s32.f64 	%r91, %fd65;
	rem.s32 	%r92, %r91, %r42;
	cvt.rn.f64.s32 	%fd66, %r92;
	add.f64 	%fd67, %fd66, 0d3FE0000000000000;
	mul.f64 	%fd68, %fd67, 0d3FB8000000000000;
	add.s64 	%rd58, %rd1, %rd54;
	st.global.f64 	[%rd58], %fd68;
	ld.global.f64 	%fd69, [%rd57+1024];
	cvt.rzi.s32.f64 	%r93, %fd69;
	rem.s32 	%r94, %r93, %r42;
	cvt.rn.f64.s32 	%fd70, %r94;
	add.f64 	%fd71, %fd70, 0d3FE0000000000000;
	mul.f64 	%fd72, %fd71, 0d3FB8000000000000;
	st.global.f64 	[%rd58+1024], %fd72;
	ld.global.f64 	%fd73, [%rd57+2048];
	cvt.rzi.s32.f64 	%r95, %fd73;
	rem.s32 	%r96, %r95, %r42;
	cvt.rn.f64.s32 	%fd74, %r96;
	add.f64 	%fd75, %fd74, 0d3FE0000000000000;
	mul.f64 	%fd76, %fd75, 0d3FB8000000000000;
	st.global.f64 	[%rd58+2048], %fd76;
	ld.global.f64 	%fd77, [%rd57+3072];
	cvt.rzi.s32.f64 	%r97, %fd77;
	rem.s32 	%r98, %r97, %r42;
	cvt.rn.f64.s32 	%fd78, %r98;
	add.f64 	%fd79, %fd78, 0d3FE0000000000000;
	mul.f64 	%fd80, %fd79, 0d3FB8000000000000;
	st.global.f64 	[%rd58+3072], %fd80;
	ld.global.f64 	%fd81, [%rd57+4096];
	cvt.rzi.s32.f64 	%r99, %fd81;
	rem.s32 	%r100, %r99, %r42;
	cvt.rn.f64.s32 	%fd82, %r100;
	add.f64 	%fd83, %fd82, 0d3FE0000000000000;
	mul.f64 	%fd84, %fd83, 0d3FB8000000000000;
	st.global.f64 	[%rd58+4096], %fd84;
	ld.global.f64 	%fd85, [%rd57+5120];
	cvt.rzi.s32.f64 	%r101, %fd85;
	rem.s32 	%r102, %r101, %r42;
	cvt.rn.f64.s32 	%fd86, %r102;
	add.f64 	%fd87, %fd86, 0d3FE0000000000000;
	mul.f64 	%fd88, %fd87, 0d3FB8000000000000;
	st.global.f64 	[%rd58+5120], %fd88;
	ld.global.f64 	%fd89, [%rd57+6144];
	cvt.rzi.s32.f64 	%r103, %fd89;
	rem.s32 	%r104, %r103, %r42;
	cvt.rn.f64.s32 	%fd90, %r104;
	add.f64 	%fd91, %fd90, 0d3FE0000000000000;
	mul.f64 	%fd92, %fd91, 0d3FB8000000000000;
	st.global.f64 	[%rd58+6144], %fd92;
	add.s32 	%r128, %r128, 8;
	add.s64 	%rd69, %rd69, 8192;
	add.s32 	%r127, %r127, 1024;
	setp.eq.s32 	%p30, %r128, 0;
	@%p30 bra 	$L__BB6_49;
	bra.uni 	$L__BB6_48;
$L__BB6_49:
	setp.eq.s32 	%p31, %r11, 0;
	@%p31 bra 	$L__BB6_57;
	and.b32  	%r23, %r41, 3;
	setp.lt.u32 	%p32, %r11, 4;
	@%p32 bra 	$L__BB6_52;
	shl.b32 	%r105, %r131, 7;
	add.s32 	%r106, %r105, %r4;
	mul.wide.s32 	%rd59, %r106, 8;
	add.s64 	%rd60, %rd7, %rd59;
	ld.global.f64 	%fd93, [%rd60];
	cvt.rzi.s32.f64 	%r107, %fd93;
	rem.s32 	%r108, %r107, %r42;
	cvt.rn.f64.s32 	%fd94, %r108;
	add.f64 	%fd95, %fd94, 0d3FE0000000000000;
	mul.f64 	%fd96, %fd95, 0d3FB8000000000000;
	add.s64 	%rd61, %rd8, %rd59;
	st.global.f64 	[%rd61], %fd96;
	ld.global.f64 	%fd97, [%rd60+1024];
	cvt.rzi.s32.f64 	%r109, %fd97;
	rem.s32 	%r110, %r109, %r42;
	cvt.rn.f64.s32 	%fd98, %r110;
	add.f64 	%fd99, %fd98, 0d3FE0000000000000;
	mul.f64 	%fd100, %fd99, 0d3FB8000000000000;
	st.global.f64 	[%rd61+1024], %fd100;
	ld.global.f64 	%fd101, [%rd60+2048];
	cvt.rzi.s32.f64 	%r111, %fd101;
	rem.s32 	%r112, %r111, %r42;
	cvt.rn.f64.s32 	%fd102, %r112;
	add.f64 	%fd103, %fd102, 0d3FE0000000000000;
	mul.f64 	%fd104, %fd103, 0d3FB8000000000000;
	st.global.f64 	[%rd61+2048], %fd104;
	ld.global.f64 	%fd105, [%rd60+3072];
	cvt.rzi.s32.f64 	%r113, %fd105;
	rem.s32 	%r114, %r113, %r42;
	cvt.rn.f64.s32 	%fd106, %r114;
	add.f64 	%fd107, %fd106, 0d3FE0000000000000;
	mul.f64 	%fd108, %fd107, 0d3FB8000000000000;
	st.global.f64 	[%rd61+3072], %fd108;
	add.s32 	%r131, %r131, 4;
$L__BB6_52:
	setp.eq.s32 	%p33, %r23, 0;
	@%p33 bra 	$L__BB6_57;
	setp.eq.s32 	%p34, %r23, 1;
	@%p34 bra 	$L__BB6_55;
	shl.b32 	%r115, %r131, 7;
	add.s32 	%r116, %r115, %r4;
	mul.wide.s32 	%rd62, %r116, 8;
	add.s64 	%rd63, %rd7, %rd62;
	ld.global.f64 	%fd109, [%rd63];
	cvt.rzi.s32.f64 	%r117, %fd109;
	rem.s32 	%r118, %r117, %r42;
	cvt.rn.f64.s32 	%fd110, %r118;
	add.f64 	%fd111, %fd110, 0d3FE0000000000000;
	mul.f64 	%fd112, %fd111, 0d3FB8000000000000;
	add.s64 	%rd64, %rd8, %rd62;
	st.global.f64 	[%rd64], %fd112;
	ld.global.f64 	%fd113, [%rd63+1024];
	cvt.rzi.s32.f64 	%r119, %fd113;
	rem.s32 	%r120, %r119, %r42;
	cvt.rn.f64.s32 	%fd114, %r120;
	add.f64 	%fd115, %fd114, 0d3FE0000000000000;
	mul.f64 	%fd116, %fd115, 0d3FB8000000000000;
	st.global.f64 	[%rd64+1024], %fd116;
	add.s32 	%r131, %r131, 2;
$L__BB6_55:
	and.b32  	%r121, %r41, 1;
	setp.eq.b32 	%p35, %r121, 1;
	not.pred 	%p36, %p35;
	@%p36 bra 	$L__BB6_57;
	shl.b32 	%r122, %r131, 7;
	add.s32 	%r123, %r122, %r4;
	mul.wide.s32 	%rd65, %r123, 8;
	add.s64 	%rd66, %rd7, %rd65;
	ld.global.f64 	%fd117, [%rd66];
	cvt.rzi.s32.f64 	%r124, %fd117;
	rem.s32 	%r125, %r124, %r42;
	cvt.rn.f64.s32 	%fd118, %r125;
	add.f64 	%fd119, %fd118, 0d3FE0000000000000;
	mul.f64 	%fd120, %fd119, 0d3FB8000000000000;
	add.s64 	%rd67, %rd8, %rd65;
	st.global.f64 	[%rd67], %fd120;
$L__BB6_57:
	ret;

}
	// .globl	_ZN3cub18CUB_300001_SM_10006detail9transform16transform_kernelINS2_10policy_hubILb1EN4cuda3std3__45tupleIJN6thrust24THRUST_300001_SM_1000_NS6detail15normal_iteratorINSA_10device_ptrIdEEEESF_EEEE10policy1000Ei17Init_distributionSF_JPdSK_EEEvT0_iT1_T2_DpNS2_10kernel_argIT3_EE
.visible .entry _ZN3cub18CUB_300001_SM_10006detail9transform16transform_kernelINS2_10policy_hubILb1EN4cuda3std3__45tupleIJN6thrust24THRUST_300001_SM_1000_NS6detail15normal_iteratorINSA_10device_ptrIdEEEESF_EEEE10policy1000Ei17Init_distributionSF_JPdSK_EEEvT0_iT1_T2_DpNS2_10kernel_argIT3_EE(
	.param .u32 _ZN3cub18CUB_300001_SM_10006detail9transform16transform_kernelINS2_10policy_hubILb1EN4cuda3std3__45tupleIJN6thrust24THRUST_300001_SM_1000_NS6detail15normal_iteratorINSA_10device_ptrIdEEEESF_EEEE10policy1000Ei17Init_distributionSF_JPdSK_EEEvT0_iT1_T2_DpNS2_10kernel_argIT3_EE_param_0,
	.param .u32 _ZN3cub18CUB_300001_SM_10006detail9transform16transform_kernelINS2_10policy_hubILb1EN4cuda3std3__45tupleIJN6thrust24THRUST_300001_SM_1000_NS6detail15normal_iteratorINSA_10device_ptrIdEEEESF_EEEE10policy1000Ei17Init_distributionSF_JPdSK_EEEvT0_iT1_T2_DpNS2_10kernel_argIT3_EE_param_1,
	.param .align 8 .b8 _ZN3cub18CUB_300001_SM_10006detail9transform16transform_kernelINS2_10policy_hubILb1EN4cuda3std3__45tupleIJN6thrust24THRUST_300001_SM_1000_NS6detail15normal_iteratorINSA_10device_ptrIdEEEESF_EEEE10policy1000Ei17Init_distributionSF_JPdSK_EEEvT0_iT1_T2_DpNS2_10kernel_argIT3_EE_param_2[16],
	.param .align 8 .b8 _ZN3cub18CUB_300001_SM_10006detail9transform16transform_kernelINS2_10policy_hubILb1EN4cuda3std3__45tupleIJN6thrust24THRUST_300001_SM_1000_NS6detail15normal_iteratorINSA_10device_ptrIdEEEESF_EEEE10policy1000Ei17Init_distributionSF_JPdSK_EEEvT0_iT1_T2_DpNS2_10kernel_argIT3_EE_param_3[8],
	.param .align 8 .b8 _ZN3cub18CUB_300001_SM_10006detail9transform16transform_kernelINS2_10policy_hubILb1EN4cuda3std3__45tupleIJN6thrust24THRUST_300001_SM_1000_NS6detail15normal_iteratorINSA_10device_ptrIdEEEESF_EEEE10policy1000Ei17Init_distributionSF_JPdSK_EEEvT0_iT1_T2_DpNS2_10kernel_argIT3_EE_param_4[16],
	.param .align 8 .b8 _ZN3cub18CUB_300001_SM_10006detail9transform16transform_kernelINS2_10policy_hubILb1EN4cuda3std3__45tupleIJN6thrust24THRUST_300001_SM_1000_NS6detail15normal_iteratorINSA_10device_ptrIdEEEESF_EEEE10policy1000Ei17Init_distributionSF_JPdSK_EEEvT0_iT1_T2_DpNS2_10kernel_argIT3_EE_param_5[16]
)
.maxntid 128
{
	.reg .pred 	%p<36>;
	.reg .b32 	%r<138>;
	.reg .b32 	%f<13>;
	.reg .b64 	%rd<50>;
	.reg .b64 	%fd<199>;

	ld.param.f64 	%fd1, [_ZN3cub18CUB_300001_SM_10006detail9transform16transform_kernelINS2_10policy_hubILb1EN4cuda3std3__45tupleIJN6thrust24THRUST_300001_SM_1000_NS6detail15normal_iteratorINSA_10device_ptrIdEEEESF_EEEE10policy1000Ei17Init_distributionSF_JPdSK_EEEvT0_iT1_T2_DpNS2_10kernel_argIT3_EE_param_2];
	ld.param.f64 	%fd2, [_ZN3cub18CUB_300001_SM_10006detail9transform16transform_kernelINS2_10policy_hubILb1EN4cuda3std3__45tupleIJN6thrust24THRUST_300001_SM_1000_NS6detail15normal_iteratorINSA_10device_ptrIdEEEESF_EEEE10policy1000Ei17Init_distributionSF_JPdSK_EEEvT0_iT1_T2_DpNS2_10kernel_argIT3_EE_param_2+8];
	ld.param.u32 	%r48, [_ZN3cub18CUB_300001_SM_10006detail9transform16transform_kernelINS2_10policy_hubILb1EN4cuda3std3__45tupleIJN6thrust24THRUST_300001_SM_1000_NS6detail15normal_iteratorINSA_10device_ptrIdEEEESF_EEEE10policy1000Ei17Init_distributionSF_JPdSK_EEEvT0_iT1_T2_DpNS2_10kernel_argIT3_EE_param_0];
	ld.param.u64 	%rd18, [_ZN3cub18CUB_300001_SM_10006detail9transform16transform_kernelINS2_10policy_hubILb1EN4cuda3std3__45tupleIJN6thrust24THRUST_300001_SM_1000_NS6detail15normal_iteratorINSA_10device_ptrIdEEEESF_EEEE10policy1000Ei17Init_distributionSF_JPdSK_EEEvT0_iT1_T2_DpNS2_10kernel_argIT3_EE_param_5];
	ld.param.u64 	%rd19, [_ZN3cub18CUB_300001_SM_10006detail9transform16transform_kernelINS2_10policy_hubILb1EN4cuda3std3__45tupleIJN6thrust24THRUST_300001_SM_1000_NS6detail15normal_iteratorINSA_10device_ptrIdEEEESF_EEEE10policy1000Ei17Init_distributionSF_JPdSK_EEEvT0_iT1_T2_DpNS2_10kernel_argIT3_EE_param_4];
	ld.param.u64 	%rd20, [_ZN3cub18CUB_300001_SM_10006detail9transform16transform_kernelINS2_10policy_hubILb1EN4cuda3std3__45tupleIJN6thrust24THRUST_300001_SM_1000_NS6detail15normal_iteratorINSA_10device_ptrIdEEEESF_EEEE10policy1000Ei17Init_distributionSF_JPdSK_EEEvT0_iT1_T2_DpNS2_10kernel_argIT3_EE_param_3];
	ld.param.u32 	%r47, [_ZN3cub18CUB_300001_SM_10006detail9transform16transform_kernelINS2_10policy_hubILb1EN4cuda3std3__45tupleIJN6thrust24THRUST_300001_SM_1000_NS6detail15normal_iteratorINSA_10device_ptrIdEEEESF_EEEE10policy1000Ei17Init_distributionSF_JPdSK_EEEvT0_iT1_T2_DpNS2_10kernel_argIT3_EE_param_1];
	cvta.to.global.u64 	%rd1, %rd20;
	cvta.to.global.u64 	%rd2, %rd19;
	cvta.to.global.u64 	%rd3, %rd18;
	shl.b32 	%r1, %r47, 7;
	mov.u32 	%r49, %ctaid.x;
	mul.lo.s32 	%r2, %r1, %r49;
	sub.s32 	%r3, %r48, %r2;
	min.s32 	%r4, %r1, %r3;
	shl.b32 	%r5, %r4, 3;
	mov.u32 	%r6, %tid.x;
	shl.b32 	%r131, %r6, 7;
	setp.ge.s32 	%p1, %r131, %r5;
	@%p1 bra 	$L__BB7_5;
	mul.wide.u32 	%rd4, %r6, 128;
	add.s64 	%rd21, %rd2, %rd4;
	mul.wide.s32 	%rd5, %r2, 8;
	add.s64 	%rd48, %rd21, %rd5;
	mov.u32 	%r130, %r131;
$L__BB7_2:
	.pragma "nounroll";
	// begin inline asm
	prefetch.global.L2 [%rd48];
	// end inline asm
	add.s32 	%r130, %r130, 16384;
	add.s64 	%rd48, %rd48, 16384;
	setp.lt.s32 	%p2, %r130, %r5;
	@%p2 bra 	$L__BB7_2;
	add.s64 	%rd23, %rd3, %rd4;
	add.s64 	%rd49, %rd23, %rd5;
$L__BB7_4:
	.pragma "nounroll";
	// begin inline asm
	prefetch.global.L2 [%rd49];
	// end inline asm
	add.s32 	%r131, %r131, 16384;
	add.s64 	%rd49, %rd49, 16384;
	setp.lt.s32 	%p3, %r131, %r5;
	@%p3 bra 	$L__BB7_4;
$L__BB7_5:
	mul.wide.s32 	%rd25, %r2, 8;
	add.s64 	%rd12, %rd2, %rd25;
	add.s64 	%rd13, %rd3, %rd25;
	add.s64 	%rd14, %rd1, %rd25;
	setp.gt.s32 	%p4, %r1, %r3;
	@%p4 bra 	$L__BB7_15;
	setp.lt.s32 	%p5, %r47, 1;
	@%p5 bra 	$L__BB7_43;
	mul.f64 	%fd41, %fd2, 0d401921F9F01B866E;
	sqrt.rn.f64 	%fd3, %fd41;
	setp.eq.s32 	%p6, %r47, 1;
	mov.b32 	%r137, 0;
	@%p6 bra 	$L__BB7_38;
	and.b32  	%r51, %r47, 2147483646;
	neg.s32 	%r133, %r51;
	mov.u32 	%r132, %r6;
$L__BB7_9:
	mul.wide.s32 	%rd26, %r132, 8;
	add.s64 	%rd15, %rd12, %rd26;
	ld.global.f64 	%fd5, [%rd15];
	add.s64 	%rd16, %rd13, %rd26;
	ld.global.f64 	%fd42, [%rd16];
	sub.f64 	%fd43, %fd42, %fd1;
	mul.f64 	%fd44, %fd43, %fd43;
	mul.f64 	%fd45, %fd44, 0d3FE0000000000000;
	div.rn.f64 	%fd6, %fd45, %fd2;
	fma.rn.f64 	%fd46, %fd6, 0d3FF71547652B82FE, 0d4338000000000000;
	{
	.reg .b32 %temp; 
	mov.b64 	{%r16, %temp}, %fd46;
	}
	mov.f64 	%fd47, 0dC338000000000000;
	add.rn.f64 	%fd48, %fd46, %fd47;
	fma.rn.f64 	%fd49, %fd48, 0dBFE62E42FEFA39EF, %fd6;
	fma.rn.f64 	%fd50, %fd48, 0dBC7ABC9E3B39803F, %fd49;
	fma.rn.f64 	%fd51, %fd50, 0d3E5ADE1569CE2BDF, 0d3E928AF3FCA213EA;
	fma.rn.f64 	%fd52, %fd51, %fd50, 0d3EC71DEE62401315;
	fma.rn.f64 	%fd53, %fd52, %fd50, 0d3EFA01997C89EB71;
	fma.rn.f64 	%fd54, %fd53, %fd50, 0d3F2A01A014761F65;
	fma.rn.f64 	%fd55, %fd54, %fd50, 0d3F56C16C1852B7AF;
	fma.rn.f64 	%fd56, %fd55, %fd50, 0d3F81111111122322;
	fma.rn.f64 	%fd57, %fd56, %fd50, 0d3FA55555555502A1;
	fma.rn.f64 	%fd58, %fd57, %fd50, 0d3FC5555555555511;
	fma.rn.f64 	%fd59, %fd58, %fd50, 0d3FE000000000000B;
	fma.rn.f64 	%fd60, %fd59, %fd50, 0d3FF0000000000000;
	fma.rn.f64 	%fd61, %fd60, %fd50, 0d3FF0000000000000;
	{
	.reg .b32 %temp; 
	mov.b64 	{%r17, %temp}, %fd61;
	}
	{
	.reg .b32 %temp; 
	mov.b64 	{%temp, %r18}, %fd61;
	}
	shl.b32 	%r52, %r16, 20;
	add.s32 	%r53, %r52, %r18;
	mov.b64 	%fd193, {%r17, %r53};
	{
	.reg .b32 %temp; 
	mov.b64 	{%temp, %r54}, %fd6;
	}
	mov.b32 	%f7, %r54;
	abs.f32 	%f1, %f7;
	setp.lt.f32 	%p7, %f1, 0f4086232B;
	@%p7 bra 	$L__BB7_12;
	setp.lt.f64 	%p8, %fd6, 0d0000000000000000;
	add.f64 	%fd62, %fd6, 0d7FF0000000000000;
	selp.f64 	%fd193, 0d0000000000000000, %fd62, %p8;
	setp.geu.f32 	%p9, %f1, 0f40874800;
	@%p9 bra 	$L__BB7_12;
	shr.u32 	%r55, %r16, 31;
	add.s32 	%r56, %r16, %r55;
	shr.s32 	%r57, %r56, 1;
	shl.b32 	%r58, %r57, 20;
	add.s32 	%r59, %r18, %r58;
	mov.b64 	%fd63, {%r17, %r59};
	sub.s32 	%r60, %r16, %r57;
	shl.b32 	%r61, %r60, 20;
	add.s32 	%r62, %r61, 1072693248;
	mov.b32 	%r63, 0;
	mov.b64 	%fd64, {%r63, %r62};
	mul.f64 	%fd193, %fd64, %fd63;
$L__BB7_12:
	mul.f64 	%fd65, %fd5, %fd193;
	mul.f64 	%fd66, %fd3, %fd65;
	add.s64 	%rd17, %rd14, %rd26;
	st.global.f64 	[%rd17], %fd66;
	ld.global.f64 	%fd11, [%rd15+1024];
	ld.global.f64 	%fd67, [%rd16+1024];
	sub.f64 	%fd68, %fd67, %fd1;
	mul.f64 	%fd69, %fd68, %fd68;
	mul.f64 	%fd70, %fd69, 0d3FE0000000000000;
	div.rn.f64 	%fd12, %fd70, %fd2;
	fma.rn.f64 	%fd71, %fd12, 0d3FF71547652B82FE, 0d4338000000000000;
	{
	.reg .b32 %temp; 
	mov.b64 	{%r19, %temp}, %fd71;
	}
	mov.f64 	%fd72, 0dC338000000000000;
	add.rn.f64 	%fd73, %fd71, %fd72;
	fma.rn.f64 	%fd74, %fd73, 0dBFE62E42FEFA39EF, %fd12;
	fma.rn.f64 	%fd75, %fd73, 0dBC7ABC9E3B39803F, %fd74;
	fma.rn.f64 	%fd76, %fd75, 0d3E5ADE1569CE2BDF, 0d3E928AF3FCA213EA;
	fma.rn.f64 	%fd77, %fd76, %fd75, 0d3EC71DEE62401315;
	fma.rn.f64 	%fd78, %fd77, %fd75, 0d3EFA01997C89EB71;
	fma.rn.f64 	%fd79, %fd78, %fd75, 0d3F2A01A014761F65;
	fma.rn.f64 	%fd80, %fd79, %fd75, 0d3F56C16C1852B7AF;
	fma.rn.f64 	%fd81, %fd80, %fd75, 0d3F81111111122322;
	fma.rn.f64 	%fd82, %fd81, %fd75, 0d3FA55555555502A1;
	fma.rn.f64 	%fd83, %fd82, %fd75, 0d3FC5555555555511;
	fma.rn.f64 	%fd84, %fd83, %fd75, 0d3FE000000000000B;
	fma.rn.f64 	%fd85, %fd84, %fd75, 0d3FF0000000000000;
	fma.rn.f64 	%fd86, %fd85, %fd75, 0d3FF0000000000000;
	{
	.reg .b32 %temp; 
	mov.b64 	{%r20, %temp}, %fd86;
	}
	{
	.reg .b32 %temp; 
	mov.b64 	{%temp, %r21}, %fd86;
	}
	shl.b32 	%r64, %r19, 20;
	add.s32 	%r65, %r64, %r21;
	mov.b64 	%fd194, {%r20, %r65};
	{
	.reg .b32 %temp; 
	mov.b64 	{%temp, %r66}, %fd12;
	}
	mov.b32 	%f8, %r66;
	abs.f32 	%f2, %f8;
	setp.lt.f32 	%p10, %f2, 0f4086232B;
	@%p10 bra 	$L__BB7_36;
	setp.lt.f64 	%p11, %fd12, 0d0000000000000000;
	add.f64 	%fd87, %fd12, 0d7FF0000000000000;
	selp.f64 	%fd194, 0d0000000000000000, %fd87, %p11;
	setp.geu.f32 	%p12, %f2, 0f40874800;
	@%p12 bra 	$L__BB7_36;
	shr.u32 	%r67, %r19, 31;
	add.s32 	%r68, %r19, %r67;
	shr.s32 	%r69, %r68, 1;
	shl.b32 	%r70, %r69, 20;
	add.s32 	%r71, %r21, %r70;
	mov.b64 	%fd88, {%r20, %r71};
	sub.s32 	%r72, %r19, %r69;
	shl.b32 	%r73, %r72, 20;
	add.s32 	%r74, %r73, 1072693248;
	mov.b32 	%r75, 0;
	mov.b64 	%fd89, {%r75, %r74};
	mul.f64 	%fd194, %fd89, %fd88;
	bra.uni 	$L__BB7_36;
$L__BB7_15:
	setp.lt.s32 	%p19, %r47, 1;
	@%p19 bra 	$L__BB7_43;
	mul.f64 	%fd117, %fd2, 0d401921F9F01B866E;
	sqrt.rn.f64 	%fd4, %fd117;
	setp.eq.s32 	%p20, %r47, 1;
	mov.b32 	%r136, 0;
	@%p20 bra 	$L__BB7_30;
	and.b32  	%r91, %r47, 2147483646;
	neg.s32 	%r135, %r91;
	mov.u32 	%r134, %r6;
$L__BB7_18:
	add.s32 	%r26, %r134, 128;
	setp.ge.s32 	%p21, %r134, %r4;
	@%p21 bra 	$L__BB7_23;
	mul.wide.s32 	%rd33, %r134, 8;
	add.s64 	%rd34, %rd12, %rd33;
	ld.global.f64 	%fd17, [%rd34];
	add.s64 	%rd35, %rd13, %rd33;
	ld.global.f64 	%fd118, [%rd35];
	sub.f64 	%fd119, %fd118, %fd1;
	mul.f64 	%fd120, %fd119, %fd119;
	mul.f64 	%fd121, %fd120, 0d3FE0000000000000;
	div.rn.f64 	%fd18, %fd121, %fd2;
	fma.rn.f64 	%fd122, %fd18, 0d3FF71547652B82FE, 0d4338000000000000;
	{
	.reg .b32 %temp; 
	mov.b64 	{%r27, %temp}, %fd122;
	}
	mov.f64 	%fd123, 0dC338000000000000;
	add.rn.f64 	%fd124, %fd122, %fd123;
	fma.rn.f64 	%fd125, %fd124, 0dBFE62E42FEFA39EF, %fd18;
	fma.rn.f64 	%fd126, %fd124, 0dBC7ABC9E3B39803F, %fd125;
	fma.rn.f64 	%fd127, %fd126, 0d3E5ADE1569CE2BDF, 0d3E928AF3FCA213EA;
	fma.rn.f64 	%fd128, %fd127, %fd126, 0d3EC71DEE62401315;
	fma.rn.f64 	%fd129, %fd128, %fd126, 0d3EFA01997C89EB71;
	fma.rn.f64 	%fd130, %fd129, %fd126, 0d3F2A01A014761F65;
	fma.rn.f64 	%fd131, %fd130, %fd126, 0d3F56C16C1852B7AF;
	fma.rn.f64 	%fd132, %fd131, %fd126, 0d3F81111111122322;
	fma.rn.f64 	%fd133, %fd132, %fd126, 0d3FA55555555502A1;
	fma.rn.f64 	%fd134, %fd133, %fd126, 0d3FC5555555555511;
	fma.rn.f64 	%fd135, %fd134, %fd126, 0d3FE000000000000B;
	fma.rn.f64 	%fd136, %fd135, %fd126, 0d3FF0000000000000;
	fma.rn.f64 	%fd137, %fd136, %fd126, 0d3FF0000000000000;
	{
	.reg .b32 %temp; 
	mov.b64 	{%r28, %temp}, %fd137;
	}
	{
	.reg .b32 %temp; 
	mov.b64 	{%temp, %r29}, %fd137;
	}
	shl.b32 	%r92, %r27, 20;
	add.s32 	%r93, %r92, %r29;
	mov.b64 	%fd195, {%r28, %r93};
	{
	.reg .b32 %temp; 
	mov.b64 	{%temp, %r94}, %fd18;
	}
	mov.b32 	%f10, %r94;
	abs.f32 	%f3, %f10;
	setp.lt.f32 	%p22, %f3, 0f4086232B;
	@%p22 bra 	$L__BB7_22;
	setp.lt.f64 	%p23, %fd18, 0d0000000000000000;
	add.f64 	%fd138, %fd18, 0d7FF0000000000000;
	selp.f64 	%fd195, 0d0000000000000000, %fd138, %p23;
	setp.geu.f32 	%p24, %f3, 0f40874800;
	@%p24 bra 	$L__BB7_22;
	shr.u32 	%r95, %r27, 31;
	add.s32 	%r96, %r27, %r95;
	shr.s32 	%r97, %r96, 1;
	shl.b32 	%r98, %r97, 20;
	add.s32 	%r99, %r29, %r98;
	mov.b64 	%fd139, {%r28, %r99};
	sub.s32 	%r100, %r27, %r97;
	shl.b32 	%r101, %r100, 20;
	add.s32 	%r102, %r101, 1072693248;
	mov.b32 	%r103, 0;
	mov.b64 	%fd140, {%r103, %r102};
	mul.f64 	%fd195, %fd140, %fd139;
$L__BB7_22:
	mul.f64 	%fd141, %fd17, %fd195;
	mul.f64 	%fd142, %fd4, %fd141;
	add.s64 	%rd37, %rd14, %rd33;
	st.global.f64 	[%rd37], %fd142;
$L__BB7_23:
	setp.ge.s32 	%p25, %r26, %r4;
	@%p25 bra 	$L__BB7_28;
	mul.wide.s32 	%rd38, %r26, 8;
	add.s64 	%rd39, %rd12, %rd38;
	ld.global.f64 	%fd23, [%rd39];
	add.s64 	%rd40, %rd13, %rd38;
	ld.global.f64 	%fd143, [%rd40];
	sub.f64 	%fd144, %fd143, %fd1;
	mul.f64 	%fd145, %fd144, %fd144;
	mul.f64 	%fd146, %fd145, 0d3FE0000000000000;
	div.rn.f64 	%fd24, %fd146, %fd2;
	fma.rn.f64 	%fd147, %fd24, 0d3FF71547652B82FE, 0d4338000000000000;
	{
	.reg .b32 %temp; 
	mov.b64 	{%r30, %temp}, %fd147;
	}
	mov.f64 	%fd148, 0dC338000000000000;
	add.rn.f64 	%fd149, %fd147, %fd148;
	fma.rn.f64 	%fd150, %fd149, 0dBFE62E42FEFA39EF, %fd24;
	fma.rn.f64 	%fd151, %fd149, 0dBC7ABC9E3B39803F, %fd150;
	fma.rn.f64 	%fd152, %fd151, 0d3E5ADE1569CE2BDF, 0d3E928AF3FCA213EA;
	fma.rn.f64 	%fd153, %fd152, %fd151, 0d3EC71DEE62401315;
	fma.rn.f64 	%fd154, %fd153, %fd151, 0d3EFA01997C89EB71;
	fma.rn.f64 	%fd155, %fd154, %fd151, 0d3F2A01A014761F65;
	fma.rn.f64 	%fd156, %fd155, %fd151, 0d3F56C16C1852B7AF;
	fma.rn.f64 	%fd157, %fd156, %fd151, 0d3F81111111122322;
	fma.rn.f64 	%fd158, %fd157, %fd151, 0d3FA55555555502A1;
	fma.rn.f64 	%fd159, %fd158, %fd151, 0d3FC5555555555511;
	fma.rn.f64 	%fd160, %fd159, %fd151, 0d3FE000000000000B;
	fma.rn.f64 	%fd161, %fd160, %fd151, 0d3FF0000000000000;
	fma.rn.f64 	%fd162, %fd161, %fd151, 0d3FF0000000000000;
	{
	.reg .b32 %temp; 
	mov.b64 	{%r31, %temp}, %fd162;
	}
	{
	.reg .b32 %temp; 
	mov.b64 	{%temp, %r32}, %fd162;
	}
	shl.b32 	%r104, %r30, 20;
	add.s32 	%r105, %r104, %r32;
	mov.b64 	%fd196, {%r31, %r105};
	{
	.reg .b32 %temp; 
	mov.b64 	{%temp, %r106}, %fd24;
	}
	mov.b32 	%f11, %r106;
	abs.f32 	%f4, %f11;
	setp.lt.f32 	%p26, %f4, 0f4086232B;
	@%p26 bra 	$L__BB7_27;
	setp.lt.f64 	%p27, %fd24, 0d0000000000000000;
	add.f64 	%fd163, %fd24, 0d7FF0000000000000;
	selp.f64 	%fd196, 0d0000000000000000, %fd163, %p27;
	setp.geu.f32 	%p28, %f4, 0f40874800;
	@%p28 bra 	$L__BB7_27;
	shr.u32 	%r107, %r30, 31;
	add.s32 	%r108, %r30, %r107;
	shr.s32 	%r109, %r108, 1;
	shl.b32 	%r110, %r109, 20;
	add.s32 	%r111, %r32, %r110;
	mov.b64 	%fd164, {%r31, %r111};
	sub.s32 	%r112, %r30, %r109;
	shl.b32 	%r113, %r112, 20;
	add.s32 	%r114, %r113, 1072693248;
	mov.b32 	%r115, 0;
	mov.b64 	%fd165, {%r115, %r114};
	mul.f64 	%fd196, %fd165, %fd164;
$L__BB7_27:
	mul.f64 	%fd166, %fd23, %fd196;
	mul.f64 	%fd167, %fd4, %fd166;
	add.s64 	%rd42, %rd14, %rd38;
	st.global.f64 	[%rd42], %fd167;
$L__BB7_28:
	add.s32 	%r135, %r135, 2;
	add.s32 	%r134, %r134, 256;
	setp.ne.s32 	%p29, %r135, 0;
	@%p29 bra 	$L__BB7_18;
	and.b32  	%r136, %r1, -256;
$L__BB7_30:
	and.b32  	%r117, %r47, 1;
	setp.eq.b32 	%p30, %r117, 1;
	not.pred 	%p31, %p30;
	@%p31 bra 	$L__BB7_43;
	add.s32 	%r37, %r136, %r6;
	setp.ge.s32 	%p32, %r37, %r4;
	@%p32 bra 	$L__BB7_43;
	mul.wide.s32 	%rd43, %r37, 8;
	add.s64 	%rd44, %rd12, %rd43;
	ld.global.f64 	%fd29, [%rd44];
	add.s64 	%rd45, %rd13, %rd43;
	ld.global.f64 	%fd168, [%rd45];
	sub.f64 	%fd169, %fd168, %fd1;
	mul.f64 	%fd170, %fd169, %fd169;
	mul.f64 	%fd171, %fd170, 0d3FE0000000000000;
	div.rn.f64 	%fd30, %fd171, %fd2;
	fma.rn.f64 	%fd172, %fd30, 0d3FF71547652B82FE, 0d4338000000000000;
	{
	.reg .b32 %temp; 
	mov.b64 	{%r38, %temp}, %fd172;
	}
	mov.f64 	%fd173, 0dC338000000000000;
	add.rn.f64 	%fd174, %fd172, %fd173;
	fma.rn.f64 	%fd175, %fd174, 0dBFE62E42FEFA39EF, %fd30;
	fma.rn.f64 	%fd176, %fd174, 0dBC7ABC9E3B39803F, %fd175;
	fma.rn.f64 	%fd177, %fd176, 0d3E5ADE1569CE2BDF, 0d3E928AF3FCA213EA;
	fma.rn.f64 	%fd178, %fd177, %fd176, 0d3EC71DEE62401315;
	fma.rn.f64 	%fd179, %fd178, %fd176, 0d3EFA01997C89EB71;
	fma.rn.f64 	%fd180, %fd179, %fd176, 0d3F2A01A014761F65;
	fma.rn.f64 	%fd181, %fd180, %fd176, 0d3F56C16C1852B7AF;
	fma.rn.f64 	%fd182, %fd181, %fd176, 0d3F81111111122322;
	fma.rn.f64 	%fd183, %fd182, %fd176, 0d3FA55555555502A1;
	fma.rn.f64 	%fd184, %fd183, %fd176, 0d3FC5555555555511;
	fma.rn.f64 	%fd185, %fd184, %fd176, 0d3FE000000000000B;
	fma.rn.f64 	%fd186, %fd185, %fd176, 0d3FF0000000000000;
	fma.rn.f64 	%fd187, %fd186, %fd176, 0d3FF0000000000000;
	{
	.reg .b32 %temp; 
	mov.b64 	{%r39, %temp}, %fd187;
	}
	{
	.reg .b32 %temp; 
	mov.b64 	{%temp, %r40}, %fd187;
	}
	shl.b32 	%r118, %r38, 20;
	add.s32 	%r119, %r118, %r40;
	mov.b64 	%fd197, {%r39, %r119};
	{
	.reg .b32 %temp; 
	mov.b64 	{%temp, %r120}, %fd30;
	}
	mov.b32 	%f12, %r120;
	abs.f32 	%f5, %f12;
	setp.lt.f32 	%p33, %f5, 0f4086232B;
	@%p33 bra 	$L__BB7_35;
	setp.lt.f64 	%p34, %fd30, 0d0000000000000000;
	add.f64 	%fd188, %fd30, 0d7FF0000000000000;
	selp.f64 	%fd197, 0d0000000000000000, %fd188, %p34;
	setp.geu.f32 	%p35, %f5, 0f40874800;
	@%p35 bra 	$L__BB7_35;
	shr.u32 	%r121, %r38, 31;
	add.s32 	%r122, %r38, %r121;
	shr.s32 	%r123, %r122, 1;
	shl.b32 	%r124, %r123, 20;
	add.s32 	%r125, %r40, %r124;
	mov.b64 	%fd189, {%r39, %r125};
	sub.s32 	%r126, %r38, %r123;
	shl.b32 	%r127, %r126, 20;
	add.s32 	%r128, %r127, 1072693248;
	mov.b32 	%r129, 0;
	mov.b64 	%fd190, {%r129, %r128};
	mul.f64 	%fd197, %fd190, %fd189;
$L__BB7_35:
	mul.f64 	%fd191, %fd29, %fd197;
	mul.f64 	%fd192, %fd4, %fd191;
	add.s64 	%rd47, %rd14, %rd43;
	st.global.f64 	[%rd47], %fd192;
	bra.uni 	$L__BB7_43;
$L__BB7_36:
	mul.f64 	%fd90, %fd11, %fd194;
	mul.f64 	%fd91, %fd3, %fd90;
	st.global.f64 	[%rd17+1024], %fd91;
	add.s32 	%r133, %r133, 2;
	add.s32 	%r132, %r132, 256;
	setp.eq.s32 	%p13, %r133, 0;
	@%p13 bra 	$L__BB7_37;
	bra.uni 	$L__BB7_9;
$L__BB7_37:
	shl.b32 	%r76, %r47, 7;
	and.b32  	%r137, %r76, -256;
$L__BB7_38:
	and.b32  	%r77, %r47, 1;
	setp.eq.b32 	%p14, %r77, 1;
	not.pred 	%p15, %p14;
	@%p15 bra 	$L__BB7_43;
	add.s32 	%r43, %r137, %r6;
	mul.wide.s32 	%rd28, %r43, 8;
	add.s64 	%rd29, %rd12, %rd28;
	ld.global.f64 	%fd35, [%rd29];
	add.s64 	%rd30, %rd13, %rd28;
	ld.global.f64 	%fd92, [%rd30];
	sub.f64 	%fd93, %fd92, %fd1;
	mul.f64 	%fd94, %fd93, %fd93;
	mul.f64 	%fd95, %fd94, 0d3FE0000000000000;
	div.rn.f64 	%fd36, %fd95, %fd2;
	fma.rn.f64 	%fd96, %fd36, 0d3FF71547652B82FE, 0d4338000000000000;
	{
	.reg .b32 %temp; 
	mov.b64 	{%r44, %temp}, %fd96;
	}
	mov.f64 	%fd97, 0dC338000000000000;
	add.rn.f64 	%fd98, %fd96, %fd97;
	fma.rn.f64 	%fd99, %fd98, 0dBFE62E42FEFA39EF, %fd36;
	fma.rn.f64 	%fd100, %fd98, 0dBC7ABC9E3B39803F, %fd99;
	fma.rn.f64 	%fd101, %fd100, 0d3E5ADE1569CE2BDF, 0d3E928AF3FCA213EA;
	fma.rn.f64 	%fd102, %fd101, %fd100, 0d3EC71DEE62401315;
	fma.rn.f64 	%fd103, %fd102, %fd100, 0d3EFA01997C89EB71;
	fma.rn.f64 	%fd104, %fd103, %fd100, 0d3F2A01A014761F65;
	fma.rn.f64 	%fd105, %fd104, %fd100, 0d3F56C16C1852B7AF;
	fma.rn.f64 	%fd106, %fd105, %fd100, 0d3F81111111122322;
	fma.rn.f64 	%fd107, %fd106, %fd100, 0d3FA55555555502A1;
	fma.rn.f64 	%fd108, %fd107, %fd100, 0d3FC5555555555511;
	fma.rn.f64 	%fd109, %fd108, %fd100, 0d3FE000000000000B;
	fma.rn.f64 	%fd110, %fd109, %fd100, 0d3FF0000000000000;
	fma.rn.f64 	%fd111, %fd110, %fd100, 0d3FF0000000000000;
	{
	.reg .b32 %temp; 
	mov.b64 	{%r45, %temp}, %fd111;
	}
	{
	.reg .b32 %temp; 
	mov.b64 	{%temp, %r46}, %fd111;
	}
	shl.b32 	%r78, %r44, 20;
	add.s32 	%r79, %r78, %r46;
	mov.b64 	%fd198, {%r45, %r79};
	{
	.reg .b32 %temp; 
	mov.b64 	{%temp, %r80}, %fd36;
	}
	mov.b32 	%f9, %r80;
	abs.f32 	%f6, %f9;
	setp.lt.f32 	%p16, %f6, 0f4086232B;
	@%p16 bra 	$L__BB7_42;
	setp.lt.f64 	%p17, %fd36, 0d0000000000000000;
	add.f64 	%fd112, %fd36, 0d7FF0000000000000;
	selp.f64 	%fd198, 0d0000000000000000, %fd112, %p17;
	setp.geu.f32 	%p18, %f6, 0f40874800;
	@%p18 bra 	$L__BB7_42;
	shr.u32 	%r81, %r44, 31;
	add.s32 	%r82, %r44, %r81;
	shr.s32 	%r83, %r82, 1;
	shl.b32 	%r84, %r83, 20;
	add.s32 	%r85, %r46, %r84;
	mov.b64 	%fd113, {%r45, %r85};
	sub.s32 	%r86, %r44, %r83;
	shl.b32 	%r87, %r86, 20;
	add.s32 	%r88, %r87, 1072693248;
	mov.b32 	%r89, 0;
	mov.b64 	%fd114, {%r89, %r88};
	mul.f64 	%fd198, %fd114, %fd113;
$L__BB7_42:
	mul.f64 	%fd115, %fd35, %fd198;
	mul.f64 	%fd116, %fd3, %fd115;
	add.s64 	%rd32, %rd14, %rd28;
	st.global.f64 	[%rd32], %fd116;
$L__BB7_43:
	ret;

}
	// .globl	_ZN3cub18CUB_300001_SM_10006detail9transform16transform_kernelINS2_10policy_hubILb1EN4cuda3std3__45tupleIJN6thrust24THRUST_300001_SM_1000_NS6detail15normal_iteratorINSA_10device_ptrIdEEEESF_EEEE10policy1000El17Init_distributionSF_JPdSK_EEEvT0_iT1_T2_DpNS2_10kernel_argIT3_EE
.visible .entry _ZN3cub18CUB_300001_SM_10006detail9transform16transform_kernelINS2_10policy_hubILb1EN4cuda3std3__45tupleIJN6thrust24THRUST_300001_SM_1000_NS6detail15normal_iteratorINSA_10device_ptrIdEEEESF_EEEE10policy1000El17Init_distributionSF_JPdSK_EEEvT0_iT1_T2_DpNS2_10kernel_argIT3_EE(
	.param .u64 _ZN3cub18CUB_300001_SM_10006detail9transform16transform_kernelINS2_10policy_hubILb1EN4cuda3std3__45tupleIJN6thrust24THRUST_300001_SM_1000_NS6detail15normal_iteratorINSA_10device_ptrIdEEEESF_EEEE10policy1000El17Init_distributionSF_JPdSK_EEEvT0_iT1_T2_DpNS2_10kernel_argIT3_EE_param_0,
	.param .u32 _ZN3cub18CUB_300001_SM_10006detail9transform16transform_kernelINS2_10policy_hubILb1EN4cuda3std3__45tupleIJN6thrust24THRUST_300001_SM_1000_NS6detail15normal_iteratorINSA_10device_ptrIdEEEESF_EEEE10policy1000El17Init_distributionSF_JPdSK_EEEvT0_iT1_T2_DpNS2_10kernel_argIT3_EE_param_1,
	.param .align 8 .b8 _ZN3cub18CUB_300001_SM_10006detail9transform16transform_kernelINS2_10policy_hubILb1EN4cuda3std3__45tupleIJN6thrust24THRUST_300001_SM_1000_NS6detail15normal_iteratorINSA_10device_ptrIdEEEESF_EEEE10policy1000El17Init_distributionSF_JPdSK_EEEvT0_iT1_T2_DpNS2_10kernel_argIT3_EE_param_2[16],
	.param .align 8 .b8 _ZN3cub18CUB_300001_SM_10006detail9transform16transform_kernelINS2_10policy_hubILb1EN4cuda3std3__45tupleIJN6thrust24THRUST_300001_SM_1000_NS6detail15normal_iteratorINSA_10device_ptrIdEEEESF_EEEE10policy1000El17Init_distributionSF_JPdSK_EEEvT0_iT1_T2_DpNS2_10kernel_argIT3_EE_param_3[8],
	.param .align 8 .b8 _ZN3cub18CUB_300001_SM_10006detail9transform16transform_kernelINS2_10policy_hubILb1EN4cuda3std3__45tupleIJN6thrust24THRUST_300001_SM_1000_NS6detail15normal_iteratorINSA_10device_ptrIdEEEESF_EEEE10policy1000El17Init_distributionSF_JPdSK_EEEvT0_iT1_T2_DpNS2_10kernel_argIT3_EE_param_4[16],
	.param .align 8 .b8 _ZN3cub18CUB_300001_SM_10006detail9transform16transform_kernelINS2_10policy_hubILb1EN4cuda3std3__45tupleIJN6thrust24THRUST_300001_SM_1000_NS6detail15normal_iteratorINSA_10device_ptrIdEEEESF_EEEE10policy1000El17Init_distributionSF_JPdSK_EEEvT0_iT1_T2_DpNS2_10kernel_argIT3_EE_param_5[16]
)
.maxntid 128
{
	.reg .pred 	%p<36>;
	.reg .b32 	%r<135>;
	.reg .b32 	%f<13>;
	.reg .b64 	%rd<56>;
	.reg .b64 	%fd<199>;

	ld.param.f64 	%fd1, [_ZN3cub18CUB_300001_SM_10006detail9transform16transform_kernelINS2_10policy_hubILb1EN4cuda3std3__45tupleIJN6thrust24THRUST_300001_SM_1000_NS6detail15normal_iteratorINSA_10device_ptrIdEEEESF_EEEE10policy1000El17Init_distributionSF_JPdSK_EEEvT0_iT1_T2_DpNS2_10kernel_argIT3_EE_param_2];
	ld.param.f64 	%fd2, [_ZN3cub18CUB_300001_SM_10006detail9transform16transform_kernelINS2_10policy_hubILb1EN4cuda3std3__45tupleIJN6thrust24THRUST_300001_SM_1000_NS6detail15normal_iteratorINSA_10device_ptrIdEEEESF_EEEE10policy1000El17Init_distributionSF_JPdSK_EEEvT0_iT1_T2_DpNS2_10kernel_argIT3_EE_param_2+8];
	ld.param.u64 	%rd19, [_ZN3cub18CUB_300001_SM_10006detail9transform16transform_kernelINS2_10policy_hubILb1EN4cuda3std3__45tupleIJN6thrust24THRUST_300001_SM_1000_NS6detail15normal_iteratorINSA_10device_ptrIdEEEESF_EEEE10policy1000El17Init_distributionSF_JPdSK_EEEvT0_iT1_T2_DpNS2_10kernel_argIT3_EE_param_0];
	ld.param.u64 	%rd20, [_ZN3cub18CUB_300001_SM_10006detail9transform16transform_kernelINS2_10policy_hubILb1EN4cuda3std3__45tupleIJN6thrust24THRUST_300001_SM_1000_NS6detail15normal_iteratorINSA_10device_ptrIdEEEESF_EEEE10policy1000El17Init_distributionSF_JPdSK_EEEvT0_iT1_T2_DpNS2_10kernel_argIT3_EE_param_5];
	ld.param.u64 	%rd21, [_ZN3cub18CUB_300001_SM_10006detail9transform16transform_kernelINS2_10policy_hubILb1EN4cuda3std3__45tupleIJN6thrust24THRUST_300001_SM_1000_NS6detail15normal_iteratorINSA_10device_ptrIdEEEESF_EEEE10policy1000El17Init_distributionSF_JPdSK_EEEvT0_iT1_T2_DpNS2_10kernel_argIT3_EE_param_4];
	ld.param.u64 	%rd22, [_ZN3cub18CUB_300001_SM_10006detail9transform16transform_kernelINS2_10policy_hubILb1EN4cuda3std3__45tupleIJN6thrust24THRUST_300001_SM_1000_NS6detail15normal_iteratorINSA_10device_ptrIdEEEESF_EEEE10policy1000El17Init_distributionSF_JPdSK_EEEvT0_iT1_T2_DpNS2_10kernel_argIT3_EE_param_3];
	ld.param.u32 	%r45, [_ZN3cub18CUB_300001_SM_10006detail9transform16transform_kernelINS2_10policy_hubILb1EN4cuda3std3__45tupleIJN6thrust24THRUST_300001_SM_1000_NS6detail15normal_iteratorINSA_10device_ptrIdEEEESF_EEEE10policy1000El17Init_distributionSF_JPdSK_EEEvT0_iT1_T2_DpNS2_10kernel_argIT3_EE_param_1];
	cvta.to.global.u64 	%rd1, %rd22;
	cvta.to.global.u64 	%rd2, %rd21;
	cvta.to.global.u64 	%rd3, %rd20;
	shl.b32 	%r1, %r45, 7;
	mov.u32 	%r46, %ctaid.x;
	cvt.u64.u32 	%rd23, %r46;
	cvt.s64.s32 	%rd24, %r1;
	mul.lo.s64 	%rd4, %rd24, %rd23;
	sub.s64 	%rd25, %rd19, %rd4;
	min.s64 	%rd26, %rd25, %rd24;
	cvt.u32.u64 	%r2, %rd26;
	shl.b32 	%r3, %r2, 3;
	mov.u32 	%r4, %tid.x;
	shl.b32 	%r128, %r4, 7;
	setp.ge.s32 	%p1, %r128, %r3;
	@%p1 bra 	$L__BB8_5;
	shl.b64 	%rd5, %rd4, 3;
	add.s64 	%rd27, %rd2, %rd5;
	mul.wide.u32 	%rd6, %r4, 128;
	add.s64 	%rd54, %rd27, %rd6;
	mov.u32 	%r127, %r128;
$L__BB8_2:
	.pragma "nounroll";
	// begin inline asm
	prefetch.global.L2 [%rd54];
	// end inline asm
	add.s32 	%r127, %r127, 16384;
	add.s64 	%rd54, %rd54, 16384;
	setp.lt.s32 	%p2, %r127, %r3;
	@%p2 bra 	$L__BB8_2;
	add.s64 	%rd29, %rd3, %rd5;
	add.s64 	%rd55, %rd29, %rd6;
$L__BB8_4:
	.pragma "nounroll";
	// begin inline asm
	prefetch.global.L2 [%rd55];
	// end inline asm
	add.s32 	%r128, %r128, 16384;
	add.s64 	%rd55, %rd55, 16384;
	setp.lt.s32 	%p3, %r128, %r3;
	@%p3 bra 	$L__BB8_4;
$L__BB8_5:
	shl.b64 	%rd31, %rd4, 3;
	add.s64 	%rd13, %rd2, %rd31;
	add.s64 	%rd14, %rd3, %rd31;
	add.s64 	%rd15, %rd1, %rd31;
	setp.eq.s32 	%p4, %r1, %r2;
	@%p4 bra 	$L__BB8_19;
	setp.lt.s32 	%p5, %r45, 1;
	@%p5 bra 	$L__BB8_43;
	mul.f64 	%fd41, %fd2, 0d401921F9F01B866E;
	sqrt.rn.f64 	%fd3, %fd41;
	setp.eq.s32 	%p6, %r45, 1;
	mov.b32 	%r134, 0;
	@%p6 bra 	$L__BB8_37;
	and.b32  	%r48, %r45, 2147483646;
	neg.s32 	%r132, %r48;
	mov.u32 	%r131, %r4;
$L__BB8_9:
	add.s32 	%r24, %r131, 128;
	setp.ge.s32 	%p7, %r131, %r2;
	@%p7 bra 	$L__BB8_14;
	mul.wide.s32 	%rd32, %r131, 8;
	add.s64 	%rd33, %rd13, %rd32;
	ld.global.f64 	%fd17, [%rd33];
	add.s64 	%rd34, %rd14, %rd32;
	ld.global.f64 	%fd42, [%rd34];
	sub.f64 	%fd43, %fd42, %fd1;
	mul.f64 	%fd44, %fd43, %fd43;
	mul.f64 	%fd45, %fd44, 0d3FE0000000000000;
	div.rn.f64 	%fd18, %fd45, %fd2;
	fma.rn.f64 	%fd46, %fd18, 0d3FF71547652B82FE, 0d4338000000000000;
	{
	.reg .b32 %temp; 
	mov.b64 	{%r25, %temp}, %fd46;
	}
	mov.f64 	%fd47, 0dC338000000000000;
	add.rn.f64 	%fd48, %fd46, %fd47;
	fma.rn.f64 	%fd49, %fd48, 0dBFE62E42FEFA39EF, %fd18;
	fma.rn.f64 	%fd50, %fd48, 0dBC7ABC9E3B39803F, %fd49;
	fma.rn.f64 	%fd51, %fd50, 0d3E5ADE1569CE2BDF, 0d3E928AF3FCA213EA;
	fma.rn.f64 	%fd52, %fd51, %fd50, 0d3EC71DEE62401315;
	fma.rn.f64 	%fd53, %fd52, %fd50, 0d3EFA01997C89EB71;
	fma.rn.f64 	%fd54, %fd53, %fd50, 0d3F2A01A014761F65;
	fma.rn.f64 	%fd55, %fd54, %fd50, 0d3F56C16C1852B7AF;
	fma.rn.f64 	%fd56, %fd55, %fd50, 0d3F81111111122322;
	fma.rn.f64 	%fd57, %fd56, %fd50, 0d3FA55555555502A1;
	fma.rn.f64 	%fd58, %fd57, %fd50, 0d3FC5555555555511;
	fma.rn.f64 	%fd59, %fd58, %fd50, 0d3FE000000000000B;
	fma.rn.f64 	%fd60, %fd59, %fd50, 0d3FF0000000000000;
	fma.rn.f64 	%fd61, %fd60, %fd50, 0d3FF0000000000000;
	{
	.reg .b32 %temp; 
	mov.b64 	{%r26, %temp}, %fd61;
	}
	{
	.reg .b32 %temp; 
	mov.b64 	{%temp, %r27}, %fd61;
	}
	shl.b32 	%r49, %r25, 20;
	add.s32 	%r50, %r49, %r27;
	mov.b64 	%fd195, {%r26, %r50};
	{
	.reg .b32 %temp; 
	mov.b64 	{%temp, %r51}, %fd18;
	}
	mov.b32 	%f7, %r51;
	abs.f32 	%f3, %f7;
	setp.lt.f32 	%p8, %f3, 0f4086232B;
	@%p8 bra 	$L__BB8_13;
	setp.lt.f64 	%p9, %fd18, 0d0000000000000000;
	add.f64 	%fd62, %fd18, 0d7FF0000000000000;
	selp.f64 	%fd195, 0d0000000000000000, %fd62, %p9;
	setp.geu.f32 	%p10, %f3, 0f40874800;
	@%p10 bra 	$L__BB8_13;
	shr.u32 	%r52, %r25, 31;
	add.s32 	%r53, %r25, %r52;
	shr.s32 	%r54, %r53, 1;
	shl.b32 	%r55, %r54, 20;
	add.s32 	%r56, %r27, %r55;
	mov.b64 	%fd63, {%r26, %r56};
	sub.s32 	%r57, %r25, %r54;
	shl.b32 	%r58, %r57, 20;
	add.s32 	%r59, %r58, 1072693248;
	mov.b32 	%r60, 0;
	mov.b64 	%fd64, {%r60, %r59};
	mul.f64 	%fd195, %fd64, %fd63;
$L__BB8_13:
	mul.f64 	%fd65, %fd17, %fd195;
	mul.f64 	%fd66, %fd3, %fd65;
	add.s64 	%rd36, %rd15, %rd32;
	st.global.f64 	[%rd36], %fd66;
$L__BB8_14:
	setp.ge.s32 	%p11, %r24, %r2;
	@%p11 bra 	$L__BB8_35;
	mul.wide.s32 	%rd37, %r24, 8;
	add.s64 	%rd38, %rd13, %rd37;
	ld.global.f64 	%fd23, [%rd38];
	add.s64 	%rd39, %rd14, %rd37;
	ld.global.f64 	%fd67, [%rd39];
	sub.f64 	%fd68, %fd67, %fd1;
	mul.f64 	%fd69, %fd68, %fd68;
	mul.f64 	%fd70, %fd69, 0d3FE0000000000000;
	div.rn.f64 	%fd24, %fd70, %fd2;
	fma.rn.f64 	%fd71, %fd24, 0d3FF71547652B82FE, 0d4338000000000000;
	{
	.reg .b32 %temp; 
	mov.b64 	{%r28, %temp}, %fd71;
	}
	mov.f64 	%fd72, 0dC338000000000000;
	add.rn.f64 	%fd73, %fd71, %fd72;
	fma.rn.f64 	%fd74, %fd73, 0dBFE62E42FEFA39EF, %fd24;
	fma.rn.f64 	%fd75, %fd73, 0dBC7ABC9E3B39803F, %fd74;
	fma.rn.f64 	%fd76, %fd75, 0d3E5ADE1569CE2BDF, 0d3E928AF3FCA213EA;
	fma.rn.f64 	%fd77, %fd76, %fd75, 0d3EC71DEE62401315;
	fma.rn.f64 	%fd78, %fd77, %fd75, 0d3EFA01997C89EB71;
	fma.rn.f64 	%fd79, %fd78, %fd75, 0d3F2A01A014761F65;
	fma.rn.f64 	%fd80, %fd79, %fd75, 0d3F56C16C1852B7AF;
	fma.rn.f64 	%fd81, %fd80, %fd75, 0d3F81111111122322;
	fma.rn.f64 	%fd82, %fd81, %fd75, 0d3FA55555555502A1;
	fma.rn.f64 	%fd83, %fd82, %fd75, 0d3FC5555555555511;
	fma.rn.f64 	%fd84, %fd83, %fd75, 0d3FE000000000000B;
	fma.rn.f64 	%fd85, %fd84, %fd75, 0d3FF0000000000000;
	fma.rn.f64 	%fd86, %fd85, %fd75, 0d3FF0000000000000;
	{
	.reg .b32 %temp; 
	mov.b64 	{%r29, %temp}, %fd86;
	}
	{
	.reg .b32 %temp; 
	mov.b64 	{%temp, %r30}, %fd86;
	}
	shl.b32 	%r61, %r28, 20;
	add.s32 	%r62, %r61, %r30;
	mov.b64 	%fd196, {%r29, %r62};
	{
	.reg .b32 %temp; 
	mov.b64 	{%temp, %r63}, %fd24;
	}
	mov.b32 	%f8, %r63;
	abs.f32 	%f4, %f8;
	setp.lt.f32 	%p12, %f4, 0f4086232B;
	@%p12 bra 	$L__BB8_18;
	setp.lt.f64 	%p13, %fd24, 0d0000000000000000;
	add.f64 	%fd87, %fd24, 0d7FF0000000000000;
	selp.f64 	%fd196, 0d0000000000000000, %fd87, %p13;
	setp.geu.f32 	%p14, %f4, 0f40874800;
	@%p14 bra 	$L__BB8_18;
	shr.u32 	%r64, %r28, 31;
	add.s32 	%r65, %r28, %r64;
	shr.s32 	%r66, %r65, 1;
	shl.b32 	%r67, %r66, 20;
	add.s32 	%r68, %r30, %r67;
	mov.b64 	%fd88, {%r29, %r68};
	sub.s32 	%r69, %r28, %r66;
	shl.b32 	%r70, %r69, 20;
	add.s32 	%r71, %r70, 1072693248;
	mov.b32 	%r72, 0;
	mov.b64 	%fd89, {%r72, %r71};
	mul.f64 	%fd196, %fd89, %fd88;
$L__BB8_18:
	mul.f64 	%fd90, %fd23, %fd196;
	mul.f64 	%fd91, %fd3, %fd90;
	add.s64 	%rd41, %rd15, %rd37;
	st.global.f64 	[%rd41], %fd91;
	bra.uni 	$L__BB8_35;
$L__BB8_19:
	setp.lt.s32 	%p22, %r45, 1;
	@%p22 bra 	$L__BB8_43;
	mul.f64 	%fd117, %fd2, 0d401921F9F01B866E;
	sqrt.rn.f64 	%fd4, %fd117;
	setp.eq.s32 	%p23, %r45, 1;
	mov.b32 	%r133, 0;
	@%p23 bra 	$L__BB8_30;
	and.b32  	%r88, %r45, 2147483646;
	neg.s32 	%r130, %r88;
	mov.u32 	%r129, %r4;
$L__BB8_22:
	mul.wide.s32 	%rd47, %r129, 8;
	add.s64 	%rd16, %rd13, %rd47;
	ld.global.f64 	%fd5, [%rd16];
	add.s64 	%rd17, %rd14, %rd47;
	ld.global.f64 	%fd118, [%rd17];
	sub.f64 	%fd119, %fd118, %fd1;
	mul.f64 	%fd120, %fd119, %fd119;
	mul.f64 	%fd121, %fd120, 0d3FE0000000000000;
	div.rn.f64 	%fd6, %fd121, %fd2;
	fma.rn.f64 	%fd122, %fd6, 0d3FF71547652B82FE, 0d4338000000000000;
	{
	.reg .b32 %temp; 
	mov.b64 	{%r14, %temp}, %fd122;
	}
	mov.f64 	%fd123, 0dC338000000000000;
	add.rn.f64 	%fd124, %fd122, %fd123;
	fma.rn.f64 	%fd125, %fd124, 0dBFE62E42FEFA39EF, %fd6;
	fma.rn.f64 	%fd126, %fd124, 0dBC7ABC9E3B39803F, %fd125;
	fma.rn.f64 	%fd127, %fd126, 0d3E5ADE1569CE2BDF, 0d3E928AF3FCA213EA;
	fma.rn.f64 	%fd128, %fd127, %fd126, 0d3EC71DEE62401315;
	fma.rn.f64 	%fd129, %fd128, %fd126, 0d3EFA01997C89EB71;
	fma.rn.f64 	%fd130, %fd129, %fd126, 0d3F2A01A014761F65;
	fma.rn.f64 	%fd131, %fd130, %fd126, 0d3F56C16C1852B7AF;
	fma.rn.f64 	%fd132, %fd131, %fd126, 0d3F81111111122322;
	fma.rn.f64 	%fd133, %fd132, %fd126, 0d3FA55555555502A1;
	fma.rn.f64 	%fd134, %fd133, %fd126, 0d3FC5555555555511;
	fma.rn.f64 	%fd135, %fd134, %fd126, 0d3FE000000000000B;
	fma.rn.f64 	%fd136, %fd135, %fd126, 0d3FF0000000000000;
	fma.rn.f64 	%fd137, %fd136, %fd126, 0d3FF0000000000000;
	{
	.reg .b32 %temp; 
	mov.b64 	{%r15, %temp}, %fd137;
	}
	{
	.reg .b32 %temp; 
	mov.b64 	{%temp, %r16}, %fd137;
	}
	shl.b32 	%r89, %r14, 20;
	add.s32 	%r90, %r89, %r16;
	mov.b64 	%fd193, {%r15, %r90};
	{
	.reg .b32 %temp; 
	mov.b64 	{%temp, %r91}, %fd6;
	}
	mov.b32 	%f10, %r91;
	abs.f32 	%f1, %f10;
	setp.lt.f32 	%p24, %f1, 0f4086232B;
	@%p24 bra 	$L__BB8_25;
	setp.lt.f64 	%p25, %fd6, 0d0000000000000000;
	add.f64 	%fd138, %fd6, 0d7FF0000000000000;
	selp.f64 	%fd193, 0d0000000000000000, %fd138, %p25;
	setp.geu.f32 	%p26, %f1, 0f40874800;
	@%p26 bra 	$L__BB8_25;
	shr.u32 	%r92, %r14, 31;
	add.s32 	%r93, %r14, %r92;
	shr.s32 	%r94, %r93, 1;
	shl.b32 	%r95, %r94, 20;
	add.s32 	%r96, %r16, %r95;
	mov.b64 	%fd139, {%r15, %r96};
	sub.s32 	%r97, %r14, %r94;
	shl.b32 	%r98, %r97, 20;
	add.s32 	%r99, %r98, 1072693248;
	mov.b32 	%r100, 0;
	mov.b64 	%fd140, {%r100, %r99};
	mul.f64 	%fd193, %fd140, %fd139;
$L__BB8_25:
	mul.f64 	%fd141, %fd5, %fd193;
	mul.f64 	%fd142, %fd4, %fd141;
	add.s64 	%rd18, %rd15, %rd47;
	st.global.f64 	[%rd18], %fd142;
	ld.global.f64 	%fd11, [%rd16+1024];
	ld.global.f64 	%fd143, [%rd17+1024];
	sub.f64 	%fd144, %fd143, %fd1;
	mul.f64 	%fd145, %fd144, %fd144;
	mul.f64 	%fd146, %fd145, 0d3FE0000000000000;
	div.rn.f64 	%fd12, %fd146, %fd2;
	fma.rn.f64 	%fd147, %fd12, 0d3FF71547652B82FE, 0d4338000000000000;
	{
	.reg .b32 %temp; 
	mov.b64 	{%r17, %temp}, %fd147;
	}
	mov.f64 	%fd148, 0dC338000000000000;
	add.rn.f64 	%fd149, %fd147, %fd148;
	fma.rn.f64 	%fd150, %fd149, 0dBFE62E42FEFA39EF, %fd12;
	fma.rn.f64 	%fd151, %fd149, 0dBC7ABC9E3B39803F, %fd150;
	fma.rn.f64 	%fd152, %fd151, 0d3E5ADE1569CE2BDF, 0d3E928AF3FCA213EA;
	fma.rn.f64 	%fd153, %fd152, %fd151, 0d3EC71DEE62401315;
	fma.rn.f64 	%fd154, %fd153, %fd151, 0d3EFA01997C89EB71;
	fma.rn.f64 	%fd155, %fd154, %fd151, 0d3F2A01A014761F65;
	fma.rn.f64 	%fd156, %fd155, %fd151, 0d3F56C16C1852B7AF;
	fma.rn.f64 	%fd157, %fd156, %fd151, 0d3F81111111122322;
	fma.rn.f64 	%fd158, %fd157, %fd151, 0d3FA55555555502A1;
	fma.rn.f64 	%fd159, %fd158, %fd151, 0d3FC5555555555511;
	fma.rn.f64 	%fd160, %fd159, %fd151, 0d3FE000000000000B;
	fma.rn.f64 	%fd161, %fd160, %fd151, 0d3FF0000000000000;
	fma.rn.f64 	%fd162, %fd161, %fd151, 0d3FF0000000000000;
	{
	.reg .b32 %temp; 
	mov.b64 	{%r18, %temp}, %fd162;
	}
	{
	.reg .b32 %temp; 
	mov.b64 	{%temp, %r19}, %fd162;
	}
	shl.b32 	%r101, %r17, 20;
	add.s32 	%r102, %r101, %r19;
	mov.b64 	%fd194, {%r18, %r102};
	{
	.reg .b32 %temp; 
	mov.b64 	{%temp, %r103}, %fd12;
	}
	mov.b32 	%f11, %r103;
	abs.f32 	%f2, %f11;
	setp.lt.f32 	%p27, %f2, 0f4086232B;
	@%p27 bra 	$L__BB8_28;
	setp.lt.f64 	%p28, %fd12, 0d0000000000000000;
	add.f64 	%fd163, %fd12, 0d7FF0000000000000;
	selp.f64 	%fd194, 0d0000000000000000, %fd163, %p28;
	setp.geu.f32 	%p29, %f2, 0f40874800;
	@%p29 bra 	$L__BB8_28;
	shr.u32 	%r104, %r17, 31;
	add.s32 	%r105, %r17, %r104;
	shr.s32 	%r106, %r105, 1;
	shl.b32 	%r107, %r106, 20;
	add.s32 	%r108, %r19, %r107;
	mov.b64 	%fd164, {%r18, %r108};
	sub.s32 	%r109, %r17, %r106;
	shl.b32 	%r110, %r109, 20;
	add.s32 	%r111, %r110, 1072693248;
	mov.b32 	%r112, 0;
	mov.b64 	%fd165, {%r112, %r111};
	mul.f64 	%fd194, %fd165, %fd164;
$L__BB8_28:
	mul.f64 	%fd166, %fd11, %fd194;
	mul.f64 	%fd167, %fd4, %fd166;
	st.global.f64 	[%rd18+1024], %fd167;
	add.s32 	%r130, %r130, 2;
	add.s32 	%r129, %r129, 256;
	setp.eq.s32 	%p30, %r130, 0;
	@%p30 bra 	$L__BB8_29;
	bra.uni 	$L__BB8_22;
$L__BB8_29:
	shl.b32 	%r113, %r45, 7;
	and.b32  	%r133, %r113, -256;
$L__BB8_30:
	and.b32  	%r114, %r45, 1;
	setp.eq.b32 	%p31, %r114, 1;
	not.pred 	%p32, %p31;
	@%p32 bra 	$L__BB8_43;
	add.s32 	%r35, %r133, %r4;
	mul.wide.s32 	%rd49, %r35, 8;
	add.s64 	%rd50, %rd13, %rd49;
	ld.global.f64 	%fd29, [%rd50];
	add.s64 	%rd51, %rd14, %rd49;
	ld.global.f64 	%fd168, [%rd51];
	sub.f64 	%fd169, %fd168, %fd1;
	mul.f64 	%fd170, %fd169, %fd169;
	mul.f64 	%fd171, %fd170, 0d3FE0000000000000;
	div.rn.f64 	%fd30, %fd171, %fd2;
	fma.rn.f64 	%fd172, %fd30, 0d3FF71547652B82FE, 0d4338000000000000;
	{
	.reg .b32 %temp; 
	mov.b64 	{%r36, %temp}, %fd172;
	}
	mov.f64 	%fd173, 0dC338000000000000;
	add.rn.f64 	%fd174, %fd172, %fd173;
	fma.rn.f64 	%fd175, %fd174, 0dBFE62E42FEFA39EF, %fd30;
	fma.rn.f64 	%fd176, %fd174, 0dBC7ABC9E3B39803F, %fd175;
	fma.rn.f64 	%fd177, %fd176, 0d3E5ADE1569CE2BDF, 0d3E928AF3FCA213EA;
	fma.rn.f64 	%fd178, %fd177, %fd176, 0d3EC71DEE62401315;
	fma.rn.f64 	%fd179, %fd178, %fd176, 0d3EFA01997C89EB71;
	fma.rn.f64 	%fd180, %fd179, %fd176, 0d3F2A01A014761F65;
	fma.rn.f64 	%fd181, %fd180, %fd176, 0d3F56C16C1852B7AF;
	fma.rn.f64 	%fd182, %fd181, %fd176, 0d3F81111111122322;
	fma.rn.f64 	%fd183, %fd182, %fd176, 0d3FA55555555502A1;
	fma.rn.f64 	%fd184, %fd183, %fd176, 0d3FC5555555555511;
	fma.rn.f64 	%fd185, %fd184, %fd176, 0d3FE000000000000B;
	fma.rn.f64 	%fd186, %fd185, %fd176, 0d3FF0000000000000;
	fma.rn.f64 	%fd187, %fd186, %fd176, 0d3FF0000000000000;
	{
	.reg .b32 %temp; 
	mov.b64 	{%r37, %temp}, %fd187;
	}
	{
	.reg .b32 %temp; 
	mov.b64 	{%temp, %r38}, %fd187;
	}
	shl.b32 	%r115, %r36, 20;
	add.s32 	%r116, %r115, %r38;
	mov.b64 	%fd197, {%r37, %r116};
	{
	.reg .b32 %temp; 
	mov.b64 	{%temp, %r117}, %fd30;
	}
	mov.b32 	%f12, %r117;
	abs.f32 	%f5, %f12;
	setp.lt.f32 	%p33, %f5, 0f4086232B;
	@%p33 bra 	$L__BB8_34;
	setp.lt.f64 	%p34, %fd30, 0d0000000000000000;
	add.f64 	%fd188, %fd30, 0d7FF0000000000000;
	selp.f64 	%fd197, 0d0000000000000000, %fd188, %p34;
	setp.geu.f32 	%p35, %f5, 0f40874800;
	@%p35 bra 	$L__BB8_34;
	shr.u32 	%r118, %r36, 31;
	add.s32 	%r119, %r36, %r118;
	shr.s32 	%r120, %r119, 1;
	shl.b32 	%r121, %r120, 20;
	add.s32 	%r122, %r38, %r121;
	mov.b64 	%fd189, {%r37, %r122};
	sub.s32 	%r123, %r36, %r120;
	shl.b32 	%r124, %r123, 20;
	add.s32 	%r125, %r124, 1072693248;
	mov.b32 	%r126, 0;
	mov.b64 	%fd190, {%r126, %r125};
	mul.f64 	%fd197, %fd190, %fd189;
$L__BB8_34:
	mul.f64 	%fd191, %fd29, %fd197;
	mul.f64 	%fd192, %fd4, %fd191;
	add.s64 	%rd53, %rd15, %rd49;
	st.global.f64 	[%rd53], %fd192;
	bra.uni 	$L__BB8_43;
$L__BB8_35:
	add.s32 	%r132, %r132, 2;
	add.s32 	%r131, %r131, 256;
	setp.eq.s32 	%p15, %r132, 0;
	@%p15 bra 	$L__BB8_36;
	bra.uni 	$L__BB8_9;
$L__BB8_36:
	and.b32  	%r134, %r1, -256;
$L__BB8_37:
	and.b32  	%r74, %r45, 1;
	setp.eq.b32 	%p16, %r74, 1;
	not.pred 	%p17, %p16;
	@%p17 bra 	$L__BB8_43;
	add.s32 	%r41, %r134, %r4;
	setp.ge.s32 	%p18, %r41, %r2;
	@%p18 bra 	$L__BB8_43;
	mul.wide.s32 	%rd42, %r41, 8;
	add.s64 	%rd43, %rd13, %rd42;
	ld.global.f64 	%fd35, [%rd43];
	add.s64 	%rd44, %rd14, %rd42;
	ld.global.f64 	%fd92, [%rd44];
	sub.f64 	%fd93, %fd92, %fd1;
	mul.f64 	%fd94, %fd93, %fd93;
	mul.f64 	%fd95, %fd94, 0d3FE0000000000000;
	div.rn.f64 	%fd36, %fd95, %fd2;
	fma.rn.f64 	%fd96, %fd36, 0d3FF71547652B82FE, 0d4338000000000000;
	{
	.reg .b32 %temp; 
	mov.b64 	{%r42, %temp}, %fd96;
	}
	mov.f64 	%fd97, 0dC338000000000000;
	add.rn.f64 	%fd98, %fd96, %fd97;
	fma.rn.f64 	%fd99, %fd98, 0dBFE62E42FEFA39EF, %fd36;
	fma.rn.f64 	%fd100, %fd98, 0dBC7ABC9E3B39803F, %fd99;
	fma.rn.f64 	%fd101, %fd100, 0d3E5ADE1569CE2BDF, 0d3E928AF3FCA213EA;
	fma.rn.f64 	%fd102, %fd101, %fd100, 0d3EC71DEE62401315;
	fma.rn.f64 	%fd103, %fd102, %fd100, 0d3EFA01997C89EB71;
	fma.rn.f64 	%fd104, %fd103, %fd100, 0d3F2A01A014761F65;
	fma.rn.f64 	%fd105, %fd104, %fd100, 0d3F56C16C1852B7AF;
	fma.rn.f64 	%fd106, %fd105, %fd100, 0d3F81111111122322;
	fma.rn.f64 	%fd107, %fd106, %fd100, 0d3FA55555555502A1;
	fma.rn.f64 	%fd108, %fd107, %fd100, 0d3FC5555555555511;
	fma.rn.f64 	%fd109, %fd108, %fd100, 0d3FE000000000000B;
	fma.rn.f64 	%fd110, %fd109, %fd100, 0d3FF0000000000000;
	fma.rn.f64 	%fd111, %fd110, %fd100, 0d3FF0000000000000;
	{
	.reg .b32 %temp; 
	mov.b64 	{%r43, %temp}, %fd111;
	}
	{
	.reg .b32 %temp; 
	mov.b64 	{%temp, %r44}, %fd111;
	}
	shl.b32 	%r75, %r42, 20;
	add.s32 	%r76, %r75, %r44;
	mov.b64 	%fd198, {%r43, %r76};
	{
	.reg .b32 %temp; 
	mov.b64 	{%temp, %r77}, %fd36;
	}
	mov.b32 	%f9, %r77;
	abs.f32 	%f6, %f9;
	setp.lt.f32 	%p19, %f6, 0f4086232B;
	@%p19 bra 	$L__BB8_42;
	setp.lt.f64 	%p20, %fd36, 0d0000000000000000;
	add.f64 	%fd112, %fd36, 0d7FF0000000000000;
	selp.f64 	%fd198, 0d0000000000000000, %fd112, %p20;
	setp.geu.f32 	%p21, %f6, 0f40874800;
	@%p21 bra 	$L__BB8_42;
	shr.u32 	%r78, %r42, 31;
	add.s32 	%r79, %r42, %r78;
	shr.s32 	%r80, %r79, 1;
	shl.b32 	%r81, %r80, 20;
	add.s32 	%r82, %r44, %r81;
	mov.b64 	%fd113, {%r43, %r82};
	sub.s32 	%r83, %r42, %r80;
	shl.b32 	%r84, %r83, 20;
	add.s32 	%r85, %r84, 1072693248;
	mov.b32 	%r86, 0;
	mov.b64 	%fd114, {%r86, %r85};
	mul.f64 	%fd198, %fd114, %fd113;
$L__BB8_42:
	mul.f64 	%fd115, %fd35, %fd198;
	mul.f64 	%fd116, %fd3, %fd115;
	add.s64 	%rd46, %rd15, %rd42;
	st.global.f64 	[%rd46], %fd116;
$L__BB8_43:
	ret;

}
	// .globl	_ZN3cub18CUB_300001_SM_10006detail9transform16transform_kernelINS2_10policy_hubILb1EN4cuda3std3__45tupleIJN6thrust24THRUST_300001_SM_1000_NS12zip_iteratorINS8_IJNSA_6detail15normal_iteratorINSA_10device_ptrIdEEEESG_SG_EEEEEEEEE10policy1000Ei14Upwind_functorSI_JSI_EEEvT0_iT1_T2_DpNS2_10kernel_argIT3_EE
.visible .entry _ZN3cub18CUB_300001_SM_10006detail9transform16transform_kernelINS2_10policy_hubILb1EN4cuda3std3__45tupleIJN6thrust24THRUST_300001_SM_1000_NS12zip_iteratorINS8_IJNSA_6detail15normal_iteratorINSA_10device_ptrIdEEEESG_SG_EEEEEEEEE10policy1000Ei14Upwind_functorSI_JSI_EEEvT0_iT1_T2_DpNS2_10kernel_argIT3_EE(
	.param .u32 _ZN3cub18CUB_300001_SM_10006detail9transform16transform_kernelINS2_10policy_hubILb1EN4cuda3std3__45tupleIJN6thrust24THRUST_300001_SM_1000_NS12zip_iteratorINS8_IJNSA_6detail15normal_iteratorINSA_10device_ptrIdEEEESG_SG_EEEEEEEEE10policy1000Ei14Upwind_functorSI_JSI_EEEvT0_iT1_T2_DpNS2_10kernel_argIT3_EE_param_0,
	.param .u32 _ZN3cub18CUB_300001_SM_10006detail9transform16transform_kernelINS2_10policy_hubILb1EN4cuda3std3__45tupleIJN6thrust24THRUST_300001_SM_1000_NS12zip_iteratorINS8_IJNSA_6detail15normal_iteratorINSA_10device_ptrIdEEEESG_SG_EEEEEEEEE10policy1000Ei14Upwind_functorSI_JSI_EEEvT0_iT1_T2_DpNS2_10kernel_argIT3_EE_param_1,
	.param .align 8 .b8 _ZN3cub18CUB_300001_SM_10006detail9transform16transform_kernelINS2_10policy_hubILb1EN4cuda3std3__45tupleIJN6thrust24THRUST_300001_SM_1000_NS12zip_iteratorINS8_IJNSA_6detail15normal_iteratorINSA_10device_ptrIdEEEESG_SG_EEEEEEEEE10policy1000Ei14Upwind_functorSI_JSI_EEEvT0_iT1_T2_DpNS2_10kernel_argIT3_EE_param_2[16],
	.param .align 8 .b8 _ZN3cub18CUB_300001_SM_10006detail9transform16transform_kernelINS2_10policy_hubILb1EN4cuda3std3__45tupleIJN6thrust24THRUST_300001_SM_1000_NS12zip_iteratorINS8_IJNSA_6detail15normal_iteratorINSA_10device_ptrIdEEEESG_SG_EEEEEEEEE10policy1000Ei14Upwind_functorSI_JSI_EEEvT0_iT1_T2_DpNS2_10kernel_argIT3_EE_param_3[24],
	.param .align 8 .b8 _ZN3cub18CUB_300001_SM_10006detail9transform16transform_kernelINS2_10policy_hubILb1EN4cuda3std3__45tupleIJN6thrust24THRUST_300001_SM_1000_NS12zip_iteratorINS8_IJNSA_6detail15normal_iteratorINSA_10device_ptrIdEEEESG_SG_EEEEEEEEE10policy1000Ei14Upwind_functorSI_JSI_EEEvT0_iT1_T2_DpNS2_10kernel_argIT3_EE_param_4[24]
)
.maxntid 128
{
	.reg .pred 	%p<25>;
	.reg .b32 	%r<60>;
	.reg .b64 	%rd<126>;
	.reg .b64 	%fd<179>;

	ld.param.f64 	%fd1, [_ZN3cub18CUB_300001_SM_10006detail9transform16transform_kernelINS2_10policy_hubILb1EN4cuda3std3__45tupleIJN6thrust24THRUST_300001_SM_1000_NS12zip_iteratorINS8_IJNSA_6detail15normal_iteratorINSA_10device_ptrIdEEEESG_SG_EEEEEEEEE10policy1000Ei14Upwind_functorSI_JSI_EEEvT0_iT1_T2_DpNS2_10kernel_argIT3_EE_param_2];
	ld.param.f64 	%fd2, [_ZN3cub18CUB_300001_SM_10006detail9transform16transform_kernelINS2_10policy_hubILb1EN4cuda3std3__45tupleIJN6thrust24THRUST_300001_SM_1000_NS12zip_iteratorINS8_IJNSA_6detail15normal_iteratorINSA_10device_ptrIdEEEESG_SG_EEEEEEEEE10policy1000Ei14Upwind_functorSI_JSI_EEEvT0_iT1_T2_DpNS2_10kernel_argIT3_EE_param_2+8];
	ld.param.u32 	%r34, [_ZN3cub18CUB_300001_SM_10006detail9transform16transform_kernelINS2_10policy_hubILb1EN4cuda3std3__45tupleIJN6thrust24THRUST_300001_SM_1000_NS12zip_iteratorINS8_IJNSA_6detail15normal_iteratorINSA_10device_ptrIdEEEESG_SG_EEEEEEEEE10policy1000Ei14Upwind_functorSI_JSI_EEEvT0_iT1_T2_DpNS2_10kernel_argIT3_EE_param_0];
	ld.param.u64 	%rd29, [_ZN3cub18CUB_300001_SM_10006detail9transform16transform_kernelINS2_10policy_hubILb1EN4cuda3std3__45tupleIJN6thrust24THRUST_300001_SM_1000_NS12zip_iteratorINS8_IJNSA_6detail15normal_iteratorINSA_10device_ptrIdEEEESG_SG_EEEEEEEEE10policy1000Ei14Upwind_functorSI_JSI_EEEvT0_iT1_T2_DpNS2_10kernel_argIT3_EE_param_4+16];
	ld.param.u64 	%rd28, [_ZN3cub18CUB_300001_SM_10006detail9transform16transform_kernelINS2_10policy_hubILb1EN4cuda3std3__45tupleIJN6thrust24THRUST_300001_SM_1000_NS12zip_iteratorINS8_IJNSA_6detail15normal_iteratorINSA_10device_ptrIdEEEESG_SG_EEEEEEEEE10policy1000Ei14Upwind_functorSI_JSI_EEEvT0_iT1_T2_DpNS2_10kernel_argIT3_EE_param_4+8];
	ld.param.u64 	%rd27, [_ZN3cub18CUB_300001_SM_10006detail9transform16transform_kernelINS2_10policy_hubILb1EN4cuda3std3__45tupleIJN6thrust24THRUST_300001_SM_1000_NS12zip_iteratorINS8_IJNSA_6detail15normal_iteratorINSA_10device_ptrIdEEEESG_SG_EEEEEEEEE10policy1000Ei14Upwind_functorSI_JSI_EEEvT0_iT1_T2_DpNS2_10kernel_argIT3_EE_param_4];
	ld.param.u64 	%rd26, [_ZN3cub18CUB_300001_SM_10006detail9transform16transform_kernelINS2_10policy_hubILb1EN4cuda3std3__45tupleIJN6thrust24THRUST_300001_SM_1000_NS12zip_iteratorINS8_IJNSA_6detail15normal_iteratorINSA_10device_ptrIdEEEESG_SG_EEEEEEEEE10policy1000Ei14Upwind_functorSI_JSI_EEEvT0_iT1_T2_DpNS2_10kernel_argIT3_EE_param_3+16];
	ld.param.u64 	%rd25, [_ZN3cub18CUB_300001_SM_10006detail9transform16transform_kernelINS2_10policy_hubILb1EN4cuda3std3__45tupleIJN6thrust24THRUST_300001_SM_1000_NS12zip_iteratorINS8_IJNSA_6detail15normal_iteratorINSA_10device_ptrIdEEEESG_SG_EEEEEEEEE10policy1000Ei14Upwind_functorSI_JSI_EEEvT0_iT1_T2_DpNS2_10kernel_argIT3_EE_param_3+8];
	ld.param.u64 	%rd24, [_ZN3cub18CUB_300001_SM_10006detail9transform16transform_kernelINS2_10policy_hubILb1EN4cuda3std3__45tupleIJN6thrust24THRUST_300001_SM_1000_NS12zip_iteratorINS8_IJNSA_6detail15normal_iteratorINSA_10device_ptrIdEEEESG_SG_EEEEEEEEE10policy1000Ei14Upwind_functorSI_JSI_EEEvT0_iT1_T2_DpNS2_10kernel_argIT3_EE_param_3];
	ld.param.u32 	%r33, [_ZN3cub18CUB_300001_SM_10006detail9transform16transform_kernelINS2_10policy_hubILb1EN4cuda3std3__45tupleIJN6thrust24THRUST_300001_SM_1000_NS12zip_iteratorINS8_IJNSA_6detail15normal_iteratorINSA_10device_ptrIdEEEESG_SG_EEEEEEEEE10policy1000Ei14Upwind_functorSI_JSI_EEEvT0_iT1_T2_DpNS2_10kernel_argIT3_EE_param_1];
	cvta.to.global.u64 	%rd1, %rd24;
	cvta.to.global.u64 	%rd2, %rd25;
	cvta.to.global.u64 	%rd3, %rd26;
	cvta.to.global.u64 	%rd4, %rd27;
	cvta.to.global.u64 	%rd5, %rd28;
	cvta.to.global.u64 	%rd6, %rd29;
	shl.b32 	%r35, %r33, 7;
	mov.u32 	%r36, %ctaid.x;
	mul.lo.s32 	%r1, %r35, %r36;
	sub.s32 	%r37, %r34, %r1;
	min.s32 	%r2, %r35, %r37;
	mul.wide.s32 	%rd125, %r1, 8;
	add.s64 	%rd7, %rd4, %rd125;
	add.s64 	%rd8, %rd5, %rd125;
	add.s64 	%rd9, %rd6, %rd125;
	add.s64 	%rd10, %rd1, %rd125;
	add.s64 	%rd11, %rd2, %rd125;
	add.s64 	%rd12, %rd3, %rd125;
	setp.gt.s32 	%p1, %r35, %r37;
	@%p1 bra 	$L__BB9_13;
	setp.lt.s32 	%p2, %r33, 1;
	@%p2 bra 	$L__BB9_35;
	mov.u32 	%r3, %tid.x;
	and.b32  	%r4, %r33, 7;
	setp.lt.u32 	%p3, %r33, 8;
	mov.b32 	%r57, 0;
	@%p3 bra 	$L__BB9_5;
	and.b32  	%r57, %r33, 2147483640;
	neg.s32 	%r53, %r57;
	mul.wide.u32 	%rd31, %r3, 8;
	add.s64 	%rd13, %rd3, %rd31;
	add.s64 	%rd15, %rd6, %rd31;
	add.s64 	%rd32, %rd125, 3072;
	add.s64 	%rd16, %rd3, %rd32;
	add.s32 	%r52, %r3, 128;
	add.s64 	%rd17, %rd4, %rd32;
	add.s64 	%rd18, %rd5, %rd32;
	add.s64 	%rd19, %rd6, %rd32;
	add.s64 	%rd20, %rd1, %rd32;
	add.s64 	%rd21, %rd2, %rd32;
$L__BB9_4:
	.pragma "nounroll";
	mul.wide.s32 	%rd33, %r52, 8;
	add.s64 	%rd34, %rd16, %rd33;
	add.s64 	%rd35, %rd17, %rd33;
	add.s64 	%rd36, %rd18, %rd33;
	add.s64 	%rd37, %rd19, %rd33;
	add.s64 	%rd38, %rd20, %rd33;
	add.s64 	%rd39, %rd21, %rd33;
	cvta.to.global.u64 	%rd40, %rd27;
	mul.wide.u32 	%rd41, %r3, 8;
	add.s64 	%rd42, %rd40, %rd41;
	add.s64 	%rd43, %rd42, %rd125;
	cvta.to.global.u64 	%rd44, %rd28;
	add.s64 	%rd45, %rd44, %rd41;
	add.s64 	%rd46, %rd45, %rd125;
	add.s64 	%rd47, %rd15, %rd125;
	ld.global.f64 	%fd3, [%rd43];
	ld.global.f64 	%fd4, [%rd46];
	ld.global.f64 	%fd5, [%rd47];
	mul.f64 	%fd6, %fd1, %fd5;
	sub.f64 	%fd7, %fd4, %fd3;
	mul.f64 	%fd8, %fd7, %fd6;
	div.rn.f64 	%fd9, %fd8, %fd2;
	add.f64 	%fd10, %fd3, %fd9;
	cvta.to.global.u64 	%rd48, %rd24;
	add.s64 	%rd49, %rd48, %rd41;
	add.s64 	%rd50, %rd49, %rd125;
	cvta.to.global.u64 	%rd51, %rd25;
	add.s64 	%rd52, %rd51, %rd41;
	add.s64 	%rd53, %rd52, %rd125;
	add.s64 	%rd54, %rd13, %rd125;
	st.global.f64 	[%rd50], %fd10;
	st.global.f64 	[%rd53], %fd4;
	st.global.f64 	[%rd54], %fd5;
	ld.global.f64 	%fd11, [%rd35+-3072];
	ld.global.f64 	%fd12, [%rd36+-3072];
	ld.global.f64 	%fd13, [%rd37+-3072];
	mul.f64 	%fd14, %fd1, %fd13;
	sub.f64 	%fd15, %fd12, %fd11;
	mul.f64 	%fd16, %fd15, %fd14;
	div.rn.f64 	%fd17, %fd16, %fd2;
	add.f64 	%fd18, %fd11, %fd17;
	st.global.f64 	[%rd38+-3072], %fd18;
	st.global.f64 	[%rd39+-3072], %fd12;
	st.global.f64 	[%rd34+-3072], %fd13;
	ld.global.f64 	%fd19, [%rd35+-2048];
	ld.global.f64 	%fd20, [%rd36+-2048];
	ld.global.f64 	%fd21, [%rd37+-2048];
	mul.f64 	%fd22, %fd1, %fd21;
	sub.f64 	%fd23, %fd20, %fd19;
	mul.f64 	%fd24, %fd23, %fd22;
	div.rn.f64 	%fd25, %fd24, %fd2;
	add.f64 	%fd26, %fd19, %fd25;
	st.global.f64 	[%rd38+-2048], %fd26;
	st.global.f64 	[%rd39+-2048], %fd20;
	st.global.f64 	[%rd34+-2048], %fd21;
	ld.global.f64 	%fd27, [%rd35+-1024];
	ld.global.f64 	%fd28, [%rd36+-1024];
	ld.global.f64 	%fd29, [%rd37+-1024];
	mul.f64 	%fd30, %fd1, %fd29;
	sub.f64 	%fd31, %fd28, %fd27;
	mul.f64 	%fd32, %fd31, %fd30;
	div.rn.f64 	%fd33, %fd32, %fd2;
	add.f64 	%fd34, %fd27, %fd33;
	st.global.f64 	[%rd38+-1024], %fd34;
	st.global.f64 	[%rd39+-1024], %fd28;
	st.global.f64 	[%rd34+-1024], %fd29;
	ld.global.f64 	%fd35, [%rd35];
	ld.global.f64 	%fd36, [%rd36];
	ld.global.f64 	%fd37, [%rd37];
	mul.f64 	%fd38, %fd1, %fd37;
	sub.f64 	%fd39, %fd36, %fd35;
	mul.f64 	%fd40, %fd39, %fd38;
	div.rn.f64 	%fd41, %fd40, %fd2;
	add.f64 	%fd42, %fd35, %fd41;
	st.global.f64 	[%rd38], %fd42;
	st.global.f64 	[%rd39], %fd36;
	st.global.f64 	[%rd34], %fd37;
	ld.global.f64 	%fd43, [%rd35+1024];
	ld.global.f64 	%fd44, [%rd36+1024];
	ld.global.f64 	%fd45, [%rd37+1024];
	mul.f64 	%fd46, %fd1, %fd45;
	sub.f64 	%fd47, %fd44, %fd43;
	mul.f64 	%fd48, %fd47, %fd46;
	div.rn.f64 	%fd49, %fd48, %fd2;
	add.f64 	%fd50, %fd43, %fd49;
	st.global.f64 	[%rd38+1024], %fd50;
	st.global.f64 	[%rd39+1024], %fd44;
	st.global.f64 	[%rd34+1024], %fd45;
	ld.global.f64 	%fd51, [%rd35+2048];
	ld.global.f64 	%fd52, [%rd36+2048];
	ld.global.f64 	%fd53, [%rd37+2048];
	mul.f64 	%fd54, %fd1, %fd53;
	sub.f64 	%fd55, %fd52, %fd51;
	mul.f64 	%fd56, %fd55, %fd54;
	div.rn.f64 	%fd57, %fd56, %fd2;
	add.f64 	%fd58, %fd51, %fd57;
	st.global.f64 	[%rd38+2048], %fd58;
	st.global.f64 	[%rd39+2048], %fd52;
	st.global.f64 	[%rd34+2048], %fd53;
	ld.global.f64 	%fd59, [%rd35+3072];
	ld.global.f64 	%fd60, [%rd36+3072];
	ld.global.f64 	%fd61, [%rd37+3072];
	mul.f64 	%fd62, %fd1, %fd61;
	sub.f64 	%fd63, %fd60, %fd59;
	mul.f64 	%fd64, %fd63, %fd62;
	div.rn.f64 	%fd65, %fd64, %fd2;
	add.f64 	%fd66, %fd59, %fd65;
	st.global.f64 	[%rd38+3072], %fd66;
	st.global.f64 	[%rd39+3072], %fd60;
	st.global.f64 	[%rd34+3072], %fd61;
	add.s32 	%r53, %r53, 8;
	add.s64 	%rd125, %rd125, 8192;
	add.s32 	%r52, %r52, 1024;
	setp.eq.s32 	%p4, %r53, 0;
	@%p4 bra 	$L__BB9_5;
	bra.uni 	$L__BB9_4;
$L__BB9_5:
	setp.eq.s32 	%p5, %r4, 0;
	@%p5 bra 	$L__BB9_35;
	and.b32  	%r28, %r33, 3;
	setp.lt.u32 	%p6, %r4, 4;
	@%p6 bra 	$L__BB9_8;
	shl.b32 	%r39, %r57, 7;
	add.s32 	%r40, %r39, %r3;
	mul.wide.s32 	%rd55, %r40, 8;
	add.s64 	%rd56, %rd7, %rd55;
	add.s64 	%rd57, %rd8, %rd55;
	add.s64 	%rd58, %rd9, %rd55;
	ld.global.f64 	%fd67, [%rd56];
	ld.global.f64 	%fd68, [%rd57];
	ld.global.f64 	%fd69, [%rd58];
	mul.f64 	%fd70, %fd1, %fd69;
	sub.f64 	%fd71, %fd68, %fd67;
	mul.f64 	%fd72, %fd71, %fd70;
	div.rn.f64 	%fd73, %fd72, %fd2;
	add.f64 	%fd74, %fd67, %fd73;
	add.s64 	%rd59, %rd10, %rd55;
	add.s64 	%rd60, %rd11, %rd55;
	add.s64 	%rd61, %rd12, %rd55;
	st.global.f64 	[%rd59], %fd74;
	st.global.f64 	[%rd60], %fd68;
	st.global.f64 	[%rd61], %fd69;
	ld.global.f64 	%fd75, [%rd56+1024];
	ld.global.f64 	%fd76, [%rd57+1024];
	ld.global.f64 	%fd77, [%rd58+1024];
	mul.f64 	%fd78, %fd1, %fd77;
	sub.f64 	%fd79, %fd76, %fd75;
	mul.f64 	%fd80, %fd79, %fd78;
	div.rn.f64 	%fd81, %fd80, %fd2;
	add.f64 	%fd82, %fd75, %fd81;
	st.global.f64 	[%rd59+1024], %fd82;
	st.global.f64 	[%rd60+1024], %fd76;
	st.global.f64 	[%rd61+1024], %fd77;
	ld.global.f64 	%fd83, [%rd56+2048];
	ld.global.f64 	%fd84, [%rd57+2048];
	ld.global.f64 	%fd85, [%rd58+2048];
	mul.f64 	%fd86, %fd1, %fd85;
	sub.f64 	%fd87, %fd84, %fd83;
	mul.f64 	%fd88, %fd87, %fd86;
	div.rn.f64 	%fd89, %fd88, %fd2;
	add.f64 	%fd90, %fd83, %fd89;
	st.global.f64 	[%rd59+2048], %fd90;
	st.global.f64 	[%rd60+2048], %fd84;
	st.global.f64 	[%rd61+2048], %fd85;
	ld.global.f64 	%fd91, [%rd56+3072];
	ld.global.f64 	%fd92, [%rd57+3072];
	ld.global.f64 	%fd93, [%rd58+3072];
	mul.f64 	%fd94, %fd1, %fd93;
	sub.f64 	%fd95, %fd92, %fd91;
	mul.f64 	%fd96, %fd95, %fd94;
	div.rn.f64 	%fd97, %fd96, %fd2;
	add.f64 	%fd98, %fd91, %fd97;
	st.global.f64 	[%rd59+3072], %fd98;
	st.global.f64 	[%rd60+3072], %fd92;
	st.global.f64 	[%rd61+3072], %fd93;
	add.s32 	%r57, %r57, 4;
$L__BB9_8:
	setp.eq.s32 	%p7, %r28, 0;
	@%p7 bra 	$L__BB9_35;
	setp.eq.s32 	%p8, %r28, 1;
	@%p8 bra 	$L__BB9_11;
	shl.b32 	%r41, %r57, 7;
	add.s32 	%r42, %r41, %r3;
	mul.wide.s32 	%rd62, %r42, 8;
	add.s64 	%rd63, %rd7, %rd62;
	add.s64 	%rd64, %rd8, %rd62;
	add.s64 	%rd65, %rd9, %rd62;
	ld.global.f64 	%fd99, [%rd63];
	ld.global.f64 	%fd100, [%rd64];
	ld.global.f64 	%fd101, [%rd65];
	mul.f64 	%fd102, %fd1, %fd101;
	sub.f64 	%fd103, %fd100, %fd99;
	mul.f64 	%fd104, %fd103, %fd102;
	div.rn.f64 	%fd105, %fd104, %fd2;
	add.f64 	%fd106, %fd99, %fd105;
	add.s64 	%rd66, %rd10, %rd62;
	add.s64 	%rd67, %rd11, %rd62;
	add.s64 	%rd68, %rd12, %rd62;
	st.global.f64 	[%rd66], %fd106;
	st.global.f64 	[%rd67], %fd100;
	st.global.f64 	[%rd68], %fd101;
	ld.global.f64 	%fd107, [%rd63+1024];
	ld.global.f64 	%fd108, [%rd64+1024];
	ld.global.f64 	%fd109, [%rd65+1024];
	mul.f64 	%fd110, %fd1, %fd109;
	sub.f64 	%fd111, %fd108, %fd107;
	mul.f64 	%fd112, %fd111, %fd110;
	div.rn.f64 	%fd113, %fd112, %fd2;
	add.f64 	%fd114, %fd107, %fd113;
	st.global.f64 	[%rd66+1024], %fd114;
	st.global.f64 	[%rd67+1024], %fd108;
	st.global.f64 	[%rd68+1024], %fd109;
	add.s32 	%r57, %r57, 2;
$L__BB9_11:
	and.b32  	%r43, %r33, 1;
	setp.eq.b32 	%p9, %r43, 1;
	not.pred 	%p10, %p9;
	@%p10 bra 	$L__BB9_35;
	shl.b32 	%r44, %r57, 7;
	add.s32 	%r45, %r44, %r3;
	mul.wide.s32 	%rd69, %r45, 8;
	add.s64 	%rd70, %rd7, %rd69;
	add.s64 	%rd71, %rd8, %rd69;
	add.s64 	%rd72, %rd9, %rd69;
	ld.global.f64 	%fd115, [%rd70];
	ld.global.f64 	%fd116, [%rd71];
	ld.global.f64 	%fd117, [%rd72];
	mul.f64 	%fd118, %fd1, %fd117;
	sub.f64 	%fd119, %fd116, %fd115;
	mul.f64 	%fd120, %fd119, %fd118;
	div.rn.f64 	%fd121, %fd120, %fd2;
	add.f64 	%fd122, %fd115, %fd121;
	add.s64 	%rd73, %rd10, %rd69;
	add.s64 	%rd74, %rd11, %rd69;
	add.s64 	%rd75, %rd12, %rd69;
	st.global.f64 	[%rd73], %fd122;
	st.global.f64 	[%rd74], %fd116;
	st.global.f64 	[%rd75], %fd117;
	bra.uni 	$L__BB9_35;
$L__BB9_13:
	setp.lt.s32 	%p11, %r33, 1;
	@%p11 bra 	$L__BB9_35;
	mov.u32 	%r8, %tid.x;
	and.b32  	%r9, %r33, 3;
	setp.lt.u32 	%p12, %r33, 4;
	mov.b32 	%r55, 0;
	@%p12 bra 	$L__BB9_25;
	and.b32  	%r55, %r33, 2147483644;
	mov.b32 	%r54, 0;
$L__BB9_16:
	.pragma "nounroll";
	shl.b32 	%r48, %r54, 7;
	add.s32 	%r16, %r48, %r8;
	setp.ge.s32 	%p13, %r16, %r2;
	@%p13 bra 	$L__BB9_18;
	mul.wide.s32 	%rd76, %r16, 8;
	add.s64 	%rd77, %rd7, %rd76;
	add.s64 	%rd78, %rd8, %rd76;
	add.s64 	%rd79, %rd9, %rd76;
	ld.global.f64 	%fd123, [%rd77];
	ld.global.f64 	%fd124, [%rd78];
	ld.global.f64 	%fd125, [%rd79];
	mul.f64 	%fd126, %fd1, %fd125;
	sub.f64 	%fd127, %fd124, %fd123;
	mul.f64 	%fd128, %fd127, %fd126;
	div.rn.f64 	%fd129, %fd128, %fd2;
	add.f64 	%fd130, %fd123, %fd129;
	add.s64 	%rd80, %rd10, %rd76;
	add.s64 	%rd81, %rd11, %rd76;
	add.s64 	%rd82, %rd12, %rd76;
	st.global.f64 	[%rd80], %fd130;
	st.global.f64 	[%rd81], %fd124;
	st.global.f64 	[%rd82], %fd125;
$L__BB9_18:
	add.s32 	%r17, %r16, 128;
	setp.ge.s32 	%p14, %r17, %r2;
	@%p14 bra 	$L__BB9_20;
	mul.wide.s32 	%rd83, %r17, 8;
	add.s64 	%rd84, %rd7, %rd83;
	add.s64 	%rd85, %rd8, %rd83;
	add.s64 	%rd86, %rd9, %rd83;
	ld.global.f64 	%fd131, [%rd84];
	ld.global.f64 	%fd132, [%rd85];
	ld.global.f64 	%fd133, [%rd86];
	mul.f64 	%fd134, %fd1, %fd133;
	sub.f64 	%fd135, %fd132, %fd131;
	mul.f64 	%fd136, %fd135, %fd134;
	div.rn.f64 	%fd137, %fd136, %fd2;
	add.f64 	%fd138, %fd131, %fd137;
	add.s64 	%rd87, %rd10, %rd83;
	add.s64 	%rd88, %rd11, %rd83;
	add.s64 	%rd89, %rd12, %rd83;
	st.global.f64 	[%rd87], %fd138;
	st.global.f64 	[%rd88], %fd132;
	st.global.f64 	[%rd89], %fd133;
$L__BB9_20:
	add.s32 	%r18, %r16, 256;
	setp.ge.s32 	%p15, %r18, %r2;
	@%p15 bra 	$L__BB9_22;
	mul.wide.s32 	%rd90, %r18, 8;
	add.s64 	%rd91, %rd7, %rd90;
	add.s64 	%rd92, %rd8, %rd90;
	add.s64 	%rd93, %rd9, %rd90;
	ld.global.f64 	%fd139, [%rd91];
	ld.global.f64 	%fd140, [%rd92];
	ld.global.f64 	%fd141, [%rd93];
	mul.f64 	%fd142, %fd1, %fd141;
	sub.f64 	%fd143, %fd140, %fd139;
	mul.f64 	%fd144, %fd143, %fd142;
	div.rn.f64 	%fd145, %fd144, %fd2;
	add.f64 	%fd146, %fd139, %fd145;
	add.s64 	%rd94, %rd10, %rd90;
	add.s64 	%rd95, %rd11, %rd90;
	add.s64 	%rd96, %rd12, %rd90;
	st.global.f64 	[%rd94], %fd146;
	st.global.f64 	[%rd95], %fd140;
	st.global.f64 	[%rd96], %fd141;
$L__BB9_22:
	add.s32 	%r19, %r16, 384;
	setp.ge.s32 	%p16, %r19, %r2;
	@%p16 bra 	$L__BB9_24;
	mul.wide.s32 	%rd97, %r19, 8;
	add.s64 	%rd98, %rd7, %rd97;
	add.s64 	%rd99, %rd8, %rd97;
	add.s64 	%rd100, %rd9, %rd97;
	ld.global.f64 	%fd147, [%rd98];
	ld.global.f64 	%fd148, [%rd99];
	ld.global.f64 	%fd149, [%rd100];
	mul.f64 	%fd150, %fd1, %fd149;
	sub.f64 	%fd151, %fd148, %fd147;
	mul.f64 	%fd152, %fd151, %fd150;
	div.rn.f64 	%fd153, %fd152, %fd2;
	add.f64 	%fd154, %fd147, %fd153;
	add.s64 	%rd101, %rd10, %rd97;
	add.s64 	%rd102, %rd11, %rd97;
	add.s64 	%rd103, %rd12, %rd97;
	st.global.f64 	[%rd101], %fd154;
	st.global.f64 	[%rd102], %fd148;
	st.global.f64 	[%rd103], %fd149;
$L__BB9_24:
	add.s32 	%r54, %r54, 4;
	setp.ne.s32 	%p17, %r54, %r55;
	@%p17 bra 	$L__BB9_16;
$L__BB9_25:
	setp.eq.s32 	%p18, %r9, 0;
	@%p18 bra 	$L__BB9_35;
	setp.eq.s32 	%p19, %r9, 1;
	@%p19 bra 	$L__BB9_32;
	shl.b32 	%r49, %r55, 7;
	add.s32 	%r22, %r49, %r8;
	setp.ge.s32 	%p20, %r22, %r2;
	@%p20 bra 	$L__BB9_29;
	mul.wide.s32 	%rd104, %r22, 8;
	add.s64 	%rd105, %rd7, %rd104;
	add.s64 	%rd106, %rd8, %rd104;
	add.s64 	%rd107, %rd9, %rd104;
	ld.global.f64 	%fd155, [%rd105];
	ld.global.f64 	%fd156, [%rd106];
	ld.global.f64 	%fd157, [%rd107];
	mul.f64 	%fd158, %fd1, %fd157;
	sub.f64 	%fd159, %fd156, %fd155;
	mul.f64 	%fd160, %fd159, %fd158;
	div.rn.f64 	%fd161, %fd160, %fd2;
	add.f64 	%fd162, %fd155, %fd161;
	add.s64 	%rd108, %rd10, %rd104;
	add.s64 	%rd109, %rd11, %rd104;
	add.s64 	%rd110, %rd12, %rd104;
	st.global.f64 	[%rd108], %fd162;
	st.global.f64 	[%rd109], %fd156;
	st.global.f64 	[%rd110], %fd157;
$L__BB9_29:
	add.s32 	%r23, %r22, 128;
	setp.ge.s32 	%p21, %r23, %r2;
	@%p21 bra 	$L__BB9_31;
	mul.wide.s32 	%rd111, %r23, 8;
	add.s64 	%rd112, %rd7, %rd111;
	add.s64 	%rd113, %rd8, %rd111;
	add.s64 	%rd114, %rd9, %rd111;
	ld.global.f64 	%fd163, [%rd112];
	ld.global.f64 	%fd164, [%rd113];
	ld.global.f64 	%fd165, [%rd114];
	mul.f64 	%fd166, %fd1, %fd165;
	sub.f64 	%fd167, %fd164, %fd163;
	mul.f64 	%fd168, %fd167, %fd166;
	div.rn.f64 	%fd169, %fd168, %fd2;
	add.f64 	%fd170, %fd163, %fd169;
	add.s64 	%rd115, %rd10, %rd111;
	add.s64 	%rd116, %rd11, %rd111;
	add.s64 	%rd117, %rd12, %rd111;
	st.global.f64 	[%rd115], %fd170;
	st.global.f64 	[%rd116], %fd164;
	st.global.f64 	[%rd117], %fd165;
$L__BB9_31:
	add.s32 	%r55, %r55, 2;
$L__BB9_32:
	and.b32  	%r50, %r33, 1;
	setp.eq.b32 	%p22, %r50, 1;
	not.pred 	%p23, %p22;
	@%p23 bra 	$L__BB9_35;
	shl.b32 	%r51, %r55, 7;
	add.s32 	%r26, %r51, %r8;
	setp.ge.s32 	%p24, %r26, %r2;
	@%p24 bra 	$L__BB9_35;
	mul.wide.s32 	%rd118, %r26, 8;
	add.s64 	%rd119, %rd7, %rd118;
	add.s64 	%rd120, %rd8, %rd118;
	add.s64 	%rd121, %rd9, %rd118;
	ld.global.f64 	%fd171, [%rd119];
	ld.global.f64 	%fd172, [%rd120];
	ld.global.f64 	%fd173, [%rd121];
	mul.f64 	%fd174, %fd1, %fd173;
	sub.f64 	%fd175, %fd172, %fd171;
	mul.f64 	%fd176, %fd175, %fd174;
	div.rn.f64 	%fd177, %fd176, %fd2;
	add.f64 	%fd178, %fd171, %fd177;
	add.s64 	%rd122, %rd10, %rd118;
	add.s64 	%rd123, %rd11, %rd118;
	add.s64 	%rd124, %rd12, %rd118;
	st.global.f64 	[%rd122], %fd178;
	st.global.f64 	[%rd123], %fd172;
	st.global.f64 	[%rd124], %fd173;
$L__BB9_35:
	ret;

}
	// .globl	_ZN3cub18CUB_300001_SM_10006detail9transform16transform_kernelINS2_10policy_hubILb1EN4cuda3std3__45tupleIJN6thrust24THRUST_300001_SM_1000_NS12zip_iteratorINS8_IJNSA_6detail15normal_iteratorINSA_10device_ptrIdEEEESG_SG_EEEEEEEEE10policy1000El14Upwind_functorSI_JSI_EEEvT0_iT1_T2_DpNS2_10kernel_argIT3_EE
.visible .entry _ZN3cub18CUB_300001_SM_10006detail9transform16transform_kernelINS2_10policy_hubILb1EN4cuda3std3__45tupleIJN6thrust24THRUST_300001_SM_1000_NS12zip_iteratorINS8_IJNSA_6detail15normal_iteratorINSA_10device_ptrIdEEEESG_SG_EEEEEEEEE10policy1000El14Upwind_functorSI_JSI_EEEvT0_iT1_T2_DpNS2_10kernel_argIT3_EE(
	.param .u64 _ZN3cub18CUB_300001_SM_10006detail9transform16transform_kernelINS2_10policy_hubILb1EN4cuda3std3__45tupleIJN6thrust24THRUST_300001_SM_1000_NS12zip_iteratorINS8_IJNSA_6detail15normal_iteratorINSA_10device_ptrIdEEEESG_SG_EEEEEEEEE10policy1000El14Upwind_functorSI_JSI_EEEvT0_iT1_T2_DpNS2_10kernel_argIT3_EE_param_0,
	.param .u32 _ZN3cub18CUB_300001_SM_10006detail9transform16transform_kernelINS2_10policy_hubILb1EN4cuda3std3__45tupleIJN6thrust24THRUST_300001_SM_1000_NS12zip_iteratorINS8_IJNSA_6detail15normal_iteratorINSA_10device_ptrIdEEEESG_SG_EEEEEEEEE10policy1000El14Upwind_functorSI_JSI_EEEvT0_iT1_T2_DpNS2_10kernel_argIT3_EE_param_1,
	.param .align 8 .b8 _ZN3cub18CUB_300001_SM_10006detail9transform16transform_kernelINS2_10policy_hubILb1EN4cuda3std3__45tupleIJN6thrust24THRUST_300001_SM_1000_NS12zip_iteratorINS8_IJNSA_6detail15normal_iteratorINSA_10device_ptrIdEEEESG_SG_EEEEEEEEE10policy1000El14Upwind_functorSI_JSI_EEEvT0_iT1_T2_DpNS2_10kernel_argIT3_EE_param_2[16],
	.param .align 8 .b8 _ZN3cub18CUB_300001_SM_10006detail9transform16transform_kernelINS2_10policy_hubILb1EN4cuda3std3__45tupleIJN6thrust24THRUST_300001_SM_1000_NS12zip_iteratorINS8_IJNSA_6detail15normal_iteratorINSA_10device_ptrIdEEEESG_SG_EEEEEEEEE10policy1000El14Upwind_functorSI_JSI_EEEvT0_iT1_T2_DpNS2_10kernel_argIT3_EE_param_3[24],
	.param .align 8 .b8 _ZN3cub18CUB_300001_SM_10006detail9transform16transform_kernelINS2_10policy_hubILb1EN4cuda3std3__45tupleIJN6thrust24THRUST_300001_SM_1000_NS12zip_iteratorINS8_IJNSA_6detail15normal_iteratorINSA_10device_ptrIdEEEESG_SG_EEEEEEEEE10policy1000El14Upwind_functorSI_JSI_EEEvT0_iT1_T2_DpNS2_10kernel_argIT3_EE_param_4[24]
)
.maxntid 128
{
	.reg .pred 	%p<25>;
	.reg .b32 	%r<57>;
	.reg .b64 	%rd<132>;
	.reg .b64 	%fd<179>;

	ld.param.f64 	%fd1, [_ZN3cub18CUB_300001_SM_10006detail9transform16transform_kernelINS2_10policy_hubILb1EN4cuda3std3__45tupleIJN6thrust24THRUST_300001_SM_1000_NS12zip_iteratorINS8_IJNSA_6detail15normal_iteratorINSA_10device_ptrIdEEEESG_SG_EEEEEEEEE10policy1000El14Upwind_functorSI_JSI_EEEvT0_iT1_T2_DpNS2_10kernel_argIT3_EE_param_2];
	ld.param.f64 	%fd2, [_ZN3cub18CUB_300001_SM_10006detail9transform16transform_kernelINS2_10policy_hubILb1EN4cuda3std3__45tupleIJN6thrust24THRUST_300001_SM_1000_NS12zip_iteratorINS8_IJNSA_6detail15normal_iteratorINSA_10device_ptrIdEEEESG_SG_EEEEEEEEE10policy1000El14Upwind_functorSI_JSI_EEEvT0_iT1_T2_DpNS2_10kernel_argIT3_EE_param_2+8];
	ld.param.u64 	%rd31, [_ZN3cub18CUB_300001_SM_10006detail9transform16transform_kernelINS2_10policy_hubILb1EN4cuda3std3__45tupleIJN6thrust24THRUST_300001_SM_1000_NS12zip_iteratorINS8_IJNSA_6detail15normal_iteratorINSA_10device_ptrIdEEEESG_SG_EEEEEEEEE10policy1000El14Upwind_functorSI_JSI_EEEvT0_iT1_T2_DpNS2_10kernel_argIT3_EE_param_0];
	ld.param.u64 	%rd30, [_ZN3cub18CUB_300001_SM_10006detail9transform16transform_kernelINS2_10policy_hubILb1EN4cuda3std3__45tupleIJN6thrust24THRUST_300001_SM_1000_NS12zip_iteratorINS8_IJNSA_6detail15normal_iteratorINSA_10device_ptrIdEEEESG_SG_EEEEEEEEE10policy1000El14Upwind_functorSI_JSI_EEEvT0_iT1_T2_DpNS2_10kernel_argIT3_EE_param_4+16];
	ld.param.u64 	%rd29, [_ZN3cub18CUB_300001_SM_10006detail9transform16transform_kernelINS2_10policy_hubILb1EN4cuda3std3__45tupleIJN6thrust24THRUST_300001_SM_1000_NS12zip_iteratorINS8_IJNSA_6detail15normal_iteratorINSA_10device_ptrIdEEEESG_SG_EEEEEEEEE10policy1000El14Upwind_functorSI_JSI_EEEvT0_iT1_T2_DpNS2_10kernel_argIT3_EE_param_4+8];
	ld.param.u64 	%rd28, [_ZN3cub18CUB_300001_SM_10006detail9transform16transform_kernelINS2_10policy_hubILb1EN4cuda3std3__45tupleIJN6thrust24THRUST_300001_SM_1000_NS12zip_iteratorINS8_IJNSA_6detail15normal_iteratorINSA_10device_ptrIdEEEESG_SG_EEEEEEEEE10policy1000El14Upwind_functorSI_JSI_EEEvT0_iT1_T2_DpNS2_10kernel_argIT3_EE_param_4];
	ld.param.u64 	%rd27, [_ZN3cub18CUB_300001_SM_10006detail9transform16transform_kernelINS2_10policy_hubILb1EN4cuda3std3__45tupleIJN6thrust24THRUST_300001_SM_1000_NS12zip_iteratorINS8_IJNSA_6detail15normal_iteratorINSA_10device_ptrIdEEEESG_SG_EEEEEEEEE10policy1000El14Upwind_functorSI_JSI_EEEvT0_iT1_T2_DpNS2_10kernel_argIT3_EE_param_3+16];
	ld.param.u64 	%rd26, [_ZN3cub18CUB_300001_SM_10006detail9transform16transform_kernelINS2_10policy_hubILb1EN4cuda3std3__45tupleIJN6thrust24THRUST_300001_SM_1000_NS12zip_iteratorINS8_IJNSA_6detail15normal_iteratorINSA_10device_ptrIdEEEESG_SG_EEEEEEEEE10policy1000El14Upwind_functorSI_JSI_EEEvT0_iT1_T2_DpNS2_10kernel_argIT3_EE_param_3+8];
	ld.param.u64 	%rd25, [_ZN3cub18CUB_300001_SM_10006detail9transform16transform_kernelINS2_10policy_hubILb1EN4cuda3std3__45tupleIJN6thrust24THRUST_300001_SM_1000_NS12zip_iteratorINS8_IJNSA_6detail15normal_iteratorINSA_10device_ptrIdEEEESG_SG_EEEEEEEEE10policy1000El14Upwind_functorSI_JSI_EEEvT0_iT1_T2_DpNS2_10kernel_argIT3_EE_param_3];
	ld.param.u32 	%r32, [_ZN3cub18CUB_300001_SM_10006detail9transform16transform_kernelINS2_10policy_hubILb1EN4cuda3std3__45tupleIJN6thrust24THRUST_300001_SM_1000_NS12zip_iteratorINS8_IJNSA_6detail15normal_iteratorINSA_10device_ptrIdEEEESG_SG_EEEEEEEEE10policy1000El14Upwind_functorSI_JSI_EEEvT0_iT1_T2_DpNS2_10kernel_argIT3_EE_param_1];
	cvta.to.global.u64 	%rd1, %rd25;
	cvta.to.global.u64 	%rd2, %rd26;
	cvta.to.global.u64 	%rd3, %rd27;
	cvta.to.global.u64 	%rd4, %rd28;
	cvta.to.global.u64 	%rd5, %rd29;
	cvta.to.global.u64 	%rd6, %rd30;
	shl.b32 	%r33, %r32, 7;
	mov.u32 	%r34, %ctaid.x;
	cvt.u64.u32 	%rd32, %r34;
	cvt.s64.s32 	%rd33, %r33;
	mul.lo.s64 	%rd7, %rd33, %rd32;
	sub.s64 	%rd34, %rd31, %rd7;
	min.s64 	%rd35, %rd34, %rd33;
	cvt.u32.u64 	%r1, %rd35;
	shl.b64 	%rd131, %rd7, 3;
	add.s64 	%rd8, %rd4, %rd131;
	add.s64 	%rd9, %rd5, %rd131;
	add.s64 	%rd10, %rd6, %rd131;
	add.s64 	%rd11, %rd1, %rd131;
	add.s64 	%rd12, %rd2, %rd131;
	add.s64 	%rd13, %rd3, %rd131;
	setp.eq.s32 	%p1, %r33, %r1;
	@%p1 bra 	$L__BB10_23;
	setp.lt.s32 	%p2, %r32, 1;
	@%p2 bra 	$L__BB10_35;
	mov.u32 	%r2, %tid.x;
	and.b32  	%r3, %r32, 3;
	setp.lt.u32 	%p3, %r32, 4;
	mov.b32 	%r55, 0;
	@%p3 bra 	$L__BB10_13;
	and.b32  	%r55, %r32, 2147483644;
	mov.b32 	%r51, 0;
$L__BB10_4:
	.pragma "nounroll";
	shl.b32 	%r37, %r51, 7;
	add.s32 	%r15, %r37, %r2;
	setp.ge.s32 	%p4, %r15, %r1;
	@%p4 bra 	$L__BB10_6;
	mul.wide.s32 	%rd37, %r15, 8;
	add.s64 	%rd38, %rd8, %rd37;
	add.s64 	%rd39, %rd9, %rd37;
	add.s64 	%rd40, %rd10, %rd37;
	ld.global.f64 	%fd3, [%rd38];
	ld.global.f64 	%fd4, [%rd39];
	ld.global.f64 	%fd5, [%rd40];
	mul.f64 	%fd6, %fd1, %fd5;
	sub.f64 	%fd7, %fd4, %fd3;
	mul.f64 	%fd8, %fd7, %fd6;
	div.rn.f64 	%fd9, %fd8, %fd2;
	add.f64 	%fd10, %fd3, %fd9;
	add.s64 	%rd41, %rd11, %rd37;
	add.s64 	%rd42, %rd12, %rd37;
	add.s64 	%rd43, %rd13, %rd37;
	st.global.f64 	[%rd41], %fd10;
	st.global.f64 	[%rd42], %fd4;
	st.global.f64 	[%rd43], %fd5;
$L__BB10_6:
	add.s32 	%r16, %r15, 128;
	setp.ge.s32 	%p5, %r16, %r1;
	@%p5 bra 	$L__BB10_8;
	mul.wide.s32 	%rd44, %r16, 8;
	add.s64 	%rd45, %rd8, %rd44;
	add.s64 	%rd46, %rd9, %rd44;
	add.s64 	%rd47, %rd10, %rd44;
	ld.global.f64 	%fd11, [%rd45];
	ld.global.f64 	%fd12, [%rd46];
	ld.global.f64 	%fd13, [%rd47];
	mul.f64 	%fd14, %fd1, %fd13;
	sub.f64 	%fd15, %fd12, %fd11;
	mul.f64 	%fd16, %fd15, %fd14;
	div.rn.f64 	%fd17, %fd16, %fd2;
	add.f64 	%fd18, %fd11, %fd17;
	add.s64 	%rd48, %rd11, %rd44;
	add.s64 	%rd49, %rd12, %rd44;
	add.s64 	%rd50, %rd13, %rd44;
	st.global.f64 	[%rd48], %fd18;
	st.global.f64 	[%rd49], %fd12;
	st.global.f64 	[%rd50], %fd13;
$L__BB10_8:
	add.s32 	%r17, %r15, 256;
	setp.ge.s32 	%p6, %r17, %r1;
	@%p6 bra 	$L__BB10_10;
	mul.wide.s32 	%rd51, %r17, 8;
	add.s64 	%rd52, %rd8, %rd51;
	add.s64 	%rd53, %rd9, %rd51;
	add.s64 	%rd54, %rd10, %rd51;
	ld.global.f64 	%fd19, [%rd52];
	ld.global.f64 	%fd20, [%rd53];
	ld.global.f64 	%fd21, [%rd54];
	mul.f64 	%fd22, %fd1, %fd21;
	sub.f64 	%fd23, %fd20, %fd19;
	mul.f64 	%fd24, %fd23, %fd22;
	div.rn.f64 	%fd25, %fd24, %fd2;
	add.f64 	%fd26, %fd19, %fd25;
	add.s64 	%rd55, %rd11, %rd51;
	add.s64 	%rd56, %rd12, %rd51;
	add.s64 	%rd57, %rd13, %rd51;
	st.global.f64 	[%rd55], %fd26;
	st.global.f64 	[%rd56], %fd20;
	st.global.f64 	[%rd57], %fd21;
$L__BB10_10:
	add.s32 	%r18, %r15, 384;
	setp.ge.s32 	%p7, %r18, %r1;
	@%p7 bra 	$L__BB10_12;
	mul.wide.s32 	%rd58, %r18, 8;
	add.s64 	%rd59, %rd8, %rd58;
	add.s64 	%rd60, %rd9, %rd58;
	add.s64 	%rd61, %rd10, %rd58;
	ld.global.f64 	%fd27, [%rd59];
	ld.global.f64 	%fd28, [%rd60];
	ld.global.f64 	%fd29, [%rd61];
	mul.f64 	%fd30, %fd1, %fd29;
	sub.f64 	%fd31, %fd28, %fd27;
	mul.f64 	%fd32, %fd31, %fd30;
	div.rn.f64 	%fd33, %fd32, %fd2;
	add.f64 	%fd34, %fd27, %fd33;
	add.s64 	%rd62, %rd11, %rd58;
	add.s64 	%rd63, %rd12, %rd58;
	add.s64 	%rd64, %rd13, %rd58;
	st.global.f64 	[%rd62], %fd34;
	st.global.f64 	[%rd63], %fd28;
	st.global.f64 	[%rd64], %fd29;
$L__BB10_12:
	add.s32 	%r51, %r51, 4;
	setp.eq.s32 	%p8, %r51, %r55;
	@%p8 bra 	$L__BB10_13;
	bra.uni 	$L__BB10_4;
$L__BB10_13:
	setp.eq.s32 	%p9, %r3, 0;
	@%p9 bra 	$L__BB10_35;
	setp.eq.s32 	%p10, %r3, 1;
	@%p10 bra 	$L__BB10_20;
	shl.b32 	%r38, %r55, 7;
	add.s32 	%r27, %r38, %r2;
	setp.ge.s32 	%p11, %r27, %r1;
	@%p11 bra 	$L__BB10_17;
	mul.wide.s32 	%rd65, %r27, 8;
	add.s64 	%rd66, %rd8, %rd65;
	add.s64 	%rd67, %rd9, %rd65;
	add.s64 	%rd68, %rd10, %rd65;
	ld.global.f64 	%fd35, [%rd66];
	ld.global.f64 	%fd36, [%rd67];
	ld.global.f64 	%fd37, [%rd68];
	mul.f64 	%fd38, %fd1, %fd37;
	sub.f64 	%fd39, %fd36, %fd35;
	mul.f64 	%fd40, %fd39, %fd38;
	div.rn.f64 	%fd41, %fd40, %fd2;
	add.f64 	%fd42, %fd35, %fd41;
	add.s64 	%rd69, %rd11, %rd65;
	add.s64 	%rd70, %rd12, %rd65;
	add.s64 	%rd71, %rd13, %rd65;
	st.global.f64 	[%rd69], %fd42;
	st.global.f64 	[%rd70], %fd36;
	st.global.f64 	[%rd71], %fd37;
$L__BB10_17:
	add.s32 	%r28, %r27, 128;
	setp.ge.s32 	%p12, %r28, %r1;
	@%p12 bra 	$L__BB10_19;
	mul.wide.s32 	%rd72, %r28, 8;
	add.s64 	%rd73, %rd8, %rd72;
	add.s64 	%rd74, %rd9, %rd72;
	add.s64 	%rd75, %rd10, %rd72;
	ld.global.f64 	%fd43, [%rd73];
	ld.global.f64 	%fd44, [%rd74];
	ld.global.f64 	%fd45, [%rd75];
	mul.f64 	%fd46, %fd1, %fd45;
	sub.f64 	%fd47, %fd44, %fd43;
	mul.f64 	%fd48, %fd47, %fd46;
	div.rn.f64 	%fd49, %fd48, %fd2;
	add.f64 	%fd50, %fd43, %fd49;
	add.s64 	%rd76, %rd11, %rd72;
	add.s64 	%rd77, %rd12, %rd72;
	add.s64 	%rd78, %rd13, %rd72;
	st.global.f64 	[%rd76], %fd50;
	st.global.f64 	[%rd77], %fd44;
	st.global.f64 	[%rd78], %fd45;
$L__BB10_19:
	add.s32 	%r55, %r55, 2;
$L__BB10_20:
	and.b32  	%r39, %r32, 1;
	setp.eq.b32 	%p13, %r39, 1;
	not.pred 	%p14, %p13;
	@%p14 bra 	$L__BB10_35;
	shl.b32 	%r40, %r55, 7;
	add.s32 	%r31, %r40, %r2;
	setp.ge.s32 	%p15, %r31, %r1;
	@%p15 bra 	$L__BB10_35;
	mul.wide.s32 	%rd79, %r31, 8;
	add.s64 	%rd80, %rd8, %rd79;
	add.s64 	%rd81, %rd9, %rd79;
	add.s64 	%rd82, %rd10, %rd79;
	ld.global.f64 	%fd51, [%rd80];
	ld.global.f64 	%fd52, [%rd81];
	ld.global.f64 	%fd53, [%rd82];
	mul.f64 	%fd54, %fd1, %fd53;
	sub.f64 	%fd55, %fd52, %fd51;
	mul.f64 	%fd56, %fd55, %fd54;
	div.rn.f64 	%fd57, %fd56, %fd2;
	add.f64 	%fd58, %fd51, %fd57;
	add.s64 	%rd83, %rd11, %rd79;
	add.s64 	%rd84, %rd12, %rd79;
	add.s64 	%rd85, %rd13, %rd79;
	st.global.f64 	[%rd83], %fd58;
	st.global.f64 	[%rd84], %fd52;
	st.global.f64 	[%rd85], %fd53;
	bra.uni 	$L__BB10_35;
$L__BB10_23:
	setp.lt.s32 	%p16, %r32, 1;
	@%p16 bra 	$L__BB10_35;
	mov.u32 	%r5, %tid.x;
	and.b32  	%r6, %r32, 7;
	setp.lt.u32 	%p17, %r32, 8;
	mov.b32 	%r53, 0;
	@%p17 bra 	$L__BB10_27;
	and.b32  	%r53, %r32, 2147483640;
	neg.s32 	%r50, %r53;
	mul.wide.u32 	%rd86, %r5, 8;
	add.s64 	%rd14, %rd3, %rd86;
	add.s64 	%rd16, %rd6, %rd86;
	add.s64 	%rd87, %rd131, 3072;
	add.s64 	%rd17, %rd3, %rd87;
	add.s32 	%r49, %r5, 128;
	add.s64 	%rd18, %rd4, %rd87;
	add.s64 	%rd19, %rd5, %rd87;
	add.s64 	%rd20, %rd6, %rd87;
	add.s64 	%rd21, %rd1, %rd87;
	add.s64 	%rd22, %rd2, %rd87;
$L__BB10_26:
	.pragma "nounroll";
	mul.wide.s32 	%rd88, %r49, 8;
	add.s64 	%rd89, %rd17, %rd88;
	add.s64 	%rd90, %rd18, %rd88;
	add.s64 	%rd91, %rd19, %rd88;
	add.s64 	%rd92, %rd20, %rd88;
	add.s64 	%rd93, %rd21, %rd88;
	add.s64 	%rd94, %rd22, %rd88;
	cvta.to.global.u64 	%rd95, %rd28;
	mul.wide.u32 	%rd96, %r5, 8;
	add.s64 	%rd97, %rd95, %rd96;
	add.s64 	%rd98, %rd97, %rd131;
	cvta.to.global.u64 	%rd99, %rd29;
	add.s64 	%rd100, %rd99, %rd96;
	add.s64 	%rd101, %rd100, %rd131;
	add.s64 	%rd102, %rd16, %rd131;
	ld.global.f64 	%fd59, [%rd98];
	ld.global.f64 	%fd60, [%rd101];
	ld.global.f64 	%fd61, [%rd102];
	mul.f64 	%fd62, %fd1, %fd61;
	sub.f64 	%fd63, %fd60, %fd59;
	mul.f64 	%fd64, %fd63, %fd62;
	div.rn.f64 	%fd65, %fd64, %fd2;
	add.f64 	%fd66, %fd59, %fd65;
	cvta.to.global.u64 	%rd103, %rd25;
	add.s64 	%rd104, %rd103, %rd96;
	add.s64 	%rd105, %rd104, %rd131;
	cvta.to.global.u64 	%rd106, %rd26;
	add.s64 	%rd107, %rd106, %rd96;
	add.s64 	%rd108, %rd107, %rd131;
	add.s64 	%rd109, %rd14, %rd131;
	st.global.f64 	[%rd105], %fd66;
	st.global.f64 	[%rd108], %fd60;
	st.global.f64 	[%rd109], %fd61;
	ld.global.f64 	%fd67, [%rd90+-3072];
	ld.global.f64 	%fd68, [%rd91+-3072];
	ld.global.f64 	%fd69, [%rd92+-3072];
	mul.f64 	%fd70, %fd1, %fd69;
	sub.f64 	%fd71, %fd68, %fd67;
	mul.f64 	%fd72, %fd71, %fd70;
	div.rn.f64 	%fd73, %fd72, %fd2;
	add.f64 	%fd74, %fd67, %fd73;
	st.global.f64 	[%rd93+-3072], %fd74;
	st.global.f64 	[%rd94+-3072], %fd68;
	st.global.f64 	[%rd89+-3072], %fd69;
	ld.global.f64 	%fd75, [%rd90+-2048];
	ld.global.f64 	%fd76, [%rd91+-2048];
	ld.global.f64 	%fd77, [%rd92+-2048];
	mul.f64 	%fd78, %fd1, %fd77;
	sub.f64 	%fd79, %fd76, %fd75;
	mul.f64 	%fd80, %fd79, %fd78;
	div.rn.f64 	%fd81, %fd80, %fd2;
	add.f64 	%fd82, %fd75, %fd81;
	st.global.f64 	[%rd93+-2048], %fd82;
	st.global.f64 	[%rd94+-2048], %fd76;
	st.global.f64 	[%rd89+-2048], %fd77;
	ld.global.f64 	%fd83, [%rd90+-1024];
	ld.global.f64 	%fd84, [%rd91+-1024];
	ld.global.f64 	%fd85, [%rd92+-1024];
	mul.f64 	%fd86, %fd1, %fd85;
	sub.f64 	%fd87, %fd84, %fd83;
	mul.f64 	%fd88, %fd87, %fd86;
	div.rn.f64 	%fd89, %fd88, %fd2;
	add.f64 	%fd90, %fd83, %fd89;
	st.global.f64 	[%rd93+-1024], %fd90;
	st.global.f64 	[%rd94+-1024], %fd84;
	st.global.f64 	[%rd89+-1024], %fd85;
	ld.global.f64 	%fd91, [%rd90];
	ld.global.f64 	%fd92, [%rd91];
	ld.global.f64 	%fd93, [%rd92];
	mul.f64 	%fd94, %fd1, %fd93;
	sub.f64 	%fd95, %fd92, %fd91;
	mul.f64 	%fd96, %fd95, %fd94;
	div.rn.f64 	%fd97, %fd96, %fd2;
	add.f64 	%fd98, %fd91, %fd97;
	st.global.f64 	[%rd93], %fd98;
	st.global.f64 	[%rd94], %fd92;
	st.global.f64 	[%rd89], %fd93;
	ld.global.f64 	%fd99, [%rd90+1024];
	ld.global.f64 	%fd100, [%rd91+1024];
	ld.global.f64 	%fd101, [%rd92+1024];
	mul.f64 	%fd102, %fd1, %fd101;
	sub.f64 	%fd103, %fd100, %fd99;
	mul.f64 	%fd104, %fd103, %fd102;
	div.rn.f64 	%fd105, %fd104, %fd2;
	add.f64 	%fd106, %fd99, %fd105;
	st.global.f64 	[%rd93+1024], %fd106;
	st.global.f64 	[%rd94+1024], %fd100;
	st.global.f64 	[%rd89+1024], %fd101;
	ld.global.f64 	%fd107, [%rd90+2048];
	ld.global.f64 	%fd108, [%rd91+2048];
	ld.global.f64 	%fd109, [%rd92+2048];
	mul.f64 	%fd110, %fd1, %fd109;
	sub.f64 	%fd111, %fd108, %fd107;
	mul.f64 	%fd112, %fd111, %fd110;
	div.rn.f64 	%fd113, %fd112, %fd2;
	add.f64 	%fd114, %fd107, %fd113;
	st.global.f64 	[%rd93+2048], %fd114;
	st.global.f64 	[%rd94+2048], %fd108;
	st.global.f64 	[%rd89+2048], %fd109;
	ld.global.f64 	%fd115, [%rd90+3072];
	ld.global.f64 	%fd116, [%rd91+3072];
	ld.global.f64 	%fd117, [%rd92+3072];
	mul.f64 	%fd118, %fd1, %fd117;
	sub.f64 	%fd119, %fd116, %fd115;
	mul.f64 	%fd120, %fd119, %fd118;
	div.rn.f64 	%fd121, %fd120, %fd2;
	add.f64 	%fd122, %fd115, %fd121;
	st.global.f64 	[%rd93+3072], %fd122;
	st.global.f64 	[%rd94+3072], %fd116;
	st.global.f64 	[%rd89+3072], %fd117;
	add.s32 	%r50, %r50, 8;
	add.s64 	%rd131, %rd131, 8192;
	add.s32 	%r49, %r49, 1024;
	setp.eq.s32 	%p18, %r50, 0;
	@%p18 bra 	$L__BB10_27;
	bra.uni 	$L__BB10_26;
$L__BB10_27:
	setp.eq.s32 	%p19, %r6, 0;
	@%p19 bra 	$L__BB10_35;
	and.b32  	%r21, %r32, 3;
	setp.lt.u32 	%p20, %r6, 4;
	@%p20 bra 	$L__BB10_30;
	shl.b32 	%r42, %r53, 7;
	add.s32 	%r43, %r42, %r5;
	mul.wide.s32 	%rd110, %r43, 8;
	add.s64 	%rd111, %rd8, %rd110;
	add.s64 	%rd112, %rd9, %rd110;
	add.s64 	%rd113, %rd10, %rd110;
	ld.global.f64 	%fd123, [%rd111];
	ld.global.f64 	%fd124, [%rd112];
	ld.global.f64 	%fd125, [%rd113];
	mul.f64 	%fd126, %fd1, %fd125;
	sub.f64 	%fd127, %fd124, %fd123;
	mul.f64 	%fd128, %fd127, %fd126;
	div.rn.f64 	%fd129, %fd128, %fd2;
	add.f64 	%fd130, %fd123, %fd129;
	add.s64 	%rd114, %rd11, %rd110;
	add.s64 	%rd115, %rd12, %rd110;
	add.s64 	%rd116, %rd13, %rd110;
	st.global.f64 	[%rd114], %fd130;
	st.global.f64 	[%rd115], %fd124;
	st.global.f64 	[%rd116], %fd125;
	ld.global.f64 	%fd131, [%rd111+1024];
	ld.global.f64 	%fd132, [%rd112+1024];
	ld.global.f64 	%fd133, [%rd113+1024];
	mul.f64 	%fd134, %fd1, %fd133;
	sub.f64 	%fd135, %fd132, %fd131;
	mul.f64 	%fd136, %fd135, %fd134;
	div.rn.f64 	%fd137, %fd136, %fd2;
	add.f64 	%fd138, %fd131, %fd137;
	st.global.f64 	[%rd114+1024], %fd138;
	st.global.f64 	[%rd115+1024], %fd132;
	st.global.f64 	[%rd116+1024], %fd133;
	ld.global.f64 	%fd139, [%rd111+2048];
	ld.global.f64 	%fd140, [%rd112+2048];
	ld.global.f64 	%fd141, [%rd113+2048];
	mul.f64 	%fd142, %fd1, %fd141;
	sub.f64 	%fd143, %fd140, %fd139;
	mul.f64 	%fd144, %fd143, %fd142;
	div.rn.f64 	%fd145, %fd144, %fd2;
	add.f64 	%fd146, %fd139, %fd145;
	st.global.f64 	[%rd114+2048], %fd146;
	st.global.f64 	[%rd115+2048], %fd140;
	st.global.f64 	[%rd116+2048], %fd141;
	ld.global.f64 	%fd147, [%rd111+3072];
	ld.global.f64 	%fd148, [%rd112+3072];
	ld.global.f64 	%fd149, [%rd113+3072];
	mul.f64 	%fd150, %fd1, %fd149;
	sub.f64 	%fd151, %fd148, %fd147;
	mul.f64 	%fd152, %fd151, %fd150;
	div.rn.f64 	%fd153, %fd152, %fd2;
	add.f64 	%fd154, %fd147, %fd153;
	st.global.f64 	[%rd114+3072], %fd154;
	st.global.f64 	[%rd115+3072], %fd148;
	st.global.f64 	[%rd116+3072], %fd149;
	add.s32 	%r53, %r53, 4;
$L__BB10_30:
	setp.eq.s32 	%p21, %r21, 0;
	@%p21 bra 	$L__BB10_35;
	setp.eq.s32 	%p22, %r21, 1;
	@%p22 bra 	$L__BB10_33;
	shl.b32 	%r44, %r53, 7;
	add.s32 	%r45, %r44, %r5;
	mul.wide.s32 	%rd117, %r45, 8;
	add.s64 	%rd118, %rd8, %rd117;
	add.s64 	%rd119, %rd9, %rd117;
	add.s64 	%rd120, %rd10, %rd117;
	ld.global.f64 	%fd155, [%rd118];
	ld.global.f64 	%fd156, [%rd119];
	ld.global.f64 	%fd157, [%rd120];
	mul.f64 	%fd158, %fd1, %fd157;
	sub.f64 	%fd159, %fd156, %fd155;
	mul.f64 	%fd160, %fd159, %fd158;
	div.rn.f64 	%fd161, %fd160, %fd2;
	add.f64 	%fd162, %fd155, %fd161;
	add.s64 	%rd121, %rd11, %rd117;
	add.s64 	%rd122, %rd12, %rd117;
	add.s64 	%rd123, %rd13, %rd117;
	st.global.f64 	[%rd121], %fd162;
	st.global.f64 	[%rd122], %fd156;
	st.global.f64 	[%rd123], %fd157;
	ld.global.f64 	%fd163, [%rd118+1024];
	ld.global.f64 	%fd164, [%rd119+1024];
	ld.global.f64 	%fd165, [%rd120+1024];
	mul.f64 	%fd166, %fd1, %fd165;
	sub.f64 	%fd167, %fd164, %fd163;
	mul.f64 	%fd168, %fd167, %fd166;
	div.rn.f64 	%fd169, %fd168, %fd2;
	add.f64 	%fd170, %fd163, %fd169;
	st.global.f64 	[%rd121+1024], %fd170;
	st.global.f64 	[%rd122+1024], %fd164;
	st.global.f64 	[%rd123+1024], %fd165;
	add.s32 	%r53, %r53, 2;
$L__BB10_33:
	and.b32  	%r46, %r32, 1;
	setp.eq.b32 	%p23, %r46, 1;
	not.pred 	%p24, %p23;
	@%p24 bra 	$L__BB10_35;
	shl.b32 	%r47, %r53, 7;
	add.s32 	%r48, %r47, %r5;
	mul.wide.s32 	%rd124, %r48, 8;
	add.s64 	%rd125, %rd8, %rd124;
	add.s64 	%rd126, %rd9, %rd124;
	add.s64 	%rd127, %rd10, %rd124;
	ld.global.f64 	%fd171, [%rd125];
	ld.global.f64 	%fd172, [%rd126];
	ld.global.f64 	%fd173, [%rd127];
	mul.f64 	%fd174, %fd1, %fd173;
	sub.f64 	%fd175, %fd172, %fd171;
	mul.f64 	%fd176, %fd175, %fd174;
	div.rn.f64 	%fd177, %fd176, %fd2;
	add.f64 	%fd178, %fd171, %fd177;
	add.s64 	%rd128, %rd11, %rd124;
	add.s64 	%rd129, %rd12, %rd124;
	add.s64 	%rd130, %rd13, %rd124;
	st.global.f64 	[%rd128], %fd178;
	st.global.f64 	[%rd129], %fd172;
	st.global.f64 	[%rd130], %fd173;
$L__BB10_35:
	ret;

}


// ===== COMPILED SASS (sm_100) =====

	.target	sm_100

	.elftype	@"ET_EXEC"


//--------------------- .note.nv.tkinfo           --------------------------
	.section	.note.nv.tkinfo,"",@"SHT_NOTE"
	.sectionflags	@"SHF_NOTE_NV_TKINFO"
	.tkinfo
        /*0018*/ 	.word	0x00000002
        /*0030*/ 	.string	""
        /*0030*/ 	.string	"ptxas"
        /*0030*/ 	.string	"Cuda compilation tools, release 13.0, V13.0.88"
        /*0030*/ 	.string	"Build cuda_13.0.r13.0/compiler.36424714_0"
        /*0030*/ 	.string	"-arch sm_100 -m 64 "



//--------------------- .note.nv.cuinfo           --------------------------
	.section	.note.nv.cuinfo,"",@"SHT_NOTE"
	.sectionflags	@"SHF_NOTE_NV_CUINFO"
        /*0018*/ 	.short	0x0002
        /*001a*/ 	.short	0x0064
        /*001c*/ 	.short	0x0082
	.zero		2


//--------------------- .nv.info                  --------------------------
	.section	.nv.info,"",@"SHT_CUDA_INFO"
	.align	4


	//----- nvinfo : EIATTR_REGCOUNT
	.align		4
        /*0000*/ 	.byte	0x04, 0x2f
        /*0002*/ 	.short	(.L_46 - .L_45)
	.align		4
.L_45:
        /*0004*/ 	.word	index@(_ZN3cub18CUB_300001_SM_10006detail11EmptyKernelIvEEvv)
        /*0008*/ 	.word	0x00000004


	//----- nvinfo : EIATTR_FRAME_SIZE
	.align		4
.L_46:
        /*000c*/ 	.byte	0x04, 0x11
        /*000e*/ 	.short	(.L_48 - .L_47)
	.align		4
.L_47:
        /*0010*/ 	.word	index@(_ZN3cub18CUB_300001_SM_10006detail11EmptyKernelIvEEvv)
        /*0014*/ 	.word	0x00000000


	//----- nvinfo : EIATTR_REGCOUNT
	.align		4
.L_48:
        /*0018*/ 	.byte	0x04, 0x2f
        /*001a*/ 	.short	(.L_50 - .L_49)
	.align		4
.L_49:
        /*001c*/ 	.word	index@(_ZN3cub18CUB_300001_SM_10006detail8for_each13static_kernelINS2_12policy_hub_t12policy_500_tEmN6thrust24THRUST_300001_SM_1000_NS8cuda_cub20__uninitialized_fill7functorINS7_10device_ptrIdEEdEEEEvT0_T1_)
        /*0020*/ 	.word	0x00000009


	//----- nvinfo : EIATTR_FRAME_SIZE
	.align		4
.L_50:
        /*0024*/ 	.byte	0x04, 0x11
        /*0026*/ 	.short	(.L_52 - .L_51)
	.align		4
.L_51:
        /*0028*/ 	.word	index@(_ZN3cub18CUB_300001_SM_10006detail8for_each13static_kernelINS2_12policy_hub_t12policy_500_tEmN6thrust24THRUST_300001_SM_1000_NS8cuda_cub20__uninitialized_fill7functorINS7_10device_ptrIdEEdEEEEvT0_T1_)
        /*002c*/ 	.word	0x00000000


	//----- nvinfo : EIATTR_REGCOUNT
	.align		4
.L_52:
        /*0030*/ 	.byte	0x04, 0x2f
        /*0032*/ 	.short	(.L_54 - .L_53)
	.align		4
.L_53:
        /*0034*/ 	.word	index@(_ZN3cub18CUB_300001_SM_10006detail8for_each13static_kernelINS2_12policy_hub_t12policy_500_tElN6thrust24THRUST_300001_SM_1000_NS8cuda_cub10__tabulate7functorINS7_6detail15normal_iteratorINS7_10device_ptrIdEEEENS7_6system6detail7generic6detail22compute_sequence_valueIdvEElEEEEvT0_T1_)
        /*0038*/ 	.word	0x00000012


	//----- nvinfo : EIATTR_FRAME_SIZE
	.align		4
.L_54:
        /*003c*/ 	.byte	0x04, 0x11
        /*003e*/ 	.short	(.L_56 - .L_55)
	.align		4
.L_55:
        /*0040*/ 	.word	index@(_ZN3cub18CUB_300001_SM_10006detail8for_each13static_kernelINS2_12policy_hub_t12policy_500_tElN6thrust24THRUST_300001_SM_1000_NS8cuda_cub10__tabulate7functorINS7_6detail15normal_iteratorINS7_10device_ptrIdEEEENS7_6system6detail7generic6detail22compute_sequence_valueIdvEElEEEEvT0_T1_)
        /*0044*/ 	.word	0x00000000


	//----- nvinfo : EIATTR_REGCOUNT
	.align		4
.L_56:
        /*0048*/ 	.byte	0x04, 0x2f
        /*004a*/ 	.short	(.L_58 - .L_57)
	.align		4
.L_57:
        /*004c*/ 	.word	index@(_ZN3cub18CUB_300001_SM_10006detail9transform16transform_kernelINS2_10policy_hubILb1EN4cuda3std3__45tupleIJN6thrust24THRUST_300001_SM_1000_NS6detail15normal_iteratorINSA_10device_ptrIdEEEEEEEE10policy1000Ei10Norm_distrSF_JPdEEEvT0_iT1_T2_DpNS2_10kernel_argIT3_EE)
        /*0050*/ 	.word	0x00000024


	//----- nvinfo : EIATTR_FRAME_SIZE
	.align		4
.L_58:
        /*0054*/ 	.byte	0x04, 0x11
        /*0056*/ 	.short	(.L_60 - .L_59)
	.align		4
.L_59:
        /*0058*/ 	.word	index@($__internal_9_$__cuda_sm20_div_rn_f64_full)
        /*005c*/ 	.word	0x00000000


	//----- nvinfo : EIATTR_FRAME_SIZE
	.align		4
.L_60:
        /*0060*/ 	.byte	0x04, 0x11
        /*0062*/ 	.short	(.L_62 - .L_61)
	.align		4
.L_61:
        /*0064*/ 	.word	index@($__internal_8_$__cuda_sm20_dblrcp_rn_slowpath_v3)
        /*0068*/ 	.word	0x00000000


	//----- nvinfo : EIATTR_FRAME_SIZE
	.align		4
.L_62:
        /*006c*/ 	.byte	0x04, 0x11
        /*006e*/ 	.short	(.L_64 - .L_63)
	.align		4
.L_63:
        /*0070*/ 	.word	index@(_ZN3cub18CUB_300001_SM_10006detail9transform16transform_kernelINS2_10policy_hubILb1EN4cuda3std3__45tupleIJN6thrust24THRUST_300001_SM_1000_NS6detail15normal_iteratorINSA_10device_ptrIdEEEEEEEE10policy1000Ei10Norm_distrSF_JPdEEEvT0_iT1_T2_DpNS2_10kernel_argIT3_EE)
        /*0074*/ 	.word	0x00000000


	//----- nvinfo : EIATTR_REGCOUNT
	.align		4
.L_64:
        /*0078*/ 	.byte	0x04, 0x2f
        /*007a*/ 	.short	(.L_66 - .L_65)
	.align		4
.L_65:
        /*007c*/ 	.word	index@(_ZN3cub18CUB_300001_SM_10006detail9transform16transform_kernelINS2_10policy_hubILb1EN4cuda3std3__45tupleIJN6thrust24THRUST_300001_SM_1000_NS6detail15normal_iteratorINSA_10device_ptrIdEEEEEEEE10policy1000El10Norm_distrSF_JPdEEEvT0_iT1_T2_DpNS2_10kernel_argIT3_EE)
        /*0080*/ 	.word	0x00000028


	//----- nvinfo : EIATTR_FRAME_SIZE
	.align		4
.L_66:
        /*0084*/ 	.byte	0x04, 0x11
        /*0086*/ 	.short	(.L_68 - .L_67)
	.align		4
.L_67:
        /*0088*/ 	.word	index@($__internal_7_$__cuda_sm20_div_rn_f64_full)
        /*008c*/ 	.word	0x00000000


	//----- nvinfo : EIATTR_FRAME_SIZE
	.align		4
.L_68:
        /*0090*/ 	.byte	0x04, 0x11
        /*0092*/ 	.short	(.L_70 - .L_69)
	.align		4
.L_69:
        /*0094*/ 	.word	index@($__internal_6_$__cuda_sm20_dblrcp_rn_slowpath_v3)
        /*0098*/ 	.word	0x00000000


	//----- nvinfo : EIATTR_FRAME_SIZE
	.align		4
.L_70:
        /*009c*/ 	.byte	0x04, 0x11
        /*009e*/ 	.short	(.L_72 - .L_71)
	.align		4
.L_71:
        /*00a0*/ 	.word	index@(_ZN3cub18CUB_300001_SM_10006detail9transform16transform_kernelINS2_10policy_hubILb1EN4cuda3std3__45tupleIJN6thrust24THRUST_300001_SM_1000_NS6detail15normal_iteratorINSA_10device_ptrIdEEEEEEEE10policy1000El10Norm_distrSF_JPdEEEvT0_iT1_T2_DpNS2_10kernel_argIT3_EE)
        /*00a4*/ 	.word	0x00000000


	//----- nvinfo : EIATTR_REGCOUNT
	.align		4
.L_72:
        /*00a8*/ 	.byte	0x04, 0x2f
        /*00aa*/ 	.short	(.L_74 - .L_73)
	.align		4
.L_73:
        /*00ac*/ 	.word	index@(_ZN3cub18CUB_300001_SM_10006detail9transform16transform_kernelINS2_10policy_hubILb1EN4cuda3std3__45tupleIJN6thrust24THRUST_300001_SM_1000_NS6detail15normal_iteratorINSA_10device_ptrIdEEEEEEEE10policy1000Ei13Speed_functorSF_JPdEEEvT0_iT1_T2_DpNS2_10kernel_argIT3_EE)
        /*00b0*/ 	.word	0x00000020


	//----- nvinfo : EIATTR_FRAME_SIZE
	.align		4
.L_74:
        /*00b4*/ 	.byte	0x04, 0x11
        /*00b6*/ 	.short	(.L_76 - .L_75)
	.align		4
.L_75:
        /*00b8*/ 	.word	index@(_ZN3cub18CUB_300001_SM_10006detail9transform16transform_kernelINS2_10policy_hubILb1EN4cuda3std3__45tupleIJN6thrust24THRUST_300001_SM_1000_NS6detail15normal_iteratorINSA_10device_ptrIdEEEEEEEE10policy1000Ei13Speed_functorSF_JPdEEEvT0_iT1_T2_DpNS2_10kernel_argIT3_EE)
        /*00bc*/ 	.word	0x00000000


	//----- nvinfo : EIATTR_REGCOUNT
	.align		4
.L_76:
        /*00c0*/ 	.byte	0x04, 0x2f
        /*00c2*/ 	.short	(.L_78 - .L_77)
	.align		4
.L_77:
        /*00c4*/ 	.word	index@(_ZN3cub18CUB_300001_SM_10006detail9transform16transform_kernelINS2_10policy_hubILb1EN4cuda3std3__45tupleIJN6thrust24THRUST_300001_SM_1000_NS6detail15normal_iteratorINSA_10device_ptrIdEEEEEEEE10policy1000El13Speed_functorSF_JPdEEEvT0_iT1_T2_DpNS2_10kernel_argIT3_EE)
        /*00c8*/ 	.word	0x00000020


	//----- nvinfo : EIATTR_FRAME_SIZE
	.align		4
.L_78:
        /*00cc*/ 	.byte	0x04, 0x11
        /*00ce*/ 	.short	(.L_80 - .L_79)
	.align		4
.L_79:
        /*00d0*/ 	.word	index@(_ZN3cub18CUB_300001_SM_10006detail9transform16transform_kernelINS2_10policy_hubILb1EN4cuda3std3__45tupleIJN6thrust24THRUST_300001_SM_1000_NS6detail15normal_iteratorINSA_10device_ptrIdEEEEEEEE10policy1000El13Speed_functorSF_JPdEEEvT0_iT1_T2_DpNS2_10kernel_argIT3_EE)
        /*00d4*/ 	.word	0x00000000


	//----- nvinfo : EIATTR_REGCOUNT
	.align		4
.L_80:
        /*00d8*/ 	.byte	0x04, 0x2f
        /*00da*/ 	.short	(.L_82 - .L_81)
	.align		4
.L_81:
        /*00dc*/ 	.word	index@(_ZN3cub18CUB_300001_SM_10006detail9transform16transform_kernelINS2_10policy_hubILb1EN4cuda3std3__45tupleIJN6thrust24THRUST_300001_SM_1000_NS6detail15normal_iteratorINSA_10device_ptrIdEEEESF_EEEE10policy1000Ei17Init_distributionSF_JPdSK_EEEvT0_iT1_T2_DpNS2_10kernel_argIT3_EE)
        /*00e0*/ 	.word	0x00000022


	//----- nvinfo : EIATTR_FRAME_SIZE
	.align		4
.L_82:
        /*00e4*/ 	.byte	0x04, 0x11
        /*00e6*/ 	.short	(.L_84 - .L_83)
	.align		4
.L_83:
        /*00e8*/ 	.word	index@($__internal_5_$__cuda_sm20_dsqrt_rn_f64_mediumpath_v1)
        /*00ec*/ 	.word	0x00000000


	//----- nvinfo : EIATTR_FRAME_SIZE
	.align		4
.L_84:
        /*00f0*/ 	.byte	0x04, 0x11
        /*00f2*/ 	.short	(.L_86 - .L_85)
	.align		4
.L_85:
        /*00f4*/ 	.word	index@($__internal_4_$__cuda_sm20_div_rn_f64_full)
        /*00f8*/ 	.word	0x00000000


	//----- nvinfo : EIATTR_FRAME_SIZE
	.align		4
.L_86:
        /*00fc*/ 	.byte	0x04, 0x11
        /*00fe*/ 	.short	(.L_88 - .L_87)
	.align		4
.L_87:
        /*0100*/ 	.word	index@(_ZN3cub18CUB_300001_SM_10006detail9transform16transform_kernelINS2_10policy_hubILb1EN4cuda3std3__45tupleIJN6thrust24THRUST_300001_SM_1000_NS6detail15normal_iteratorINSA_10device_ptrIdEEEESF_EEEE10policy1000Ei17Init_distributionSF_JPdSK_EEEvT0_iT1_T2_DpNS2_10kernel_argIT3_EE)
        /*0104*/ 	.word	0x00000000


	//----- nvinfo : EIATTR_REGCOUNT
	.align		4
.L_88:
        /*0108*/ 	.byte	0x04, 0x2f
        /*010a*/ 	.short	(.L_90 - .L_89)
	.align		4
.L_89:
        /*010c*/ 	.word	index@(_ZN3cub18CUB_300001_SM_10006detail9transform16transform_kernelINS2_10policy_hubILb1EN4cuda3std3__45tupleIJN6thrust24THRUST_300001_SM_1000_NS6detail15normal_iteratorINSA_10device_ptrIdEEEESF_EEEE10policy1000El17Init_distributionSF_JPdSK_EEEvT0_iT1_T2_DpNS2_10kernel_argIT3_EE)
        /*0110*/ 	.word	0x00000028


	//----- nvinfo : EIATTR_FRAME_SIZE
	.align		4
.L_90:
        /*0114*/ 	.byte	0x04, 0x11
        /*0116*/ 	.short	(.L_92 - .L_91)
	.align		4
.L_91:
        /*0118*/ 	.word	index@($__internal_3_$__cuda_sm20_dsqrt_rn_f64_mediumpath_v1)
        /*011c*/ 	.word	0x00000000


	//----- nvinfo : EIATTR_FRAME_SIZE
	.align		4
.L_92:
        /*0120*/ 	.byte	0x04, 0x11
        /*0122*/ 	.short	(.L_94 - .L_93)
	.align		4
.L_93:
        /*0124*/ 	.word	index@($__internal_2_$__cuda_sm20_div_rn_f64_full)
        /*0128*/ 	.word	0x00000000


	//----- nvinfo : EIATTR_FRAME_SIZE
	.align		4
.L_94:
        /*012c*/ 	.byte	0x04, 0x11
        /*012e*/ 	.short	(.L_96 - .L_95)
	.align		4
.L_95:
        /*0130*/ 	.word	index@(_ZN3cub18CUB_300001_SM_10006detail9transform16transform_kernelINS2_10policy_hubILb1EN4cuda3std3__45tupleIJN6thrust24THRUST_300001_SM_1000_NS6detail15normal_iteratorINSA_10device_ptrIdEEEESF_EEEE10policy1000El17Init_distributionSF_JPdSK_EEEvT0_iT1_T2_DpNS2_10kernel_argIT3_EE)
        /*0134*/ 	.word	0x00000000


	//----- nvinfo : EIATTR_REGCOUNT
	.align		4
.L_96:
        /*0138*/ 	.byte	0x04, 0x2f
        /*013a*/ 	.short	(.L_98 - .L_97)
	.align		4
.L_97:
        /*013c*/ 	.word	index@(_ZN3cub18CUB_300001_SM_10006detail9transform16transform_kernelINS2_10policy_hubILb1EN4cuda3std3__45tupleIJN6thrust24THRUST_300001_SM_1000_NS12zip_iteratorINS8_IJNSA_6detail15normal_iteratorINSA_10device_ptrIdEEEESG_SG_EEEEEEEEE10policy1000Ei14Upwind_functorSI_JSI_EEEvT0_iT1_T2_DpNS2_10kernel_argIT3_EE)
        /*0140*/ 	.word	0x0000002e


	//----- nvinfo : EIATTR_FRAME_SIZE
	.align		4
.L_98:
        /*0144*/ 	.byte	0x04, 0x11
        /*0146*/ 	.short	(.L_100 - .L_99)
	.align		4
.L_99:
        /*0148*/ 	.word	index@($__internal_1_$__cuda_sm20_div_rn_f64_full)
        /*014c*/ 	.word	0x00000000


	//----- nvinfo : EIATTR_FRAME_SIZE
	.align		4
.L_100:
        /*0150*/ 	.byte	0x04, 0x11
        /*0152*/ 	.short	(.L_102 - .L_101)
	.align		4
.L_101:
        /*0154*/ 	.word	index@(_ZN3cub18CUB_300001_SM_10006detail9transform16transform_kernelINS2_10policy_hubILb1EN4cuda3std3__45tupleIJN6thrust24THRUST_300001_SM_1000_NS12zip_iteratorINS8_IJNSA_6detail15normal_iteratorINSA_10device_ptrIdEEEESG_SG_EEEEEEEEE10policy1000Ei14Upwind_functorSI_JSI_EEEvT0_iT1_T2_DpNS2_10kernel_argIT3_EE)
        /*0158*/ 	.word	0x00000000


	//----- nvinfo : EIATTR_REGCOUNT
	.align		4
.L_102:
        /*015c*/ 	.byte	0x04, 0x2f
        /*015e*/ 	.short	(.L_104 - .L_103)
	.align		4
.L_103:
        /*0160*/ 	.word	index@(_ZN3cub18CUB_300001_SM_10006detail9transform16transform_kernelINS2_10policy_hubILb1EN4cuda3std3__45tupleIJN6thrust24THRUST_300001_SM_1000_NS12zip_iteratorINS8_IJNSA_6detail15normal_iteratorINSA_10device_ptrIdEEEESG_SG_EEEEEEEEE10policy1000El14Upwind_functorSI_JSI_EEEvT0_iT1_T2_DpNS2_10kernel_argIT3_EE)
        /*0164*/ 	.word	0x00000038


	//----- nvinfo : EIATTR_FRAME_SIZE
	.align		4
.L_104:
        /*0168*/ 	.byte	0x04, 0x11
        /*016a*/ 	.short	(.L_106 - .L_105)
	.align		4
.L_105:
        /*016c*/ 	.word	index@($__internal_0_$__cuda_sm20_div_rn_f64_full)
        /*0170*/ 	.word	0x00000000


	//----- nvinfo : EIATTR_FRAME_SIZE
	.align		4
.L_106:
        /*0174*/ 	.byte	0x04, 0x11
        /*0176*/ 	.short	(.L_108 - .L_107)
	.align		4
.L_107:
        /*0178*/ 	.word	index@(_ZN3cub18CUB_300001_SM_10006detail9transform16transform_kernelINS2_10policy_hubILb1EN4cuda3std3__45tupleIJN6thrust24THRUST_300001_SM_1000_NS12zip_iteratorINS8_IJNSA_6detail15normal_iteratorINSA_10device_ptrIdEEEESG_SG_EEEEEEEEE10policy1000El14Upwind_functorSI_JSI_EEEvT0_iT1_T2_DpNS2_10kernel_argIT3_EE)
        /*017c*/ 	.word	0x00000000


	//----- nvinfo : EIATTR_MIN_STACK_SIZE
	.align		4
.L_108:
        /*0180*/ 	.byte	0x04, 0x12
        /*0182*/ 	.short	(.L_110 - .L_109)
	.align		4
.L_109:
        /*0184*/ 	.word	index@(_ZN3cub18CUB_300001_SM_10006detail9transform16transform_kernelINS2_10policy_hubILb1EN4cuda3std3__45tupleIJN6thrust24THRUST_300001_SM_1000_NS12zip_iteratorINS8_IJNSA_6detail15normal_iteratorINSA_10device_ptrIdEEEESG_SG_EEEEEEEEE10policy1000El14Upwind_functorSI_JSI_EEEvT0_iT1_T2_DpNS2_10kernel_argIT3_EE)
        /*0188*/ 	.word	0x00000000


	//----- nvinfo : EIATTR_MIN_STACK_SIZE
	.align		4
.L_110:
        /*018c*/ 	.byte	0x04, 0x12
        /*018e*/ 	.short	(.L_112 - .L_111)
	.align		4
.L_111:
        /*0190*/ 	.word	index@(_ZN3cub18CUB_300001_SM_10006detail9transform16transform_kernelINS2_10policy_hubILb1EN4cuda3std3__45tupleIJN6thrust24THRUST_300001_SM_1000_NS12zip_iteratorINS8_IJNSA_6detail15normal_iteratorINSA_10device_ptrIdEEEESG_SG_EEEEEEEEE10policy1000Ei14Upwind_functorSI_JSI_EEEvT0_iT1_T2_DpNS2_10kernel_argIT3_EE)
        /*0194*/ 	.word	0x00000000


	//----- nvinfo : EIATTR_MIN_STACK_SIZE
	.align		4
.L_112:
        /*0198*/ 	.byte	0x04, 0x12
        /*019a*/ 	.short	(.L_114 - .L_113)
	.align		4
.L_113:
        /*019c*/ 	.word	index@(_ZN3cub18CUB_300001_SM_10006detail9transform16transform_kernelINS2_10policy_hubILb1EN4cuda3std3__45tupleIJN6thrust24THRUST_300001_SM_1000_NS6detail15normal_iteratorINSA_10device_ptrIdEEEESF_EEEE10policy1000El17Init_distributionSF_JPdSK_EEEvT0_iT1_T2_DpNS2_10kernel_argIT3_EE)
        /*01a0*/ 	.word	0x00000000


	//----- nvinfo : EIATTR_MIN_STACK_SIZE
	.align		4
.L_114:
        /*01a4*/ 	.byte	0x04, 0x12
        /*01a6*/ 	.short	(.L_116 - .L_115)
	.align		4
.L_115:
        /*01a8*/ 	.word	index@(_ZN3cub18CUB_300001_SM_10006detail9transform16transform_kernelINS2_10policy_hubILb1EN4cuda3std3__45tupleIJN6thrust24THRUST_300001_SM_1000_NS6detail15normal_iteratorINSA_10device_ptrIdEEEESF_EEEE10policy1000Ei17Init_distributionSF_JPdSK_EEEvT0_iT1_T2_DpNS2_10kernel_argIT3_EE)
        /*01ac*/ 	.word	0x00000000


	//----- nvinfo : EIATTR_MIN_STACK_SIZE
	.align		4
.L_116:
        /*01b0*/ 	.byte	0x04, 0x12
        /*01b2*/ 	.short	(.L_118 - .L_117)
	.align		4
.L_117:
        /*01b4*/ 	.word	index@(_ZN3cub18CUB_300001_SM_10006detail9transform16transform_kernelINS2_10policy_hubILb1EN4cuda3std3__45tupleIJN6thrust24THRUST_300001_SM_1000_NS6detail15normal_iteratorINSA_10device_ptrIdEEEEEEEE10policy1000El13Speed_functorSF_JPdEEEvT0_iT1_T2_DpNS2_10kernel_argIT3_EE)
        /*01b8*/ 	.word	0x00000000


	//----- nvinfo : EIATTR_MIN_STACK_SIZE
	.align		4
.L_118:
        /*01bc*/ 	.byte	0x04, 0x12
        /*01be*/ 	.short	(.L_120 - .L_119)
	.align		4
.L_119:
        /*01c0*/ 	.word	index@(_ZN3cub18CUB_300001_SM_10006detail9transform16transform_kernelINS2_10policy_hubILb1EN4cuda3std3__45tupleIJN6thrust24THRUST_300001_SM_1000_NS6detail15normal_iteratorINSA_10device_ptrIdEEEEEEEE10policy1000Ei13Speed_functorSF_JPdEEEvT0_iT1_T2_DpNS2_10kernel_argIT3_EE)
        /*01c4*/ 	.word	0x00000000


	//----- nvinfo : EIATTR_MIN_STACK_SIZE
	.align		4
.L_120:
        /*01c8*/ 	.byte	0x04, 0x12
        /*01ca*/ 	.short	(.L_122 - .L_121)
	.align		4
.L_121:
        /*01cc*/ 	.word	index@(_ZN3cub18CUB_300001_SM_10006detail9transform16transform_kernelINS2_10policy_hubILb1EN4cuda3std3__45tupleIJN6thrust24THRUST_300001_SM_1000_NS6detail15normal_iteratorINSA_10device_ptrIdEEEEEEEE10policy1000El10Norm_distrSF_JPdEEEvT0_iT1_T2_DpNS2_10kernel_argIT3_EE)
        /*01d0*/ 	.word	0x00000000


	//----- nvinfo : EIATTR_MIN_STACK_SIZE
	.align		4
.L_122:
        /*01d4*/ 	.byte	0x04, 0x12
        /*01d6*/ 	.short	(.L_124 - .L_123)
	.align		4
.L_123:
        /*01d8*/ 	.word	index@(_ZN3cub18CUB_300001_SM_10006detail9transform16transform_kernelINS2_10policy_hubILb1EN4cuda3std3__45tupleIJN6thrust24THRUST_300001_SM_1000_NS6detail15normal_iteratorINSA_10device_ptrIdEEEEEEEE10policy1000Ei10Norm_distrSF_JPdEEEvT0_iT1_T2_DpNS2_10kernel_argIT3_EE)
        /*01dc*/ 	.word	0x00000000


	//----- nvinfo : EIATTR_MIN_STACK_SIZE
	.align		4
.L_124:
        /*01e0*/ 	.byte	0x04, 0x12
        /*01e2*/ 	.short	(.L_126 - .L_125)
	.align		4
.L_125:
        /*01e4*/ 	.word	index@(_ZN3cub18CUB_300001_SM_10006detail8for_each13static_kernelINS2_12policy_hub_t12policy_500_tElN6thrust24THRUST_300001_SM_1000_NS8cuda_cub10__tabulate7functorINS7_6detail15normal_iteratorINS7_10device_ptrIdEEEENS7_6system6detail7generic6detail22compute_sequence_valueIdvEElEEEEvT0_T1_)
        /*01e8*/ 	.word	0x00000000


	//----- nvinfo : EIATTR_MIN_STACK_SIZE
	.align		4
.L_126:
        /*01ec*/ 	.byte	0x04, 0x12
        /*01ee*/ 	.short	(.L_128 - .L_127)
	.align		4
.L_127:
        /*01f0*/ 	.word	index@(_ZN3cub18CUB_300001_SM_10006detail8for_each13static_kernelINS2_12policy_hub_t12policy_500_tEmN6thrust24THRUST_300001_SM_1000_NS8cuda_cub20__uninitialized_fill7functorINS7_10device_ptrIdEEdEEEEvT0_T1_)
        /*01f4*/ 	.word	0x00000000


	//----- nvinfo : EIATTR_MIN_STACK_SIZE
	.align		4
.L_128:
        /*01f8*/ 	.byte	0x04, 0x12
        /*01fa*/ 	.short	(.L_130 - .L_129)
	.align		4
.L_129:
        /*01fc*/ 	.word	index@(_ZN3cub18CUB_300001_SM_10006detail11EmptyKernelIvEEvv)
        /*0200*/ 	.word	0x00000000
.L_130:


//--------------------- .nv.compat                --------------------------
	.section	.nv.compat,"",@"SHT_CUDA_COMPAT_INFO"
	.align	4
        /*0000*/ 	.byte	0x02, 0x09, 0x00, 0x00, 0x02, 0x02, 0x01, 0x00, 0x02, 0x05, 0x05, 0x00, 0x03, 0x07, 0x01, 0x01
        /*0010*/ 	.byte	0x02, 0x03, 0x00, 0x00, 0x02, 0x06, 0x01, 0x00, 0x04, 0x0b, 0x08, 0x00, 0x01, 0x00, 0x00, 0x00
        /*0020*/ 	.byte	0x00, 0x00, 0x00, 0x00


//--------------------- .nv.info._ZN3cub18CUB_300001_SM_10006detail9transform16transform_kernelINS2_10policy_hubILb1EN4cuda3std3__45tupleIJN6thrust24THRUST_300001_SM_1000_NS12zip_iteratorINS8_IJNSA_6detail15normal_iteratorINSA_10device_ptrIdEEEESG_SG_EEEEEEEEE10policy1000El14Upwind_functorSI_JSI_EEEvT0_iT1_T2_DpNS2_10kernel_argIT3_EE --------------------------
	.section	.nv.info._ZN3cub18CUB_300001_SM_10006detail9transform16transform_kernelINS2_10policy_hubILb1EN4cuda3std3__45tupleIJN6thrust24THRUST_300001_SM_1000_NS12zip_iteratorINS8_IJNSA_6detail15normal_iteratorINSA_10device_ptrIdEEEESG_SG_EEEEEEEEE10policy1000El14Upwind_functorSI_JSI_EEEvT0_iT1_T2_DpNS2_10kernel_argIT3_EE,"",@"SHT_CUDA_INFO"
	.sectionflags	@""
	.align	4


	//----- nvinfo : EIATTR_CUDA_API_VERSION
	.align		4
        /*0000*/ 	.byte	0x04, 0x37
        /*0002*/ 	.short	(.L_132 - .L_131)
.L_131:
        /*0004*/ 	.word	0x00000082


	//----- nvinfo : EIATTR_KPARAM_INFO
	.align		4
.L_132:
        /*0008*/ 	.byte	0x04, 0x17
        /*000a*/ 	.short	(.L_134 - .L_133)
.L_133:
        /*000c*/ 	.word	0x00000000
        /*0010*/ 	.short	0x0004
        /*0012*/ 	.short	0x0038
        /*0014*/ 	.byte	0x00, 0xf0, 0x61, 0x00


	//----- nvinfo : EIATTR_KPARAM_INFO
	.align		4
.L_134:
        /*0018*/ 	.byte	0x04, 0x17
        /*001a*/ 	.short	(.L_136 - .L_135)
.L_135:
        /*001c*/ 	.word	0x00000000
        /*0020*/ 	.short	0x0003
        /*0022*/ 	.short	0x0020
        /*0024*/ 	.byte	0x00, 0xf0, 0x61, 0x00


	//----- nvinfo : EIATTR_KPARAM_INFO
	.align		4
.L_136:
        /*0028*/ 	.byte	0x04, 0x17
        /*002a*/ 	.short	(.L_138 - .L_137)
.L_137:
        /*002c*/ 	.word	0x00000000
        /*0030*/ 	.short	0x0002
        /*0032*/ 	.short	0x0010
        /*0034*/ 	.byte	0x00, 0xf0, 0x41, 0x00


	//----- nvinfo : EIATTR_KPARAM_INFO
	.align		4
.L_138:
        /*0038*/ 	.byte	0x04, 0x17
        /*003a*/ 	.short	(.L_140 - .L_139)
.L_139:
        /*003c*/ 	.word	0x00000000
        /*0040*/ 	.short	0x0001
        /*0042*/ 	.short	0x0008
        /*0044*/ 	.byte	0x00, 0xf0, 0x11, 0x00


	//----- nvinfo : EIATTR_KPARAM_INFO
	.align		4
.L_140:
        /*0048*/ 	.byte	0x04, 0x17
        /*004a*/ 	.short	(.L_142 - .L_141)
.L_141:
        /*004c*/ 	.word	0x00000000
        /*0050*/ 	.short	0x0000
        /*0052*/ 	.short	0x0000
        /*0054*/ 	.byte	0x00, 0xf0, 0x21, 0x00


	//----- nvinfo : EIATTR_SPARSE_MMA_MASK
	.align		4
.L_142:
        /*0058*/ 	.byte	0x03, 0x50
        /*005a*/ 	.short	0x0000


	//----- nvinfo : EIATTR_MAXREG_COUNT
	.align		4
        /*005c*/ 	.byte	0x03, 0x1b
        /*005e*/ 	.short	0x00ff


	//----- nvinfo : EIATTR_MERCURY_ISA_VERSION
	.align		4
        /*0060*/ 	.byte	0x03, 0x5f
        /*0062*/ 	.short	0x0101


	//----- nvinfo : EIATTR_VRC_CTA_INIT_COUNT
	.align		4
        /*0064*/ 	.byte	0x02, 0x4a
	.zero		1
	.zero		1


	//----- nvinfo : EIATTR_EXIT_INSTR_OFFSETS
	.align		4
        /*0068*/ 	.byte	0x04, 0x1c
        /*006a*/ 	.short	(.L_144 - .L_143)


	//   ....[0]....
.L_143:
        /*006c*/ 	.word	0x000002a0


	//   ....[1]....
        /*0070*/ 	.word	0x00000f20


	//   ....[2]....
        /*0074*/ 	.word	0x000015c0


	//   ....[3]....
        /*0078*/ 	.word	0x00001600


	//   ....[4]....
        /*007c*/ 	.word	0x000018d0


	//   ....[5]....
        /*0080*/ 	.word	0x00001900


	//   ....[6]....
        /*0084*/ 	.word	0x00002e10


	//   ....[7]....
        /*0088*/ 	.word	0x000037c0


	//   ....[8]....
        /*008c*/ 	.word	0x00003d30


	//   ....[9]....
        /*0090*/ 	.word	0x00004020


	//----- nvinfo : EIATTR_MAX_THREADS
	.align		4
.L_144:
        /*0094*/ 	.byte	0x04, 0x05
        /*0096*/ 	.short	(.L_146 - .L_145)
.L_145:
        /*0098*/ 	.word	0x00000080
        /*009c*/ 	.word	0x00000001
        /*00a0*/ 	.word	0x00000001


	//----- nvinfo : EIATTR_CRS_STACK_SIZE
	.align		4
.L_146:
        /*00a4*/ 	.byte	0x04, 0x1e
        /*00a6*/ 	.short	(.L_148 - .L_147)
.L_147:
        /*00a8*/ 	.word	0x00000000


	//----- nvinfo : EIATTR_CBANK_PARAM_SIZE
	.align		4
.L_148:
        /*00ac*/ 	.byte	0x03, 0x19
        /*00ae*/ 	.short	0x0050


	//----- nvinfo : EIATTR_PARAM_CBANK
	.align		4
        /*00b0*/ 	.byte	0x04, 0x0a
        /*00b2*/ 	.short	(.L_150 - .L_149)
	.align		4
.L_149:
        /*00b4*/ 	.word	index@(.nv.constant0._ZN3cub18CUB_300001_SM_10006detail9transform16transform_kernelINS2_10policy_hubILb1EN4cuda3std3__45tupleIJN6thrust24THRUST_300001_SM_1000_NS12zip_iteratorINS8_IJNSA_6detail15normal_iteratorINSA_10device_ptrIdEEEESG_SG_EEEEEEEEE10policy1000El14Upwind_functorSI_JSI_EEEvT0_iT1_T2_DpNS2_10kernel_argIT3_EE)
        /*00b8*/ 	.short	0x0380
        /*00ba*/ 	.short	0x0050


	//----- nvinfo : EIATTR_SW_WAR
	.align		4
.L_150:
        /*00bc*/ 	.byte	0x04, 0x36
        /*00be*/ 	.short	(.L_152 - .L_151)
.L_151:
        /*00c0*/ 	.word	0x00000008
.L_152:


//--------------------- .nv.info._ZN3cub18CUB_300001_SM_10006detail9transform16transform_kernelINS2_10policy_hubILb1EN4cuda3std3__45tupleIJN6thrust24THRUST_300001_SM_1000_NS12zip_iteratorINS8_IJNSA_6detail15normal_iteratorINSA_10device_ptrIdEEEESG_SG_EEEEEEEEE10policy1000Ei14Upwind_functorSI_JSI_EEEvT0_iT1_T2_DpNS2_10kernel_argIT3_EE --------------------------
	.section	.nv.info._ZN3cub18CUB_300001_SM_10006detail9transform16transform_kernelINS2_10policy_hubILb1EN4cuda3std3__45tupleIJN6thrust24THRUST_300001_SM_1000_NS12zip_iteratorINS8_IJNSA_6detail15normal_iteratorINSA_10device_ptrIdEEEESG_SG_EEEEEEEEE10policy1000Ei14Upwind_functorSI_JSI_EEEvT0_iT1_T2_DpNS2_10kernel_argIT3_EE,"",@"SHT_CUDA_INFO"
	.sectionflags	@""
	.align	4


	//----- nvinfo : EIATTR_CUDA_API_VERSION
	.align		4
        /*0000*/ 	.byte	0x04, 0x37
        /*0002*/ 	.short	(.L_154 - .L_153)
.L_153:
        /*0004*/ 	.word	0x00000082


	//----- nvinfo : EIATTR_KPARAM_INFO
	.align		4
.L_154:
        /*0008*/ 	.byte	0x04, 0x17
        /*000a*/ 	.short	(.L_156 - .L_155)
.L_155:
        /*000c*/ 	.word	0x00000000
        /*0010*/ 	.short	0x0004
        /*0012*/ 	.short	0x0030
        /*0014*/ 	.byte	0x00, 0xf0, 0x61, 0x00


	//----- nvinfo : EIATTR_KPARAM_INFO
	.align		4
.L_156:
        /*0018*/ 	.byte	0x04, 0x17
        /*001a*/ 	.short	(.L_158 - .L_157)
.L_157:
        /*001c*/ 	.word	0x00000000
        /*0020*/ 	.short	0x0003
        /*0022*/ 	.short	0x0018
        /*0024*/ 	.byte	0x00, 0xf0, 0x61, 0x00


	//----- nvinfo : EIATTR_KPARAM_INFO
	.align		4
.L_158:
        /*0028*/ 	.byte	0x04, 0x17
        /*002a*/ 	.short	(.L_160 - .L_159)
.L_159:
        /*002c*/ 	.word	0x00000000
        /*0030*/ 	.short	0x0002
        /*0032*/ 	.short	0x0008
        /*0034*/ 	.byte	0x00, 0xf0, 0x41, 0x00


	//----- nvinfo : EIATTR_KPARAM_INFO
	.align		4
.L_160:
        /*0038*/ 	.byte	0x04, 0x17
        /*003a*/ 	.short	(.L_162 - .L_161)
.L_161:
        /*003c*/ 	.word	0x00000000
        /*0040*/ 	.short	0x0001
        /*0042*/ 	.short	0x0004
        /*0044*/ 	.byte	0x00, 0xf0, 0x11, 0x00


	//----- nvinfo : EIATTR_KPARAM_INFO
	.align		4
.L_162:
        /*0048*/ 	.byte	0x04, 0x17
        /*004a*/ 	.short	(.L_164 - .L_163)
.L_163:
        /*004c*/ 	.word	0x00000000
        /*0050*/ 	.short	0x0000
        /*0052*/ 	.short	0x0000
        /*0054*/ 	.byte	0x00, 0xf0, 0x11, 0x00


	//----- nvinfo : EIATTR_SPARSE_MMA_MASK
	.align		4
.L_164:
        /*0058*/ 	.byte	0x03, 0x50
        /*005a*/ 	.short	0x0000


	//----- nvinfo : EIATTR_MAXREG_COUNT
	.align		4
        /*005c*/ 	.byte	0x03, 0x1b
        /*005e*/ 	.short	0x00ff


	//----- nvinfo : EIATTR_MERCURY_ISA_VERSION
	.align		4
        /*0060*/ 	.byte	0x03, 0x5f
        /*0062*/ 	.short	0x0101


	//----- nvinfo : EIATTR_VRC_CTA_INIT_COUNT
	.align		4
        /*0064*/ 	.byte	0x02, 0x4a
	.zero		1
	.zero		1


	//----- nvinfo : EIATTR_EXIT_INSTR_OFFSETS
	.align		4
        /*0068*/ 	.byte	0x04, 0x1c
        /*006a*/ 	.short	(.L_166 - .L_165)


	//   ....[0]....
.L_165:
        /*006c*/ 	.word	0x00000200


	//   ....[1]....
        /*0070*/ 	.word	0x00001720


	//   ....[2]....
        /*0074*/ 	.word	0x00002100


	//   ....[3]....
        /*0078*/ 	.word	0x000026a0


	//   ....[4]....
        /*007c*/ 	.word	0x000029b0


	//   ....[5]....
        /*0080*/ 	.word	0x000029e0


	//   ....[6]....
        /*0084*/ 	.word	0x00003720


	//   ....[7]....
        /*0088*/ 	.word	0x00003e20


	//   ....[8]....
        /*008c*/ 	.word	0x00003e60


	//   ....[9]....
        /*0090*/ 	.word	0x00004160


	//----- nvinfo : EIATTR_MAX_THREADS
	.align		4
.L_166:
        /*0094*/ 	.byte	0x04, 0x05
        /*0096*/ 	.short	(.L_168 - .L_167)
.L_167:
        /*0098*/ 	.word	0x00000080
        /*009c*/ 	.word	0x00000001
        /*00a0*/ 	.word	0x00000001


	//----- nvinfo : EIATTR_CRS_STACK_SIZE
	.align		4
.L_168:
        /*00a4*/ 	.byte	0x04, 0x1e
        /*00a6*/ 	.short	(.L_170 - .L_169)
.L_169:
        /*00a8*/ 	.word	0x00000000


	//----- nvinfo : EIATTR_CBANK_PARAM_SIZE
	.align		4
.L_170:
        /*00ac*/ 	.byte	0x03, 0x19
        /*00ae*/ 	.short	0x0048


	//----- nvinfo : EIATTR_PARAM_CBANK
	.align		4
        /*00b0*/ 	.byte	0x04, 0x0a
        /*00b2*/ 	.short	(.L_172 - .L_171)
	.align		4
.L_171:
        /*00b4*/ 	.word	index@(.nv.constant0._ZN3cub18CUB_300001_SM_10006detail9transform16transform_kernelINS2_10policy_hubILb1EN4cuda3std3__45tupleIJN6thrust24THRUST_300001_SM_1000_NS12zip_iteratorINS8_IJNSA_6detail15normal_iteratorINSA_10device_ptrIdEEEESG_SG_EEEEEEEEE10policy1000Ei14Upwind_functorSI_JSI_EEEvT0_iT1_T2_DpNS2_10kernel_argIT3_EE)
        /*00b8*/ 	.short	0x0380
        /*00ba*/ 	.short	0x0048


	//----- nvinfo : EIATTR_SW_WAR
	.align		4
.L_172:
        /*00bc*/ 	.byte	0x04, 0x36
        /*00be*/ 	.short	(.L_174 - .L_173)
.L_173:
        /*00c0*/ 	.word	0x00000008
.L_174:


//--------------------- .nv.info._ZN3cub18CUB_300001_SM_10006detail9transform16transform_kernelINS2_10policy_hubILb1EN4cuda3std3__45tupleIJN6thrust24THRUST_300001_SM_1000_NS6detail15normal_iteratorINSA_10device_ptrIdEEEESF_EEEE10policy1000El17Init_distributionSF_JPdSK_EEEvT0_iT1_T2_DpNS2_10kernel_argIT3_EE --------------------------
	.section	.nv.info._ZN3cub18CUB_300001_SM_10006detail9transform16transform_kernelINS2_10policy_hubILb1EN4cuda3std3__45tupleIJN6thrust24THRUST_300001_SM_1000_NS6detail15normal_iteratorINSA_10device_ptrIdEEEESF_EEEE10policy1000El17Init_distributionSF_JPdSK_EEEvT0_iT1_T2_DpNS2_10kernel_argIT3_EE,"",@"SHT_CUDA_INFO"
	.sectionflags	@""
	.align	4


	//----- nvinfo : EIATTR_CUDA_API_VERSION
	.align		4
        /*0000*/ 	.byte	0x04, 0x37
        /*0002*/ 	.short	(.L_176 - .L_175)
.L_175:
        /*0004*/ 	.word	0x00000082


	//----- nvinfo : EIATTR_KPARAM_INFO
	.align		4
.L_176:
        /*0008*/ 	.byte	0x04, 0x17
        /*000a*/ 	.short	(.L_178 - .L_177)
.L_177:
        /*000c*/ 	.word	0x00000000
        /*0010*/ 	.short	0x0005
        /*0012*/ 	.short	0x0038
        /*0014*/ 	.byte	0x00, 0xf0, 0x41, 0x00


	//----- nvinfo : EIATTR_KPARAM_INFO
	.align		4
.L_178:
        /*0018*/ 	.byte	0x04, 0x17
        /*001a*/ 	.short	(.L_180 - .L_179)
.L_179:
        /*001c*/ 	.word	0x00000000
        /*0020*/ 	.short	0x0004
        /*0022*/ 	.short	0x0028
        /*0024*/ 	.byte	0x00, 0xf0, 0x41, 0x00


	//----- nvinfo : EIATTR_KPARAM_INFO
	.align		4
.L_180:
        /*0028*/ 	.byte	0x04, 0x17
        /*002a*/ 	.short	(.L_182 - .L_181)
.L_181:
        /*002c*/ 	.word	0x00000000
        /*0030*/ 	.short	0x0003
        /*0032*/ 	.short	0x0020
        /*0034*/ 	.byte	0x00, 0xf0, 0x21, 0x00


	//----- nvinfo : EIATTR_KPARAM_INFO
	.align		4
.L_182:
        /*0038*/ 	.byte	0x04, 0x17
        /*003a*/ 	.short	(.L_184 - .L_183)
.L_183:
        /*003c*/ 	.word	0x00000000
        /*0040*/ 	.short	0x0002
        /*0042*/ 	.short	0x0010
        /*0044*/ 	.byte	0x00, 0xf0, 0x41, 0x00


	//----- nvinfo : EIATTR_KPARAM_INFO
	.align		4
.L_184:
        /*0048*/ 	.byte	0x04, 0x17
        /*004a*/ 	.short	(.L_186 - .L_185)
.L_185:
        /*004c*/ 	.word	0x00000000
        /*0050*/ 	.short	0x0001
        /*0052*/ 	.short	0x0008
        /*0054*/ 	.byte	0x00, 0xf0, 0x11, 0x00


	//----- nvinfo : EIATTR_KPARAM_INFO
	.align		4
.L_186:
        /*0058*/ 	.byte	0x04, 0x17
        /*005a*/ 	.short	(.L_188 - .L_187)
.L_187:
        /*005c*/ 	.word	0x00000000
        /*0060*/ 	.short	0x0000
        /*0062*/ 	.short	0x0000
        /*0064*/ 	.byte	0x00, 0xf0, 0x21, 0x00


	//----- nvinfo : EIATTR_SPARSE_MMA_MASK
	.align		4
.L_188:
        /*0068*/ 	.byte	0x03, 0x50
        /*006a*/ 	.short	0x0000


	//----- nvinfo : EIATTR_MAXREG_COUNT
	.align		4
        /*006c*/ 	.byte	0x03, 0x1b
        /*006e*/ 	.short	0x00ff


	//----- nvinfo : EIATTR_MERCURY_ISA_VERSION
	.align		4
        /*0070*/ 	.byte	0x03, 0x5f
        /*0072*/ 	.short	0x0101


	//----- nvinfo : EIATTR_VRC_CTA_INIT_COUNT
	.align		4
        /*0074*/ 	.byte	0x02, 0x4a
	.zero		1
	.zero		1


	//----- nvinfo : EIATTR_EXIT_INSTR_OFFSETS
	.align		4
        /*0078*/ 	.byte	0x04, 0x1c
        /*007a*/ 	.short	(.L_190 - .L_189)


	//   ....[0]....
.L_189:
        /*007c*/ 	.word	0x000003e0


	//   ....[1]....
        /*0080*/ 	.word	0x00001240


	//   ....[2]....
        /*0084*/ 	.word	0x00001280


	//   ....[3]....
        /*0088*/ 	.word	0x00001850


	//   ....[4]....
        /*008c*/ 	.word	0x00001870


	//   ....[5]....
        /*0090*/ 	.word	0x00002660


	//   ....[6]....
        /*0094*/ 	.word	0x00002c50


	//----- nvinfo : EIATTR_MAX_THREADS
	.align		4
.L_190:
        /*0098*/ 	.byte	0x04, 0x05
        /*009a*/ 	.short	(.L_192 - .L_191)
.L_191:
        /*009c*/ 	.word	0x00000080
        /*00a0*/ 	.word	0x00000001
        /*00a4*/ 	.word	0x00000001


	//----- nvinfo : EIATTR_CRS_STACK_SIZE
	.align		4
.L_192:
        /*00a8*/ 	.byte	0x04, 0x1e
        /*00aa*/ 	.short	(.L_194 - .L_193)
.L_193:
        /*00ac*/ 	.word	0x00000000


	//----- nvinfo : EIATTR_CBANK_PARAM_SIZE
	.align		4
.L_194:
        /*00b0*/ 	.byte	0x03, 0x19
        /*00b2*/ 	.short	0x0048


	//----- nvinfo : EIATTR_PARAM_CBANK
	.align		4
        /*00b4*/ 	.byte	0x04, 0x0a
        /*00b6*/ 	.short	(.L_196 - .L_195)
	.align		4
.L_195:
        /*00b8*/ 	.word	index@(.nv.constant0._ZN3cub18CUB_300001_SM_10006detail9transform16transform_kernelINS2_10policy_hubILb1EN4cuda3std3__45tupleIJN6thrust24THRUST_300001_SM_1000_NS6detail15normal_iteratorINSA_10device_ptrIdEEEESF_EEEE10policy1000El17Init_distributionSF_JPdSK_EEEvT0_iT1_T2_DpNS2_10kernel_argIT3_EE)
        /*00bc*/ 	.short	0x0380
        /*00be*/ 	.short	0x0048


	//----- nvinfo : EIATTR_SW_WAR
	.align		4
.L_196:
        /*00c0*/ 	.byte	0x04, 0x36
        /*00c2*/ 	.short	(.L_198 - .L_197)
.L_197:
        /*00c4*/ 	.word	0x00000008
.L_198:


//--------------------- .nv.info._ZN3cub18CUB_300001_SM_10006detail9transform16transform_kernelINS2_10policy_hubILb1EN4cuda3std3__45tupleIJN6thrust24THRUST_300001_SM_1000_NS6detail15normal_iteratorINSA_10device_ptrIdEEEESF_EEEE10policy1000Ei17Init_distributionSF_JPdSK_EEEvT0_iT1_T2_DpNS2_10kernel_argIT3_EE --------------------------
	.section	.nv.info._ZN3cub18CUB_300001_SM_10006detail9transform16transform_kernelINS2_10policy_hubILb1EN4cuda3std3__45tupleIJN6thrust24THRUST_300001_SM_1000_NS6detail15normal_iteratorINSA_10device_ptrIdEEEESF_EEEE10policy1000Ei17Init_distributionSF_JPdSK_EEEvT0_iT1_T2_DpNS2_10kernel_argIT3_EE,"",@"SHT_CUDA_INFO"
	.sectionflags	@""
	.align	4


	//----- nvinfo : EIATTR_CUDA_API_VERSION
	.align		4
        /*0000*/ 	.byte	0x04, 0x37
        /*0002*/ 	.short	(.L_200 - .L_199)
.L_199:
        /*0004*/ 	.word	0x00000082


	//----- nvinfo : EIATTR_KPARAM_INFO
	.align		4
.L_200:
        /*0008*/ 	.byte	0x04, 0x17
        /*000a*/ 	.short	(.L_202 - .L_201)
.L_201:
        /*000c*/ 	.word	0x00000000
        /*0010*/ 	.short	0x0005
        /*0012*/ 	.short	0x0030
        /*0014*/ 	.byte	0x00, 0xf0, 0x41, 0x00


	//----- nvinfo : EIATTR_KPARAM_INFO
	.align		4
.L_202:
        /*0018*/ 	.byte	0x04, 0x17
        /*001a*/ 	.short	(.L_204 - .L_203)
.L_203:
        /*001c*/ 	.word	0x00000000
        /*0020*/ 	.short	0x0004
        /*0022*/ 	.short	0x0020
        /*0024*/ 	.byte	0x00, 0xf0, 0x41, 0x00


	//----- nvinfo : EIATTR_KPARAM_INFO
	.align		4
.L_204:
        /*0028*/ 	.byte	0x04, 0x17
        /*002a*/ 	.short	(.L_206 - .L_205)
.L_205:
        /*002c*/ 	.word	0x00000000
        /*0030*/ 	.short	0x0003
        /*0032*/ 	.short	0x0018
        /*0034*/ 	.byte	0x00, 0xf0, 0x21, 0x00


	//----- nvinfo : EIATTR_KPARAM_INFO
	.align		4
.L_206:
        /*0038*/ 	.byte	0x04, 0x17
        /*003a*/ 	.short	(.L_208 - .L_207)
.L_207:
        /*003c*/ 	.word	0x00000000
        /*0040*/ 	.short	0x0002
        /*0042*/ 	.short	0x0008
        /*0044*/ 	.byte	0x00, 0xf0, 0x41, 0x00


	//----- nvinfo : EIATTR_KPARAM_INFO
	.align		4
.L_208:
        /*0048*/ 	.byte	0x04, 0x17
        /*004a*/ 	.short	(.L_210 - .L_209)
.L_209:
        /*004c*/ 	.word	0x00000000
        /*0050*/ 	.short	0x0001
        /*0052*/ 	.short	0x0004
        /*0054*/ 	.byte	0x00, 0xf0, 0x11, 0x00


	//----- nvinfo : EIATTR_KPARAM_INFO
	.align		4
.L_210:
        /*0058*/ 	.byte	0x04, 0x17
        /*005a*/ 	.short	(.L_212 - .L_211)
.L_211:
        /*005c*/ 	.word	0x00000000
        /*0060*/ 	.short	0x0000
        /*0062*/ 	.short	0x0000
        /*0064*/ 	.byte	0x00, 0xf0, 0x11, 0x00


	//----- nvinfo : EIATTR_SPARSE_MMA_MASK
	.align		4
.L_212:
        /*0068*/ 	.byte	0x03, 0x50
        /*006a*/ 	.short	0x0000


	//----- nvinfo : EIATTR_MAXREG_COUNT
	.align		4
        /*006c*/ 	.byte	0x03, 0x1b
        /*006e*/ 	.short	0x00ff


	//----- nvinfo : EIATTR_MERCURY_ISA_VERSION
	.align		4
        /*0070*/ 	.byte	0x03, 0x5f
        /*0072*/ 	.short	0x0101


	//----- nvinfo : EIATTR_VRC_CTA_INIT_COUNT
	.align		4
        /*0074*/ 	.byte	0x02, 0x4a
	.zero		1
	.zero		1


	//----- nvinfo : EIATTR_EXIT_INSTR_OFFSETS
	.align		4
        /*0078*/ 	.byte	0x04, 0x1c
        /*007a*/ 	.short	(.L_214 - .L_213)


	//   ....[0]....
.L_213:
        /*007c*/ 	.word	0x00000320


	//   ....[1]....
        /*0080*/ 	.word	0x00001160


	//   ....[2]....
        /*0084*/ 	.word	0x00001770


	//   ....[3]....
        /*0088*/ 	.word	0x000017a0


	//   ....[4]....
        /*008c*/ 	.word	0x00002690


	//   ....[5]....
        /*0090*/ 	.word	0x000026c0


	//   ....[6]....
        /*0094*/ 	.word	0x00002cc0


	//----- nvinfo : EIATTR_MAX_THREADS
	.align		4
.L_214:
        /*0098*/ 	.byte	0x04, 0x05
        /*009a*/ 	.short	(.L_216 - .L_215)
.L_215:
        /*009c*/ 	.word	0x00000080
        /*00a0*/ 	.word	0x00000001
        /*00a4*/ 	.word	0x00000001


	//----- nvinfo : EIATTR_CRS_STACK_SIZE
	.align		4
.L_216:
        /*00a8*/ 	.byte	0x04, 0x1e
        /*00aa*/ 	.short	(.L_218 - .L_217)
.L_217:
        /*00ac*/ 	.word	0x00000000


	//----- nvinfo : EIATTR_CBANK_PARAM_SIZE
	.align		4
.L_218:
        /*00b0*/ 	.byte	0x03, 0x19
        /*00b2*/ 	.short	0x0040


	//----- nvinfo : EIATTR_PARAM_CBANK
	.align		4
        /*00b4*/ 	.byte	0x04, 0x0a
        /*00b6*/ 	.short	(.L_220 - .L_219)
	.align		4
.L_219:
        /*00b8*/ 	.word	index@(.nv.constant0._ZN3cub18CUB_300001_SM_10006detail9transform16transform_kernelINS2_10policy_hubILb1EN4cuda3std3__45tupleIJN6thrust24THRUST_300001_SM_1000_NS6detail15normal_iteratorINSA_10device_ptrIdEEEESF_EEEE10policy1000Ei17Init_distributionSF_JPdSK_EEEvT0_iT1_T2_DpNS2_10kernel_argIT3_EE)
        /*00bc*/ 	.short	0x0380
        /*00be*/ 	.short	0x0040


	//----- nvinfo : EIATTR_SW_WAR
	.align		4
.L_220:
        /*00c0*/ 	.byte	0x04, 0x36
        /*00c2*/ 	.short	(.L_222 - .L_221)
.L_221:
        /*00c4*/ 	.word	0x00000008
.L_222:


//--------------------- .nv.info._ZN3cub18CUB_300001_SM_10006detail9transform16transform_kernelINS2_10policy_hubILb1EN4cuda3std3__45tupleIJN6thrust24THRUST_300001_SM_1000_NS6detail15normal_iteratorINSA_10device_ptrIdEEEEEEEE10policy1000El13Speed_functorSF_JPdEEEvT0_iT1_T2_DpNS2_10kernel_argIT3_EE --------------------------
	.section	.nv.info._ZN3cub18CUB_300001_SM_10006detail9transform16transform_kernelINS2_10policy_hubILb1EN4cuda3std3__45tupleIJN6thrust24THRUST_300001_SM_1000_NS6detail15normal_iteratorINSA_10device_ptrIdEEEEEEEE10policy1000El13Speed_functorSF_JPdEEEvT0_iT1_T2_DpNS2_10kernel_argIT3_EE,"",@"SHT_CUDA_INFO"
	.sectionflags	@""
	.align	4


	//----- nvinfo : EIATTR_CUDA_API_VERSION
	.align		4
        /*0000*/ 	.byte	0x04, 0x37
        /*0002*/ 	.short	(.L_224 - .L_223)
.L_223:
        /*0004*/ 	.word	0x00000082


	//----- nvinfo : EIATTR_KPARAM_INFO
	.align		4
.L_224:
        /*0008*/ 	.byte	0x04, 0x17
        /*000a*/ 	.short	(.L_226 - .L_225)
.L_225:
        /*000c*/ 	.word	0x00000000
        /*0010*/ 	.short	0x0004
        /*0012*/ 	.short	0x0018
        /*0014*/ 	.byte	0x00, 0xf0, 0x41, 0x00


	//----- nvinfo : EIATTR_KPARAM_INFO
	.align		4
.L_226:
        /*0018*/ 	.byte	0x04, 0x17
        /*001a*/ 	.short	(.L_228 - .L_227)
.L_227:
        /*001c*/ 	.word	0x00000000
        /*0020*/ 	.short	0x0003
        /*0022*/ 	.short	0x0010
        /*0024*/ 	.byte	0x00, 0xf0, 0x21, 0x00


	//----- nvinfo : EIATTR_KPARAM_INFO
	.align		4
.L_228:
        /*0028*/ 	.byte	0x04, 0x17
        /*002a*/ 	.short	(.L_230 - .L_229)
.L_229:
        /*002c*/ 	.word	0x00000000
        /*0030*/ 	.short	0x0002
        /*0032*/ 	.short	0x000c
        /*0034*/ 	.byte	0x00, 0xf0, 0x11, 0x00


	//----- nvinfo : EIATTR_KPARAM_INFO
	.align		4
.L_230:
        /*0038*/ 	.byte	0x04, 0x17
        /*003a*/ 	.short	(.L_232 - .L_231)
.L_231:
        /*003c*/ 	.word	0x00000000
        /*0040*/ 	.short	0x0001
        /*0042*/ 	.short	0x0008
        /*0044*/ 	.byte	0x00, 0xf0, 0x11, 0x00


	//----- nvinfo : EIATTR_KPARAM_INFO
	.align		4
.L_232:
        /*0048*/ 	.byte	0x04, 0x17
        /*004a*/ 	.short	(.L_234 - .L_233)
.L_233:
        /*004c*/ 	.word	0x00000000
        /*0050*/ 	.short	0x0000
        /*0052*/ 	.short	0x0000
        /*0054*/ 	.byte	0x00, 0xf0, 0x21, 0x00


	//----- nvinfo : EIATTR_SPARSE_MMA_MASK
	.align		4
.L_234:
        /*0058*/ 	.byte	0x03, 0x50
        /*005a*/ 	.short	0x0000


	//----- nvinfo : EIATTR_MAXREG_COUNT
	.align		4
        /*005c*/ 	.byte	0x03, 0x1b
        /*005e*/ 	.short	0x00ff


	//----- nvinfo : EIATTR_MERCURY_ISA_VERSION
	.align		4
        /*0060*/ 	.byte	0x03, 0x5f
        /*0062*/ 	.short	0x0101


	//----- nvinfo : EIATTR_VRC_CTA_INIT_COUNT
	.align		4
        /*0064*/ 	.byte	0x02, 0x4a
	.zero		1
	.zero		1


	//----- nvinfo : EIATTR_EXIT_INSTR_OFFSETS
	.align		4
        /*0068*/ 	.byte	0x04, 0x1c
        /*006a*/ 	.short	(.L_236 - .L_235)


	//   ....[0]....
.L_235:
        /*006c*/ 	.word	0x000002a0


	//   ....[1]....
        /*0070*/ 	.word	0x00002550


	//   ....[2]....
        /*0074*/ 	.word	0x00002ed0


	//   ....[3]....
        /*0078*/ 	.word	0x000033b0


	//   ....[4]....
        /*007c*/ 	.word	0x000033e0


	//   ....[5]....
        /*0080*/ 	.word	0x000035f0


	//   ....[6]....
        /*0084*/ 	.word	0x00003610


	//   ....[7]....
        /*0088*/ 	.word	0x00004b60


	//   ....[8]....
        /*008c*/ 	.word	0x00005110


	//   ....[9]....
        /*0090*/ 	.word	0x000054a0


	//   ....[10]....
        /*0094*/ 	.word	0x000056b0


	//----- nvinfo : EIATTR_MAX_THREADS
	.align		4
.L_236:
        /*0098*/ 	.byte	0x04, 0x05
        /*009a*/ 	.short	(.L_238 - .L_237)
.L_237:
        /*009c*/ 	.word	0x00000080
        /*00a0*/ 	.word	0x00000001
        /*00a4*/ 	.word	0x00000001


	//----- nvinfo : EIATTR_CRS_STACK_SIZE
	.align		4
.L_238:
        /*00a8*/ 	.byte	0x04, 0x1e
        /*00aa*/ 	.short	(.L_240 - .L_239)
.L_239:
        /*00ac*/ 	.word	0x00000000


	//----- nvinfo : EIATTR_CBANK_PARAM_SIZE
	.align		4
.L_240:
        /*00b0*/ 	.byte	0x03, 0x19
        /*00b2*/ 	.short	0x0028


	//----- nvinfo : EIATTR_PARAM_CBANK
	.align		4
        /*00b4*/ 	.byte	0x04, 0x0a
        /*00b6*/ 	.short	(.L_242 - .L_241)
	.align		4
.L_241:
        /*00b8*/ 	.word	index@(.nv.constant0._ZN3cub18CUB_300001_SM_10006detail9transform16transform_kernelINS2_10policy_hubILb1EN4cuda3std3__45tupleIJN6thrust24THRUST_300001_SM_1000_NS6detail15normal_iteratorINSA_10device_ptrIdEEEEEEEE10policy1000El13Speed_functorSF_JPdEEEvT0_iT1_T2_DpNS2_10kernel_argIT3_EE)
        /*00bc*/ 	.short	0x0380
        /*00be*/ 	.short	0x0028


	//----- nvinfo : EIATTR_SW_WAR
	.align		4
.L_242:
        /*00c0*/ 	.byte	0x04, 0x36
        /*00c2*/ 	.short	(.L_244 - .L_243)
.L_243:
        /*00c4*/ 	.word	0x00000008
.L_244:


//--------------------- .nv.info._ZN3cub18CUB_300001_SM_10006detail9transform16transform_kernelINS2_10policy_hubILb1EN4cuda3std3__45tupleIJN6thrust24THRUST_300001_SM_1000_NS6detail15normal_iteratorINSA_10device_ptrIdEEEEEEEE10policy1000Ei13Speed_functorSF_JPdEEEvT0_iT1_T2_DpNS2_10kernel_argIT3_EE --------------------------
	.section	.nv.info._ZN3cub18CUB_300001_SM_10006detail9transform16transform_kernelINS2_10policy_hubILb1EN4cuda3std3__45tupleIJN6thrust24THRUST_300001_SM_1000_NS6detail15normal_iteratorINSA_10device_ptrIdEEEEEEEE10policy1000Ei13Speed_functorSF_JPdEEEvT0_iT1_T2_DpNS2_10kernel_argIT3_EE,"",@"SHT_CUDA_INFO"
	.sectionflags	@""
	.align	4


	//----- nvinfo : EIATTR_CUDA_API_VERSION
	.align		4
        /*0000*/ 	.byte	0x04, 0x37
        /*0002*/ 	.short	(.L_246 - .L_245)
.L_245:
        /*0004*/ 	.word	0x00000082


	//----- nvinfo : EIATTR_KPARAM_INFO
	.align		4
.L_246:
        /*0008*/ 	.byte	0x04, 0x17
        /*000a*/ 	.short	(.L_248 - .L_247)
.L_247:
        /*000c*/ 	.word	0x00000000
        /*0010*/ 	.short	0x0004
        /*0012*/ 	.short	0x0018
        /*0014*/ 	.byte	0x00, 0xf0, 0x41, 0x00


	//----- nvinfo : EIATTR_KPARAM_INFO
	.align		4
.L_248:
        /*0018*/ 	.byte	0x04, 0x17
        /*001a*/ 	.short	(.L_250 - .L_249)
.L_249:
        /*001c*/ 	.word	0x00000000
        /*0020*/ 	.short	0x0003
        /*0022*/ 	.short	0x0010
        /*0024*/ 	.byte	0x00, 0xf0, 0x21, 0x00


	//----- nvinfo : EIATTR_KPARAM_INFO
	.align		4
.L_250:
        /*0028*/ 	.byte	0x04, 0x17
        /*002a*/ 	.short	(.L_252 - .L_251)
.L_251:
        /*002c*/ 	.word	0x00000000
        /*0030*/ 	.short	0x0002
        /*0032*/ 	.short	0x0008
        /*0034*/ 	.byte	0x00, 0xf0, 0x11, 0x00


	//----- nvinfo : EIATTR_KPARAM_INFO
	.align		4
.L_252:
        /*0038*/ 	.byte	0x04, 0x17
        /*003a*/ 	.short	(.L_254 - .L_253)
.L_253:
        /*003c*/ 	.word	0x00000000
        /*0040*/ 	.short	0x0001
        /*0042*/ 	.short	0x0004
        /*0044*/ 	.byte	0x00, 0xf0, 0x11, 0x00


	//----- nvinfo : EIATTR_KPARAM_INFO
	.align		4
.L_254:
        /*0048*/ 	.byte	0x04, 0x17
        /*004a*/ 	.short	(.L_256 - .L_255)
.L_255:
        /*004c*/ 	.word	0x00000000
        /*0050*/ 	.short	0x0000
        /*0052*/ 	.short	0x0000
        /*0054*/ 	.byte	0x00, 0xf0, 0x11, 0x00


	//----- nvinfo : EIATTR_SPARSE_MMA_MASK
	.align		4
.L_256:
        /*0058*/ 	.byte	0x03, 0x50
        /*005a*/ 	.short	0x0000


	//----- nvinfo : EIATTR_MAXREG_COUNT
	.align		4
        /*005c*/ 	.byte	0x03, 0x1b
        /*005e*/ 	.short	0x00ff


	//----- nvinfo : EIATTR_MERCURY_ISA_VERSION
	.align		4
        /*0060*/ 	.byte	0x03, 0x5f
        /*0062*/ 	.short	0x0101


	//----- nvinfo : EIATTR_VRC_CTA_INIT_COUNT
	.align		4
        /*0064*/ 	.byte	0x02, 0x4a
	.zero		1
	.zero		1


	//----- nvinfo : EIATTR_EXIT_INSTR_OFFSETS
	.align		4
        /*0068*/ 	.byte	0x04, 0x1c
        /*006a*/ 	.short	(.L_258 - .L_257)


	//   ....[0]....
.L_257:
        /*006c*/ 	.word	0x00000210


	//   ....[1]....
        /*0070*/ 	.word	0x00001730


	//   ....[2]....
        /*0074*/ 	.word	0x00001ce0


	//   ....[3]....
        /*0078*/ 	.word	0x00002070


	//   ....[4]....
        /*007c*/ 	.word	0x00002280


	//   ....[5]....
        /*0080*/ 	.word	0x000022a0


	//   ....[6]....
        /*0084*/ 	.word	0x000033d0


	//   ....[7]....
        /*0088*/ 	.word	0x00003d50


	//   ....[8]....
        /*008c*/ 	.word	0x00004230


	//   ....[9]....
        /*0090*/ 	.word	0x00004260


	//   ....[10]....
        /*0094*/ 	.word	0x00004460


	//----- nvinfo : EIATTR_MAX_THREADS
	.align		4
.L_258:
        /*0098*/ 	.byte	0x04, 0x05
        /*009a*/ 	.short	(.L_260 - .L_259)
.L_259:
        /*009c*/ 	.word	0x00000080
        /*00a0*/ 	.word	0x00000001
        /*00a4*/ 	.word	0x00000001


	//----- nvinfo : EIATTR_CRS_STACK_SIZE
	.align		4
.L_260:
        /*00a8*/ 	.byte	0x04, 0x1e
        /*00aa*/ 	.short	(.L_262 - .L_261)
.L_261:
        /*00ac*/ 	.word	0x00000000


	//----- nvinfo : EIATTR_CBANK_PARAM_SIZE
	.align		4
.L_262:
        /*00b0*/ 	.byte	0x03, 0x19
        /*00b2*/ 	.short	0x0028


	//----- nvinfo : EIATTR_PARAM_CBANK
	.align		4
        /*00b4*/ 	.byte	0x04, 0x0a
        /*00b6*/ 	.short	(.L_264 - .L_263)
	.align		4
.L_263:
        /*00b8*/ 	.word	index@(.nv.constant0._ZN3cub18CUB_300001_SM_10006detail9transform16transform_kernelINS2_10policy_hubILb1EN4cuda3std3__45tupleIJN6thrust24THRUST_300001_SM_1000_NS6detail15normal_iteratorINSA_10device_ptrIdEEEEEEEE10policy1000Ei13Speed_functorSF_JPdEEEvT0_iT1_T2_DpNS2_10kernel_argIT3_EE)
        /*00bc*/ 	.short	0x0380
        /*00be*/ 	.short	0x0028


	//----- nvinfo : EIATTR_SW_WAR
	.align		4
.L_264:
        /*00c0*/ 	.byte	0x04, 0x36
        /*00c2*/ 	.short	(.L_266 - .L_265)
.L_265:
        /*00c4*/ 	.word	0x00000008
.L_266:


//--------------------- .nv.info._ZN3cub18CUB_300001_SM_10006detail9transform16transform_kernelINS2_10policy_hubILb1EN4cuda3std3__45tupleIJN6thrust24THRUST_300001_SM_1000_NS6detail15normal_iteratorINSA_10device_ptrIdEEEEEEEE10policy1000El10Norm_distrSF_JPdEEEvT0_iT1_T2_DpNS2_10kernel_argIT3_EE --------------------------
	.section	.nv.info._ZN3cub18CUB_300001_SM_10006detail9transform16transform_kernelINS2_10policy_hubILb1EN4cuda3std3__45tupleIJN6thrust24THRUST_300001_SM_1000_NS6detail15normal_iteratorINSA_10device_ptrIdEEEEEEEE10policy1000El10Norm_distrSF_JPdEEEvT0_iT1_T2_DpNS2_10kernel_argIT3_EE,"",@"SHT_CUDA_INFO"
	.sectionflags	@""
	.align	4


	//----- nvinfo : EIATTR_CUDA_API_VERSION
	.align		4
        /*0000*/ 	.byte	0x04, 0x37
        /*0002*/ 	.short	(.L_268 - .L_267)
.L_267:
        /*0004*/ 	.word	0x00000082


	//----- nvinfo : EIATTR_KPARAM_INFO
	.align		4
.L_268:
        /*0008*/ 	.byte	0x04, 0x17
        /*000a*/ 	.short	(.L_270 - .L_269)
.L_269:
        /*000c*/ 	.word	0x00000000
        /*0010*/ 	.short	0x0004
        /*0012*/ 	.short	0x0030
        /*0014*/ 	.byte	0x00, 0xf0, 0x41, 0x00


	//----- nvinfo : EIATTR_KPARAM_INFO
	.align		4
.L_270:
        /*0018*/ 	.byte	0x04, 0x17
        /*001a*/ 	.short	(.L_272 - .L_271)
.L_271:
        /*001c*/ 	.word	0x00000000
        /*0020*/ 	.short	0x0003
        /*0022*/ 	.short	0x0028
        /*0024*/ 	.byte	0x00, 0xf0, 0x21, 0x00


	//----- nvinfo : EIATTR_KPARAM_INFO
	.align		4
.L_272:
        /*0028*/ 	.byte	0x04, 0x17
        /*002a*/ 	.short	(.L_274 - .L_273)
.L_273:
        /*002c*/ 	.word	0x00000000
        /*0030*/ 	.short	0x0002
        /*0032*/ 	.short	0x0010
        /*0034*/ 	.byte	0x00, 0xf0, 0x61, 0x00


	//----- nvinfo : EIATTR_KPARAM_INFO
	.align		4
.L_274:
        /*0038*/ 	.byte	0x04, 0x17
        /*003a*/ 	.short	(.L_276 - .L_275)
.L_275:
        /*003c*/ 	.word	0x00000000
        /*0040*/ 	.short	0x0001
        /*0042*/ 	.short	0x0008
        /*0044*/ 	.byte	0x00, 0xf0, 0x11, 0x00


	//----- nvinfo : EIATTR_KPARAM_INFO
	.align		4
.L_276:
        /*0048*/ 	.byte	0x04, 0x17
        /*004a*/ 	.short	(.L_278 - .L_277)
.L_277:
        /*004c*/ 	.word	0x00000000
        /*0050*/ 	.short	0x0000
        /*0052*/ 	.short	0x0000
        /*0054*/ 	.byte	0x00, 0xf0, 0x21, 0x00


	//----- nvinfo : EIATTR_SPARSE_MMA_MASK
	.align		4
.L_278:
        /*0058*/ 	.byte	0x03, 0x50
        /*005a*/ 	.short	0x0000


	//----- nvinfo : EIATTR_MAXREG_COUNT
	.align		4
        /*005c*/ 	.byte	0x03, 0x1b
        /*005e*/ 	.short	0x00ff


	//----- nvinfo : EIATTR_MERCURY_ISA_VERSION
	.align		4
        /*0060*/ 	.byte	0x03, 0x5f
        /*0062*/ 	.short	0x0101


	//----- nvinfo : EIATTR_VRC_CTA_INIT_COUNT
	.align		4
        /*0064*/ 	.byte	0x02, 0x4a
	.zero		1
	.zero		1


	//----- nvinfo : EIATTR_EXIT_INSTR_OFFSETS
	.align		4
        /*0068*/ 	.byte	0x04, 0x1c
        /*006a*/ 	.short	(.L_280 - .L_279)


	//   ....[0]....
.L_279:
        /*006c*/ 	.word	0x000002d0


	//   ....[1]....
        /*0070*/ 	.word	0x00001870


	//   ....[2]....
        /*0074*/ 	.word	0x000018a0


	//   ....[3]....
        /*0078*/ 	.word	0x000021a0


	//   ....[4]....
        /*007c*/ 	.word	0x000021c0


	//   ....[5]....
        /*0080*/ 	.word	0x000036b0


	//   ....[6]....
        /*0084*/ 	.word	0x00003fc0


	//----- nvinfo : EIATTR_MAX_THREADS
	.align		4
.L_280:
        /*0088*/ 	.byte	0x04, 0x05
        /*008a*/ 	.short	(.L_282 - .L_281)
.L_281:
        /*008c*/ 	.word	0x00000080
        /*0090*/ 	.word	0x00000001
        /*0094*/ 	.word	0x00000001


	//----- nvinfo : EIATTR_CRS_STACK_SIZE
	.align		4
.L_282:
        /*0098*/ 	.byte	0x04, 0x1e
        /*009a*/ 	.short	(.L_284 - .L_283)
.L_283:
        /*009c*/ 	.word	0x00000000


	//----- nvinfo : EIATTR_CBANK_PARAM_SIZE
	.align		4
.L_284:
        /*00a0*/ 	.byte	0x03, 0x19
        /*00a2*/ 	.short	0x0040


	//----- nvinfo : EIATTR_PARAM_CBANK
	.align		4
        /*00a4*/ 	.byte	0x04, 0x0a
        /*00a6*/ 	.short	(.L_286 - .L_285)
	.align		4
.L_285:
        /*00a8*/ 	.word	index@(.nv.constant0._ZN3cub18CUB_300001_SM_10006detail9transform16transform_kernelINS2_10policy_hubILb1EN4cuda3std3__45tupleIJN6thrust24THRUST_300001_SM_1000_NS6detail15normal_iteratorINSA_10device_ptrIdEEEEEEEE10policy1000El10Norm_distrSF_JPdEEEvT0_iT1_T2_DpNS2_10kernel_argIT3_EE)
        /*00ac*/ 	.short	0x0380
        /*00ae*/ 	.short	0x0040


	//----- nvinfo : EIATTR_SW_WAR
	.align		4
.L_286:
        /*00b0*/ 	.byte	0x04, 0x36
        /*00b2*/ 	.short	(.L_288 - .L_287)
.L_287:
        /*00b4*/ 	.word	0x00000008
.L_288:


//--------------------- .nv.info._ZN3cub18CUB_300001_SM_10006detail9transform16transform_kernelINS2_10policy_hubILb1EN4cuda3std3__45tupleIJN6thrust24THRUST_300001_SM_1000_NS6detail15normal_iteratorINSA_10device_ptrIdEEEEEEEE10policy1000Ei10Norm_distrSF_JPdEEEvT0_iT1_T2_DpNS2_10kernel_argIT3_EE --------------------------
	.section	.nv.info._ZN3cub18CUB_300001_SM_10006detail9transform16transform_kernelINS2_10policy_hubILb1EN4cuda3std3__45tupleIJN6thrust24THRUST_300001_SM_1000_NS6detail15normal_iteratorINSA_10device_ptrIdEEEEEEEE10policy1000Ei10Norm_distrSF_JPdEEEvT0_iT1_T2_DpNS2_10kernel_argIT3_EE,"",@"SHT_CUDA_INFO"
	.sectionflags	@""
	.align	4


	//----- nvinfo : EIATTR_CUDA_API_VERSION
	.align		4
        /*0000*/ 	.byte	0x04, 0x37
        /*0002*/ 	.short	(.L_290 - .L_289)
.L_289:
        /*0004*/ 	.word	0x00000082


	//----- nvinfo : EIATTR_KPARAM_INFO
	.align		4
.L_290:
        /*0008*/ 	.byte	0x04, 0x17
        /*000a*/ 	.short	(.L_292 - .L_291)
.L_291:
        /*000c*/ 	.word	0x00000000
        /*0010*/ 	.short	0x0004
        /*0012*/ 	.short	0x0028
        /*0014*/ 	.byte	0x00, 0xf0, 0x41, 0x00


	//----- nvinfo : EIATTR_KPARAM_INFO
	.align		4
.L_292:
        /*0018*/ 	.byte	0x04, 0x17
        /*001a*/ 	.short	(.L_294 - .L_293)
.L_293:
        /*001c*/ 	.word	0x00000000
        /*0020*/ 	.short	0x0003
        /*0022*/ 	.short	0x0020
        /*0024*/ 	.byte	0x00, 0xf0, 0x21, 0x00


	//----- nvinfo : EIATTR_KPARAM_INFO
	.align		4
.L_294:
        /*0028*/ 	.byte	0x04, 0x17
        /*002a*/ 	.short	(.L_296 - .L_295)
.L_295:
        /*002c*/ 	.word	0x00000000
        /*0030*/ 	.short	0x0002
        /*0032*/ 	.short	0x0008
        /*0034*/ 	.byte	0x00, 0xf0, 0x61, 0x00


	//----- nvinfo : EIATTR_KPARAM_INFO
	.align		4
.L_296:
        /*0038*/ 	.byte	0x04, 0x17
        /*003a*/ 	.short	(.L_298 - .L_297)
.L_297:
        /*003c*/ 	.word	0x00000000
        /*0040*/ 	.short	0x0001
        /*0042*/ 	.short	0x0004
        /*0044*/ 	.byte	0x00, 0xf0, 0x11, 0x00


	//----- nvinfo : EIATTR_KPARAM_INFO
	.align		4
.L_298:
        /*0048*/ 	.byte	0x04, 0x17
        /*004a*/ 	.short	(.L_300 - .L_299)
.L_299:
        /*004c*/ 	.word	0x00000000
        /*0050*/ 	.short	0x0000
        /*0052*/ 	.short	0x0000
        /*0054*/ 	.byte	0x00, 0xf0, 0x11, 0x00


	//----- nvinfo : EIATTR_SPARSE_MMA_MASK
	.align		4
.L_300:
        /*0058*/ 	.byte	0x03, 0x50
        /*005a*/ 	.short	0x0000


	//----- nvinfo : EIATTR_MAXREG_COUNT
	.align		4
        /*005c*/ 	.byte	0x03, 0x1b
        /*005e*/ 	.short	0x00ff


	//----- nvinfo : EIATTR_MERCURY_ISA_VERSION
	.align		4
        /*0060*/ 	.byte	0x03, 0x5f
        /*0062*/ 	.short	0x0101


	//----- nvinfo : EIATTR_VRC_CTA_INIT_COUNT
	.align		4
        /*0064*/ 	.byte	0x02, 0x4a
	.zero		1
	.zero		1


	//----- nvinfo : EIATTR_EXIT_INSTR_OFFSETS
	.align		4
        /*0068*/ 	.byte	0x04, 0x1c
        /*006a*/ 	.short	(.L_302 - .L_301)


	//   ....[0]....
.L_301:
        /*006c*/ 	.word	0x00000230


	//   ....[1]....
        /*0070*/ 	.word	0x00001710


	//   ....[2]....
        /*0074*/ 	.word	0x00002040


	//   ....[3]....
        /*0078*/ 	.word	0x00002070


	//   ....[4]....
        /*007c*/ 	.word	0x00003620


	//   ....[5]....
        /*0080*/ 	.word	0x00003650


	//   ....[6]....
        /*0084*/ 	.word	0x00003f70


	//----- nvinfo : EIATTR_MAX_THREADS
	.align		4
.L_302:
        /*0088*/ 	.byte	0x04, 0x05
        /*008a*/ 	.short	(.L_304 - .L_303)
.L_303:
        /*008c*/ 	.word	0x00000080
        /*0090*/ 	.word	0x00000001
        /*0094*/ 	.word	0x00000001


	//----- nvinfo : EIATTR_CRS_STACK_SIZE
	.align		4
.L_304:
        /*0098*/ 	.byte	0x04, 0x1e
        /*009a*/ 	.short	(.L_306 - .L_305)
.L_305:
        /*009c*/ 	.word	0x00000000


	//----- nvinfo : EIATTR_CBANK_PARAM_SIZE
	.align		4
.L_306:
        /*00a0*/ 	.byte	0x03, 0x19
        /*00a2*/ 	.short	0x0038


	//----- nvinfo : EIATTR_PARAM_CBANK
	.align		4
        /*00a4*/ 	.byte	0x04, 0x0a
        /*00a6*/ 	.short	(.L_308 - .L_307)
	.align		4
.L_307:
        /*00a8*/ 	.word	index@(.nv.constant0._ZN3cub18CUB_300001_SM_10006detail9transform16transform_kernelINS2_10policy_hubILb1EN4cuda3std3__45tupleIJN6thrust24THRUST_300001_SM_1000_NS6detail15normal_iteratorINSA_10device_ptrIdEEEEEEEE10policy1000Ei10Norm_distrSF_JPdEEEvT0_iT1_T2_DpNS2_10kernel_argIT3_EE)
        /*00ac*/ 	.short	0x0380
        /*00ae*/ 	.short	0x0038


	//----- nvinfo : EIATTR_SW_WAR
	.align		4
.L_308:
        /*00b0*/ 	.byte	0x04, 0x36
        /*00b2*/ 	.short	(.L_310 - .L_309)
.L_309:
        /*00b4*/ 	.word	0x00000008
.L_310:


//--------------------- .nv.info._ZN3cub18CUB_300001_SM_10006detail8for_each13static_kernelINS2_12policy_hub_t12policy_500_tElN6thrust24THRUST_300001_SM_1000_NS8cuda_cub10__tabulate7functorINS7_6detail15normal_iteratorINS7_10device_ptrIdEEEENS7_6system6detail7generic6detail22compute_sequence_valueIdvEElEEEEvT0_T1_ --------------------------
	.section	.nv.info._ZN3cub18CUB_300001_SM_10006detail8for_each13static_kernelINS2_12policy_hub_t12policy_500_tElN6thrust24THRUST_300001_SM_1000_NS8cuda_cub10__tabulate7functorINS7_6detail15normal_iteratorINS7_10device_ptrIdEEEENS7_6system6detail7generic6detail22compute_sequence_valueIdvEElEEEEvT0_T1_,"",@"SHT_CUDA_INFO"
	.sectionflags	@""
	.align	4


	//----- nvinfo : EIATTR_CUDA_API_VERSION
	.align		4
        /*0000*/ 	.byte	0x04, 0x37
        /*0002*/ 	.short	(.L_312 - .L_311)
.L_311:
        /*0004*/ 	.word	0x00000082


	//----- nvinfo : EIATTR_KPARAM_INFO
	.align		4
.L_312:
        /*0008*/ 	.byte	0x04, 0x17
        /*000a*/ 	.short	(.L_314 - .L_313)
.L_313:
        /*000c*/ 	.word	0x00000000
        /*0010*/ 	.short	0x0001
        /*0012*/ 	.short	0x0008
        /*0014*/ 	.byte	0x00, 0xf0, 0x61, 0x00


	//----- nvinfo : EIATTR_KPARAM_INFO
	.align		4
.L_314:
        /*0018*/ 	.byte	0x04, 0x17
        /*001a*/ 	.short	(.L_316 - .L_315)
.L_315:
        /*001c*/ 	.word	0x00000000
        /*0020*/ 	.short	0x0000
        /*0022*/ 	.short	0x0000
        /*0024*/ 	.byte	0x00, 0xf0, 0x21, 0x00


	//----- nvinfo : EIATTR_SPARSE_MMA_MASK
	.align		4
.L_316:
        /*0028*/ 	.byte	0x03, 0x50
        /*002a*/ 	.short	0x0000


	//----- nvinfo : EIATTR_MAXREG_COUNT
	.align		4
        /*002c*/ 	.byte	0x03, 0x1b
        /*002e*/ 	.short	0x00ff


	//----- nvinfo : EIATTR_MERCURY_ISA_VERSION
	.align		4
        /*0030*/ 	.byte	0x03, 0x5f
        /*0032*/ 	.short	0x0101


	//----- nvinfo : EIATTR_VRC_CTA_INIT_COUNT
	.align		4
        /*0034*/ 	.byte	0x02, 0x4a
	.zero		1
	.zero		1


	//----- nvinfo : EIATTR_EXIT_INSTR_OFFSETS
	.align		4
        /*0038*/ 	.byte	0x04, 0x1c
        /*003a*/ 	.short	(.L_318 - .L_317)


	//   ....[0]....
.L_317:
        /*003c*/ 	.word	0x000001a0


	//   ....[1]....
        /*0040*/ 	.word	0x00000310


	//   ....[2]....
        /*0044*/ 	.word	0x000003c0


	//----- nvinfo : EIATTR_MAX_THREADS
	.align		4
.L_318:
        /*0048*/ 	.byte	0x04, 0x05
        /*004a*/ 	.short	(.L_320 - .L_319)
.L_319:
        /*004c*/ 	.word	0x00000100
        /*0050*/ 	.word	0x00000001
        /*0054*/ 	.word	0x00000001


	//----- nvinfo : EIATTR_CRS_STACK_SIZE
	.align		4
.L_320:
        /*0058*/ 	.byte	0x04, 0x1e
        /*005a*/ 	.short	(.L_322 - .L_321)
.L_321:
        /*005c*/ 	.word	0x00000000


	//----- nvinfo : EIATTR_CBANK_PARAM_SIZE
	.align		4
.L_322:
        /*0060*/ 	.byte	0x03, 0x19
        /*0062*/ 	.short	0x0020


	//----- nvinfo : EIATTR_PARAM_CBANK
	.align		4
        /*0064*/ 	.byte	0x04, 0x0a
        /*0066*/ 	.short	(.L_324 - .L_323)
	.align		4
.L_323:
        /*0068*/ 	.word	index@(.nv.constant0._ZN3cub18CUB_300001_SM_10006detail8for_each13static_kernelINS2_12policy_hub_t12policy_500_tElN6thrust24THRUST_300001_SM_1000_NS8cuda_cub10__tabulate7functorINS7_6detail15normal_iteratorINS7_10device_ptrIdEEEENS7_6system6detail7generic6detail22compute_sequence_valueIdvEElEEEEvT0_T1_)
        /*006c*/ 	.short	0x0380
        /*006e*/ 	.short	0x0020


	//----- nvinfo : EIATTR_SW_WAR
	.align		4
.L_324:
        /*0070*/ 	.byte	0x04, 0x36
        /*0072*/ 	.short	(.L_326 - .L_325)
.L_325:
        /*0074*/ 	.word	0x00000008
.L_326:


//--------------------- .nv.info._ZN3cub18CUB_300001_SM_10006detail8for_each13static_kernelINS2_12policy_hub_t12policy_500_tEmN6thrust24THRUST_300001_SM_1000_NS8cuda_cub20__uninitialized_fill7functorINS7_10device_ptrIdEEdEEEEvT0_T1_ --------------------------
	.section	.nv.info._ZN3cub18CUB_300001_SM_10006detail8for_each13static_kernelINS2_12policy_hub_t12policy_500_tEmN6thrust24THRUST_300001_SM_1000_NS8cuda_cub20__uninitialized_fill7functorINS7_10device_ptrIdEEdEEEEvT0_T1_,"",@"SHT_CUDA_INFO"
	.sectionflags	@""
	.align	4


	//----- nvinfo : EIATTR_CUDA_API_VERSION
	.align		4
        /*0000*/ 	.byte	0x04, 0x37
        /*0002*/ 	.short	(.L_328 - .L_327)
.L_327:
        /*0004*/ 	.word	0x00000082


	//----- nvinfo : EIATTR_KPARAM_INFO
	.align		4
.L_328:
        /*0008*/ 	.byte	0x04, 0x17
        /*000a*/ 	.short	(.L_330 - .L_329)
.L_329:
        /*000c*/ 	.word	0x00000000
        /*0010*/ 	.short	0x0001
        /*0012*/ 	.short	0x0008
        /*0014*/ 	.byte	0x00, 0xf0, 0x41, 0x00


	//----- nvinfo : EIATTR_KPARAM_INFO
	.align		4
.L_330:
        /*0018*/ 	.byte	0x04, 0x17
        /*001a*/ 	.short	(.L_332 - .L_331)
.L_331:
        /*001c*/ 	.word	0x00000000
        /*0020*/ 	.short	0x0000
        /*0022*/ 	.short	0x0000
        /*0024*/ 	.byte	0x00, 0xf0, 0x21, 0x00


	//----- nvinfo : EIATTR_SPARSE_MMA_MASK
	.align		4
.L_332:
        /*0028*/ 	.byte	0x03, 0x50
        /*002a*/ 	.short	0x0000


	//----- nvinfo : EIATTR_MAXREG_COUNT
	.align		4
        /*002c*/ 	.byte	0x03, 0x1b
        /*002e*/ 	.short	0x00ff


	//----- nvinfo : EIATTR_MERCURY_ISA_VERSION
	.align		4
        /*0030*/ 	.byte	0x03, 0x5f
        /*0032*/ 	.short	0x0101


	//----- nvinfo : EIATTR_VRC_CTA_INIT_COUNT
	.align		4
        /*0034*/ 	.byte	0x02, 0x4a
	.zero		1
	.zero		1


	//----- nvinfo : EIATTR_EXIT_INSTR_OFFSETS
	.align		4
        /*0038*/ 	.byte	0x04, 0x1c
        /*003a*/ 	.short	(.L_334 - .L_333)


	//   ....[0]....
.L_333:
        /*003c*/ 	.word	0x00000130


	//   ....[1]....
        /*0040*/ 	.word	0x00000230


	//   ....[2]....
        /*0044*/ 	.word	0x00000260


	//----- nvinfo : EIATTR_MAX_THREADS
	.align		4
.L_334:
        /*0048*/ 	.byte	0x04, 0x05
        /*004a*/ 	.short	(.L_336 - .L_335)
.L_335:
        /*004c*/ 	.word	0x00000100
        /*0050*/ 	.word	0x00000001
        /*0054*/ 	.word	0x00000001


	//----- nvinfo : EIATTR_CBANK_PARAM_SIZE
	.align		4
.L_336:
        /*0058*/ 	.byte	0x03, 0x19
        /*005a*/ 	.short	0x0018


	//----- nvinfo : EIATTR_PARAM_CBANK
	.align		4
        /*005c*/ 	.byte	0x04, 0x0a
        /*005e*/ 	.short	(.L_338 - .L_337)
	.align		4
.L_337:
        /*0060*/ 	.word	index@(.nv.constant0._ZN3cub18CUB_300001_SM_10006detail8for_each13static_kernelINS2_12policy_hub_t12policy_500_tEmN6thrust24THRUST_300001_SM_1000_NS8cuda_cub20__uninitialized_fill7functorINS7_10device_ptrIdEEdEEEEvT0_T1_)
        /*0064*/ 	.short	0x0380
        /*0066*/ 	.short	0x0018


	//----- nvinfo : EIATTR_SW_WAR
	.align		4
.L_338:
        /*0068*/ 	.byte	0x04, 0x36
        /*006a*/ 	.short	(.L_340 - .L_339)
.L_339:
        /*006c*/ 	.word	0x00000008
.L_340:


//--------------------- .nv.info._ZN3cub18CUB_300001_SM_10006detail11EmptyKernelIvEEvv --------------------------
	.section	.nv.info._ZN3cub18CUB_300001_SM_10006detail11EmptyKernelIvEEvv,"",@"SHT_CUDA_INFO"
	.sectionflags	@""
	.align	4


	//----- nvinfo : EIATTR_CUDA_API_VERSION
	.align		4
        /*0000*/ 	.byte	0x04, 0x37
        /*0002*/ 	.short	(.L_342 - .L_341)
.L_341:
        /*0004*/ 	.word	0x00000082


	//----- nvinfo : EIATTR_SPARSE_MMA_MASK
	.align		4
.L_342:
        /*0008*/ 	.byte	0x03, 0x50
        /*000a*/ 	.short	0x0000


	//----- nvinfo : EIATTR_MAXREG_COUNT
	.align		4
        /*000c*/ 	.byte	0x03, 0x1b
        /*000e*/ 	.short	0x00ff


	//----- nvinfo : EIATTR_MERCURY_ISA_VERSION
	.align		4
        /*0010*/ 	.byte	0x03, 0x5f
        /*0012*/ 	.short	0x0101


	//----- nvinfo : EIATTR_VRC_CTA_INIT_COUNT
	.align		4
        /*0014*/ 	.byte	0x02, 0x4a
	.zero		1
	.zero		1


	//----- nvinfo : EIATTR_EXIT_INSTR_OFFSETS
	.align		4
        /*0018*/ 	.byte	0x04, 0x1c
        /*001a*/ 	.short	(.L_344 - .L_343)


	//   ....[0]....
.L_343:
        /*001c*/ 	.word	0x00000010


	//----- nvinfo : EIATTR_SW_WAR
	.align		4
.L_344:
        /*0020*/ 	.byte	0x04, 0x36
        /*0022*/ 	.short	(.L_346 - .L_345)
.L_345:
        /*0024*/ 	.word	0x00000008
.L_346:


//--------------------- .nv.callgraph             --------------------------
	.section	.nv.callgraph,"",@"SHT_CUDA_CALLGRAPH"
	.align	4
	.sectionentsize	8
	.align		4
        /*0000*/ 	.word	0x00000000
	.align		4
        /*0004*/ 	.word	0xffffffff
	.align		4
        /*0008*/ 	.word	0x00000000
	.align		4
        /*000c*/ 	.word	0xfffffffe
	.align		4
        /*0010*/ 	.word	0x00000000
	.align		4
        /*0014*/ 	.word	0xfffffffd
	.align		4
        /*0018*/ 	.word	0x00000000
	.align		4
        /*001c*/ 	.word	0xfffffffc


//--------------------- .nv.constant4             --------------------------
	.section	.nv.constant4,"a",@progbits
	.align	8
	.align		8
.nv.constant4:
        /*0000*/ 	.dword	_ZN34_INTERNAL_5fdf9ee2_4_k_cu_bcd7b0074cuda3std3__45__cpo5beginE
	.align		8
        /*0008*/ 	.dword	_ZN34_INTERNAL_5fdf9ee2_4_k_cu_bcd7b0074cuda3std3__45__cpo3endE
	.align		8
        /*0010*/ 	.dword	_ZN34_INTERNAL_5fdf9ee2_4_k_cu_bcd7b0074cuda3std3__45__cpo6cbeginE
	.align		8
        /*0018*/ 	.dword	_ZN34_INTERNAL_5fdf9ee2_4_k_cu_bcd7b0074cuda3std3__45__cpo4cendE
	.align		8
        /*0020*/ 	.dword	_ZN34_INTERNAL_5fdf9ee2_4_k_cu_bcd7b0074cuda3std3__45__cpo6rbeginE
	.align		8
        /*0028*/ 	.dword	_ZN34_INTERNAL_5fdf9ee2_4_k_cu_bcd7b0074cuda3std3__45__cpo4rendE
	.align		8
        /*0030*/ 	.dword	_ZN34_INTERNAL_5fdf9ee2_4_k_cu_bcd7b0074cuda3std3__45__cpo7crbeginE
	.align		8
        /*0038*/ 	.dword	_ZN34_INTERNAL_5fdf9ee2_4_k_cu_bcd7b0074cuda3std3__45__cpo5crendE
	.align		8
        /*0040*/ 	.dword	_ZN34_INTERNAL_5fdf9ee2_4_k_cu_bcd7b0074cuda3std3__436_GLOBAL__N__5fdf9ee2_4_k_cu_bcd7b0076ignoreE
	.align		8
        /*0048*/ 	.dword	_ZN34_INTERNAL_5fdf9ee2_4_k_cu_bcd7b0074cuda3std3__419piecewise_constructE
	.align		8
        /*0050*/ 	.dword	_ZN34_INTERNAL_5fdf9ee2_4_k_cu_bcd7b0074cuda3std3__48in_placeE
	.align		8
        /*0058*/ 	.dword	_ZN34_INTERNAL_5fdf9ee2_4_k_cu_bcd7b0074cuda3std3__420unreachable_sentinelE
	.align		8
        /*0060*/ 	.dword	_ZN34_INTERNAL_5fdf9ee2_4_k_cu_bcd7b0074cuda3std3__47nulloptE
	.align		8
        /*0068*/ 	.dword	_ZN34_INTERNAL_5fdf9ee2_4_k_cu_bcd7b0074cuda3std3__48unexpectE
	.align		8
        /*0070*/ 	.dword	_ZN34_INTERNAL_5fdf9ee2_4_k_cu_bcd7b0074cuda3std6ranges3__45__cpo4swapE
	.align		8
        /*0078*/ 	.dword	_ZN34_INTERNAL_5fdf9ee2_4_k_cu_bcd7b0074cuda3std6ranges3__45__cpo9iter_moveE
	.align		8
        /*0080*/ 	.dword	_ZN34_INTERNAL_5fdf9ee2_4_k_cu_bcd7b0074cuda3std6ranges3__45__cpo5beginE
	.align		8
        /*0088*/ 	.dword	_ZN34_INTERNAL_5fdf9ee2_4_k_cu_bcd7b0074cuda3std6ranges3__45__cpo3endE
	.align		8
        /*0090*/ 	.dword	_ZN34_INTERNAL_5fdf9ee2_4_k_cu_bcd7b0074cuda3std6ranges3__45__cpo6cbeginE
	.align		8
        /*0098*/ 	.dword	_ZN34_INTERNAL_5fdf9ee2_4_k_cu_bcd7b0074cuda3std6ranges3__45__cpo4cendE
	.align		8
        /*00a0*/ 	.dword	_ZN34_INTERNAL_5fdf9ee2_4_k_cu_bcd7b0074cuda3std6ranges3__45__cpo7advanceE
	.align		8
        /*00a8*/ 	.dword	_ZN34_INTERNAL_5fdf9ee2_4_k_cu_bcd7b0074cuda3std6ranges3__45__cpo9iter_swapE
	.align		8
        /*00b0*/ 	.dword	_ZN34_INTERNAL_5fdf9ee2_4_k_cu_bcd7b0074cuda3std6ranges3__45__cpo4nextE
	.align		8
        /*00b8*/ 	.dword	_ZN34_INTERNAL_5fdf9ee2_4_k_cu_bcd7b0074cuda3std6ranges3__45__cpo4prevE
	.align		8
        /*00c0*/ 	.dword	_ZN34_INTERNAL_5fdf9ee2_4_k_cu_bcd7b0074cuda3std6ranges3__45__cpo4dataE
	.align		8
        /*00c8*/ 	.dword	_ZN34_INTERNAL_5fdf9ee2_4_k_cu_bcd7b0074cuda3std6ranges3__45__cpo5cdataE
	.align		8
        /*00d0*/ 	.dword	_ZN34_INTERNAL_5fdf9ee2_4_k_cu_bcd7b0074cuda3std6ranges3__45__cpo4sizeE
	.align		8
        /*00d8*/ 	.dword	_ZN34_INTERNAL_5fdf9ee2_4_k_cu_bcd7b0074cuda3std6ranges3__45__cpo5ssizeE
	.align		8
        /*00e0*/ 	.dword	_ZN34_INTERNAL_5fdf9ee2_4_k_cu_bcd7b0074cuda3std6ranges3__45__cpo8distanceE
	.align		8
        /*00e8*/ 	.dword	_ZN34_INTERNAL_5fdf9ee2_4_k_cu_bcd7b0076thrust24THRUST_300001_SM_1000_NS8cuda_cub3parE
	.align		8
        /*00f0*/ 	.dword	_ZN34_INTERNAL_5fdf9ee2_4_k_cu_bcd7b0076thrust24THRUST_300001_SM_1000_NS8cuda_cub10par_nosyncE
	.align		8
        /*00f8*/ 	.dword	_ZN34_INTERNAL_5fdf9ee2_4_k_cu_bcd7b0076thrust24THRUST_300001_SM_1000_NS6system6detail10sequential3seqE
	.align		8
        /*0100*/ 	.dword	_ZN34_INTERNAL_5fdf9ee2_4_k_cu_bcd7b0076thrust24THRUST_300001_SM_1000_NS6system3cpp3parE
	.align		8
        /*0108*/ 	.dword	_ZN34_INTERNAL_5fdf9ee2_4_k_cu_bcd7b0076thrust24THRUST_300001_SM_1000_NS12placeholders2_1E
	.align		8
        /*0110*/ 	.dword	_ZN34_INTERNAL_5fdf9ee2_4_k_cu_bcd7b0076thrust24THRUST_300001_SM_1000_NS12placeholders2_2E
	.align		8
        /*0118*/ 	.dword	_ZN34_INTERNAL_5fdf9ee2_4_k_cu_bcd7b0076thrust24THRUST_300001_SM_1000_NS12placeholders2_3E
	.align		8
        /*0120*/ 	.dword	_ZN34_INTERNAL_5fdf9ee2_4_k_cu_bcd7b0076thrust24THRUST_300001_SM_1000_NS12placeholders2_4E
	.align		8
        /*0128*/ 	.dword	_ZN34_INTERNAL_5fdf9ee2_4_k_cu_bcd7b0076thrust24THRUST_300001_SM_1000_NS12placeholders2_5E
	.align		8
        /*0130*/ 	.dword	_ZN34_INTERNAL_5fdf9ee2_4_k_cu_bcd7b0076thrust24THRUST_300001_SM_1000_NS12placeholders2_6E
	.align		8
        /*0138*/ 	.dword	_ZN34_INTERNAL_5fdf9ee2_4_k_cu_bcd7b0076thrust24THRUST_300001_SM_1000_NS12placeholders2_7E
	.align		8
        /*0140*/ 	.dword	_ZN34_INTERNAL_5fdf9ee2_4_k_cu_bcd7b0076thrust24THRUST_300001_SM_1000_NS12placeholders2_8E
	.align		8
        /*0148*/ 	.dword	_ZN34_INTERNAL_5fdf9ee2_4_k_cu_bcd7b0076thrust24THRUST_300001_SM_1000_NS12placeholders2_9E
	.align		8
        /*0150*/ 	.dword	_ZN34_INTERNAL_5fdf9ee2_4_k_cu_bcd7b0076thrust24THRUST_300001_SM_1000_NS12placeholders3_10E
	.align		8
        /*0158*/ 	.dword	_ZN34_INTERNAL_5fdf9ee2_4_k_cu_bcd7b0076thrust24THRUST_300001_SM_1000_NS3seqE
	.align		8
        /*0160*/ 	.dword	_ZN34_INTERNAL_5fdf9ee2_4_k_cu_bcd7b0076thrust24THRUST_300001_SM_1000_NS6deviceE


//--------------------- .text._ZN3cub18CUB_300001_SM_10006detail9transform16transform_kernelINS2_10policy_hubILb1EN4cuda3std3__45tupleIJN6thrust24THRUST_300001_SM_1000_NS12zip_iteratorINS8_IJNSA_6detail15normal_iteratorINSA_10device_ptrIdEEEESG_SG_EEEEEEEEE10policy1000El14Upwind_functorSI_JSI_EEEvT0_iT1_T2_DpNS2_10kernel_argIT3_EE --------------------------
	.section	.text._ZN3cub18CUB_300001_SM_10006detail9transform16transform_kernelINS2_10policy_hubILb1EN4cuda3std3__45tupleIJN6thrust24THRUST_300001_SM_1000_NS12zip_iteratorINS8_IJNSA_6detail15normal_iteratorINSA_10device_ptrIdEEEESG_SG_EEEEEEEEE10policy1000El14Upwind_functorSI_JSI_EEEvT0_iT1_T2_DpNS2_10kernel_argIT3_EE,"ax",@progbits
	.align	128
        .global         _ZN3cub18CUB_300001_SM_10006detail9transform16transform_kernelINS2_10policy_hubILb1EN4cuda3std3__45tupleIJN6thrust24THRUST_300001_SM_1000_NS12zip_iteratorINS8_IJNSA_6detail15normal_iteratorINSA_10device_ptrIdEEEESG_SG_EEEEEEEEE10policy1000El14Upwind_functorSI_JSI_EEEvT0_iT1_T2_DpNS2_10kernel_argIT3_EE
        .type           _ZN3cub18CUB_300001_SM_10006detail9transform16transform_kernelINS2_10policy_hubILb1EN4cuda3std3__45tupleIJN6thrust24THRUST_300001_SM_1000_NS12zip_iteratorINS8_IJNSA_6detail15normal_iteratorINSA_10device_ptrIdEEEESG_SG_EEEEEEEEE10policy1000El14Upwind_functorSI_JSI_EEEvT0_iT1_T2_DpNS2_10kernel_argIT3_EE,@function
        .size           _ZN3cub18CUB_300001_SM_10006detail9transform16transform_kernelINS2_10policy_hubILb1EN4cuda3std3__45tupleIJN6thrust24THRUST_300001_SM_1000_NS12zip_iteratorINS8_IJNSA_6detail15normal_iteratorINSA_10device_ptrIdEEEESG_SG_EEEEEEEEE10policy1000El14Upwind_functorSI_JSI_EEEvT0_iT1_T2_DpNS2_10kernel_argIT3_EE,(.L_x_489 - _ZN3cub18CUB_300001_SM_10006detail9transform16transform_kernelINS2_10policy_hubILb1EN4cuda3std3__45tupleIJN6thrust24THRUST_300001_SM_1000_NS12zip_iteratorINS8_IJNSA_6detail15normal_iteratorINSA_10device_ptrIdEEEESG_SG_EEEEEEEEE10policy1000El14Upwind_functorSI_JSI_EEEvT0_iT1_T2_DpNS2_10kernel_argIT3_EE)
        .other          _ZN3cub18CUB_300001_SM_10006detail9transform16transform_kernelINS2_10policy_hubILb1EN4cuda3std3__45tupleIJN6thrust24THRUST_300001_SM_1000_NS12zip_iteratorINS8_IJNSA_6detail15normal_iteratorINSA_10device_ptrIdEEEESG_SG_EEEEEEEEE10policy1000El14Upwind_functorSI_JSI_EEEvT0_iT1_T2_DpNS2_10kernel_argIT3_EE,@"STO_CUDA_ENTRY STV_DEFAULT"
_ZN3cub18CUB_300001_SM_10006detail9transform16transform_kernelINS2_10policy_hubILb1EN4cuda3std3__45tupleIJN6thrust24THRUST_300001_SM_1000_NS12zip_iteratorINS8_IJNSA_6detail15normal_iteratorINSA_10device_ptrIdEEEESG_SG_EEEEEEEEE10policy1000El14Upwind_functorSI_JSI_EEEvT0_iT1_T2_DpNS2_10kernel_argIT3_EE:
.text._ZN3cub18CUB_300001_SM_10006detail9transform16transform_kernelINS2_10policy_hubILb1EN4cuda3std3__45tupleIJN6thrust24THRUST_300001_SM_1000_NS12zip_iteratorINS8_IJNSA_6detail15normal_iteratorINSA_10device_ptrIdEEEESG_SG_EEEEEEEEE10policy1000El14Upwind_functorSI_JSI_EEEvT0_iT1_T2_DpNS2_10kernel_argIT3_EE:
[----:B------:R-:W-:Y:S01]  /*0000*/  LDC R1, c[0x0][0x37c] ;  /* 0x0000df00ff017b82 */ /* 0x000fe20000000800 */
[----:B------:R-:W0:Y:S07]  /*0010*/  LDCU UR20, c[0x0][0x388] ;  /* 0x00007100ff1477ac */ /* 0x000e2e0008000800 */
[----:B------:R-:W1:Y:S01]  /*0020*/  S2UR UR6, SR_CTAID.X ;  /* 0x00000000000679c3 */ /* 0x000e620000002500 */
[----:B------:R-:W2:Y:S01]  /*0030*/  LDCU.64 UR22, c[0x0][0x380] ;  /* 0x00007000ff1677ac */ /* 0x000ea20008000a00 */
[----:B------:R-:W3:Y:S06]  /*0040*/  LDCU.128 UR12, c[0x0][0x3c0] ;  /* 0x00007800ff0c77ac */ /* 0x000eec0008000c00 */
[----:B------:R-:W4:Y:S01]  /*0050*/  LDC R5, c[0x0][0x39c] ;  /* 0x0000e700ff057b82 */ /* 0x000f220000000800 */
[----:B------:R-:W5:Y:S01]  /*0060*/  LDCU.128 UR16, c[0x0][0x3b0] ;  /* 0x00007600ff1077ac */ /* 0x000f620008000c00 */
[----:B------:R-:W5:Y:S01]  /*0070*/  LDCU.128 UR8, c[0x0][0x3a0] ;  /* 0x00007400ff0877ac */ /* 0x000f620008000c00 */
[----:B0-----:R-:W-:Y:S01]  /*0080*/  USHF.L.U32 UR21, UR20, 0x7, URZ ;  /* 0x0000000714157899 */ /* 0x001fe200080006ff */
[----:B------:R-:W0:Y:S03]  /*0090*/  LDCU.64 UR28, c[0x0][0x358] ;  /* 0x00006b00ff1c77ac */ /* 0x000e260008000a00 */
[----:B------:R-:W-:-:S02]  /*00a0*/  USHF.R.S32.HI UR25, URZ, 0x1f, UR21 ;  /* 0x0000001fff197899 */ /* 0x000fc40008011415 */
[----:B-1----:R-:W-:Y:S02]  /*00b0*/  UIMAD.WIDE.U32 UR4, UR21, UR6, URZ ;  /* 0x00000006150472a5 */ /* 0x002fe4000f8e00ff */
[----:B------:R-:W-:Y:S02]  /*00c0*/  UIMAD UR6, UR25, UR6, URZ ;  /* 0x00000006190672a4 */ /* 0x000fe4000f8e02ff */
[----:B--2---:R-:W-:Y:S02]  /*00d0*/  UIADD3 UR7, UP0, UPT, -UR4, UR22, URZ ;  /* 0x0000001604077290 */ /* 0x004fe4000ff1e1ff */
[----:B------:R-:W-:Y:S02]  /*00e0*/  UIADD3 UR6, UPT, UPT, UR5, UR6, URZ ;  /* 0x0000000605067290 */ /* 0x000fe4000fffe0ff */
[----:B------:R-:W-:Y:S02]  /*00f0*/  USHF.L.U32 UR33, UR4, 0x3, URZ ;  /* 0x0000000304217899 */ /* 0x000fe400080006ff */
[----:B------:R-:W-:-:S02]  /*0100*/  UIADD3.X UR5, UPT, UPT, ~UR6, UR23, URZ, UP0, !UPT ;  /* 0x0000001706057290 */ /* 0x000fc400087fe5ff */
[----:B------:R-:W-:Y:S02]  /*0110*/  UISETP.LT.U32.AND UP0, UPT, UR7, UR21, UPT ;  /* 0x000000150700728c */ /* 0x000fe4000bf01070 */
[----:B---3--:R-:W-:Y:S02]  /*0120*/  UIADD3 UR31, UP2, UPT, UR33, UR12, URZ ;  /* 0x0000000c211f7290 */ /* 0x008fe4000ff5e0ff */
[----:B------:R-:W-:Y:S02]  /*0130*/  UISETP.LT.AND.EX UP0, UPT, UR5, UR25, UPT, UP0 ;  /* 0x000000190500728c */ /* 0x000fe4000bf01300 */
[----:B------:R-:W-:Y:S02]  /*0140*/  UIADD3 UR34, UP3, UPT, UR33, UR14, URZ ;  /* 0x0000000e21227290 */ /* 0x000fe4000ff7e0ff */
[----:B------:R-:W-:Y:S01]  /*0150*/  USEL UR7, UR7, UR21, UP0 ;  /* 0x0000001507077287 */ /* 0x000fe20008000000 */
[----:B------:R-:W-:Y:S01]  /*0160*/  IMAD.U32 R28, RZ, RZ, UR31 ;  /* 0x0000001fff1c7e24 */ /* 0x000fe2000f8e00ff */
[----:B------:R-:W-:-:S02]  /*0170*/  USHF.L.U64.HI UR6, UR4, 0x3, UR6 ;  /* 0x0000000304067899 */ /* 0x000fc40008010206 */
[----:B------:R-:W-:Y:S01]  /*0180*/  UISETP.NE.AND UP0, UPT, UR21, UR7, UPT ;  /* 0x000000071500728c */ /* 0x000fe2000bf05270 */
[----:B------:R-:W-:Y:S01]  /*0190*/  IMAD.U32 R26, RZ, RZ, UR34 ;  /* 0x00000022ff1a7e24 */ /* 0x000fe2000f8e00ff */
[----:B------:R-:W-:Y:S02]  /*01a0*/  UIADD3.X UR4, UPT, UPT, UR6, UR13, URZ, UP2, !UPT ;  /* 0x0000000d06047290 */ /* 0x000fe400097fe4ff */
[----:B------:R-:W-:Y:S02]  /*01b0*/  UIADD3.X UR5, UPT, UPT, UR6, UR15, URZ, UP3, !UPT ;  /* 0x0000000f06057290 */ /* 0x000fe40009ffe4ff */
[----:B-----5:R-:W-:Y:S02]  /*01c0*/  UIADD3 UR26, UP1, UPT, UR33, UR18, URZ ;  /* 0x00000012211a7290 */ /* 0x020fe4000ff3e0ff */
[----:B------:R-:W-:Y:S01]  /*01d0*/  UIADD3 UR24, UP4, UPT, UR33, UR8, URZ ;  /* 0x0000000821187290 */ /* 0x000fe2000ff9e0ff */
[----:B------:R-:W-:Y:S01]  /*01e0*/  MOV R29, UR4 ;  /* 0x00000004001d7c02 */ /* 0x000fe20008000f00 */
[----:B------:R-:W-:Y:S01]  /*01f0*/  UIADD3 UR22, UP5, UPT, UR33, UR10, URZ ;  /* 0x0000000a21167290 */ /* 0x000fe2000ffbe0ff */
[----:B------:R-:W-:Y:S01]  /*0200*/  IMAD.U32 R27, RZ, RZ, UR5 ;  /* 0x00000005ff1b7e24 */ /* 0x000fe2000f8e00ff */
[----:B------:R-:W-:Y:S01]  /*0210*/  UIADD3 UR30, UP6, UPT, UR33, UR16, URZ ;  /* 0x00000010211e7290 */ /* 0x000fe2000ffde0ff */
[----:B------:R-:W1:Y:S01]  /*0220*/  LDCU UR32, c[0x0][0x398] ;  /* 0x00007300ff2077ac */ /* 0x000e620008000800 */
[----:B------:R-:W-:-:S02]  /*0230*/  UIADD3.X UR27, UPT, UPT, UR6, UR19, URZ, UP1, !UPT ;  /* 0x00000013061b7290 */ /* 0x000fc40008ffe4ff */
[----:B------:R-:W-:Y:S02]  /*0240*/  UIADD3.X UR25, UPT, UPT, UR6, UR9, URZ, UP4, !UPT ;  /* 0x0000000906197290 */ /* 0x000fe4000a7fe4ff */
[----:B------:R-:W-:Y:S02]  /*0250*/  UIADD3.X UR23, UPT, UPT, UR6, UR11, URZ, UP5, !UPT ;  /* 0x0000000b06177290 */ /* 0x000fe4000affe4ff */
[----:B------:R-:W-:Y:S01]  /*0260*/  UIADD3.X UR31, UPT, UPT, UR6, UR17, URZ, UP6, !UPT ;  /* 0x00000011061f7290 */ /* 0x000fe2000b7fe4ff */
[----:B0---4-:R-:W-:Y:S11]  /*0270*/  BRA.U !UP0, `(.L_x_0) ;  /* 0x0000001508987547 */ /* 0x011ff6000b800000 */
[----:B------:R-:W-:-:S06]  /*0280*/  UISETP.GE.AND UP0, UPT, UR20, 0x1, UPT ;  /* 0x000000011400788c */ /* 0x000fcc000bf06270 */
[----:B------:R-:W-:-:S13]  /*0290*/  PLOP3.LUT P0, PT, PT, PT, UP0, 0x80, 0x8 ;  /* 0x000000000008781c */ /* 0x000fda0003f0f008 */
[----:B-1----:R-:W-:Y:S05]  /*02a0*/  @!P0 EXIT ;  /* 0x000000000000894d */ /* 0x002fea0003800000 */
[----:B------:R-:W0:Y:S01]  /*02b0*/  S2R R4, SR_TID.X ;  /* 0x0000000000047919 */ /* 0x000e220000002100 */
[----:B------:R-:W-:Y:S02]  /*02c0*/  UISETP.GE.U32.AND UP0, UPT, UR20, 0x4, UPT ;  /* 0x000000041400788c */ /* 0x000fe4000bf06070 */
[----:B------:R-:W-:Y:S01]  /*02d0*/  ULOP3.LUT UR6, UR20, 0x3, URZ, 0xc0, !UPT ;  /* 0x0000000314067892 */ /* 0x000fe2000f8ec0ff */
[----:B------:R-:W-:-:S06]  /*02e0*/  UMOV UR4, URZ ;  /* 0x000000ff00047c82 */ /* 0x000fcc0008000000 */
[----:B------:R-:W-:Y:S05]  /*02f0*/  BRA.U !UP0, `(.L_x_1) ;  /* 0x0000000d08047547 */ /* 0x000fea000b800000 */
[----:B------:R-:W1:Y:S01]  /*0300*/  LDC.64 R14, c[0x0][0x390] ;  /* 0x0000e400ff0e7b82 */ /* 0x000e620000000a00 */
[----:B------:R-:W2:Y:S01]  /*0310*/  LDCU UR8, c[0x0][0x39c] ;  /* 0x00007380ff0877ac */ /* 0x000ea20008000800 */
[----:B------:R-:W-:Y:S01]  /*0320*/  ULOP3.LUT UR4, UR20, 0x7ffffffc, URZ, 0xc0, !UPT ;  /* 0x7ffffffc14047892 */ /* 0x000fe2000f8ec0ff */
[----:B------:R-:W-:-:S05]  /*0330*/  UMOV UR5, URZ ;  /* 0x000000ff00057c82 */ /* 0x000fca0008000000 */
[----:B------:R-:W3:Y:S06]  /*0340*/  LDC.64 R12, c[0x0][0x398] ;  /* 0x0000e600ff0c7b82 */ /* 0x000eec0000000a00 */
.L_x_18:
[----:B--2---:R-:W-:Y:S01]  /*0350*/  IMAD.U32 R3, RZ, RZ, UR5 ;  /* 0x00000005ff037e24 */ /* 0x004fe2000f8e00ff */
[----:B------:R-:W-:Y:S01]  /*0360*/  UIADD3 UR5, UPT, UPT, UR5, 0x4, URZ ;  /* 0x0000000405057890 */ /* 0x000fe2000fffe0ff */
[----:B------:R-:W-:Y:S03]  /*0370*/  BSSY.RECONVERGENT B1, `(.L_x_2) ;  /* 0x000002e000017945 */ /* 0x000fe60003800200 */
[----:B0-----:R-:W-:Y:S01]  /*0380*/  LEA R3, R3, R4, 0x7 ;  /* 0x0000000403037211 */ /* 0x001fe200078e38ff */
[----:B------:R-:W-:-:S03]  /*0390*/  UISETP.NE.AND UP0, UPT, UR5, UR4, UPT ;  /* 0x000000040500728c */ /* 0x000fc6000bf05270 */
[----:B------:R-:W-:-:S13]  /*03a0*/  ISETP.GE.AND P0, PT, R3, UR7, PT ;  /* 0x0000000703007c0c */ /* 0x000fda000bf06270 */
[----:B------:R-:W-:Y:S05]  /*03b0*/  @P0 BRA `(.L_x_3) ;  /* 0x0000000000a40947 */ /* 0x000fea0003800000 */
[----:B------:R-:W-:Y:S02]  /*03c0*/  IMAD.MOV.U32 R18, RZ, RZ, 0x8 ;  /* 0x00000008ff127424 */ /* 0x000fe400078e00ff */
[----:B------:R-:W-:-:S04]  /*03d0*/  IMAD.WIDE R16, R3, 0x8, R28 ;  /* 0x0000000803107825 */ /* 0x000fc800078e021c */
[C---:B------:R-:W-:Y:S02]  /*03e0*/  IMAD.WIDE R10, R3.reuse, 0x8, R26 ;  /* 0x00000008030a7825 */ /* 0x040fe400078e021a */
[----:B------:R-:W4:Y:S02]  /*03f0*/  LDG.E.64 R16, desc[UR28][R16.64] ;  /* 0x0000001c10107981 */ /* 0x000f24000c1e1b00 */
[----:B------:R-:W-:Y:S02]  /*0400*/  IMAD.WIDE R18, R3, R18, UR26 ;  /* 0x0000001a03127e25 */ /* 0x000fe4000f8e0212 */
[----:B------:R-:W1:Y:S04]  /*0410*/  LDG.E.64 R10, desc[UR28][R10.64] ;  /* 0x0000001c0a0a7981 */ /* 0x000e68000c1e1b00 */
[----:B------:R-:W4:Y:S01]  /*0420*/  LDG.E.64 R18, desc[UR28][R18.64] ;  /* 0x0000001c12127981 */ /* 0x000f22000c1e1b00 */
[----:B--2---:R-:W3:Y:S01]  /*0430*/  MUFU.RCP64H R7, UR8 ;  /* 0x0000000800077d08 */ /* 0x004ee20008001800 */
[----:B------:R-:W-:-:S06]  /*0440*/  IMAD.MOV.U32 R6, RZ, RZ, 0x1 ;  /* 0x00000001ff067424 */ /* 0x000fcc00078e00ff */
[----:B---3--:R-:W-:-:S08]  /*0450*/  DFMA R8, R6, -R12, 1 ;  /* 0x3ff000000608742b */ /* 0x008fd0000000080c */
[----:B------:R-:W-:-:S08]  /*0460*/  DFMA R8, R8, R8, R8 ;  /* 0x000000080808722b */ /* 0x000fd00000000008 */
[----:B------:R-:W-:-:S08]  /*0470*/  DFMA R20, R6, R8, R6 ;  /* 0x000000080614722b */ /* 0x000fd00000000006 */
[----:B------:R-:W-:-:S08]  /*0480*/  DFMA R22, R20, -R12, 1 ;  /* 0x3ff000001416742b */ /* 0x000fd0000000080c */
[----:B------:R-:W-:Y:S01]  /*0490*/  DFMA R22, R20, R22, R20 ;  /* 0x000000161416722b */ /* 0x000fe20000000014 */
[----:B------:R-:W-:Y:S01]  /*04a0*/  BSSY.RECONVERGENT B2, `(.L_x_4) ;  /* 0x0000010000027945 */ /* 0x000fe20003800200 */
[----:B-1----:R-:W-:Y:S02]  /*04b0*/  DMUL R6, R10, R14 ;  /* 0x0000000e0a067228 */ /* 0x002fe40000000000 */
[----:B----4-:R-:W-:-:S08]  /*04c0*/  DADD R8, -R18, R16 ;  /* 0x0000000012087229 */ /* 0x010fd00000000110 */
[----:B------:R-:W-:-:S08]  /*04d0*/  DMUL R24, R6, R8 ;  /* 0x0000000806187228 */ /* 0x000fd00000000000 */
[----:B------:R-:W-:-:S08]  /*04e0*/  DMUL R6, R24, R22 ;  /* 0x0000001618067228 */ /* 0x000fd00000000000 */
[----:B------:R-:W-:-:S08]  /*04f0*/  DFMA R8, R6, -R12, R24 ;  /* 0x8000000c0608722b */ /* 0x000fd00000000018 */
[----:B------:R-:W-:Y:S01]  /*0500*/  DFMA R6, R22, R8, R6 ;  /* 0x000000081606722b */ /* 0x000fe20000000006 */
[----:B------:R-:W-:-:S09]  /*0510*/  FSETP.GEU.AND P1, PT, |R25|, 6.5827683646048100446e-37, PT ;  /* 0x036000001900780b */ /* 0x000fd20003f2e200 */
[----:B------:R-:W-:-:S05]  /*0520*/  FFMA R0, RZ, UR8, R7 ;  /* 0x00000008ff007c23 */ /* 0x000fca0008000007 */
[----:B------:R-:W-:-:S13]  /*0530*/  FSETP.GT.AND P0, PT, |R0|, 1.469367938527859385e-39, PT ;  /* 0x001000000000780b */ /* 0x000fda0003f04200 */
[----:B------:R-:W-:Y:S05]  /*0540*/  @P0 BRA P1, `(.L_x_5) ;  /* 0x0000000000140947 */ /* 0x000fea0000800000 */
[----:B------:R-:W-:Y:S01]  /*0550*/  MOV R0, R24 ;  /* 0x0000001800007202 */ /* 0x000fe20000000f00 */
[----:B------:R-:W-:Y:S01]  /*0560*/  IMAD.MOV.U32 R7, RZ, RZ, R25 ;  /* 0x000000ffff077224 */ /* 0x000fe200078e0019 */
[----:B------:R-:W-:-:S07]  /*0570*/  MOV R6, 0x590 ;  /* 0x0000059000067802 */ /* 0x000fce0000000f00 */
[----:B------:R-:W-:Y:S05]  /*0580*/  CALL.REL.NOINC `($__internal_0_$__cuda_sm20_div_rn_f64_full) ;  /* 0x0000003800a87944 */ /* 0x000fea0003c00000 */
[----:B------:R-:W-:-:S07]  /*0590*/  IMAD.MOV.U32 R6, RZ, RZ, R0 ;  /* 0x000000ffff067224 */ /* 0x000fce00078e0000 */
.L_x_5:
[----:B------:R-:W-:Y:S05]  /*05a0*/  BSYNC.RECONVERGENT B2 ;  /* 0x0000000000027941 */ /* 0x000fea0003800200 */
.L_x_4:
[----:B------:R-:W-:Y:S01]  /*05b0*/  MOV R8, 0x8 ;  /* 0x0000000800087802 */ /* 0x000fe20000000f00 */
[----:B------:R-:W-:Y:S01]  /*05c0*/  IMAD.MOV.U32 R0, RZ, RZ, 0x8 ;  /* 0x00000008ff007424 */ /* 0x000fe200078e00ff */
[----:B------:R-:W-:Y:S01]  /*05d0*/  DADD R6, R18, R6 ;  /* 0x0000000012067229 */ /* 0x000fe20000000006 */
[----:B------:R-:W-:Y:S02]  /*05e0*/  IMAD.MOV.U32 R20, RZ, RZ, 0x8 ;  /* 0x00000008ff147424 */ /* 0x000fe400078e00ff */
[----:B------:R-:W-:-:S04]  /*05f0*/  IMAD.WIDE R8, R3, R8, UR24 ;  /* 0x0000001803087e25 */ /* 0x000fc8000f8e0208 */
[C---:B------:R-:W-:Y:S01]  /*0600*/  IMAD.WIDE R18, R3.reuse, R0, UR22 ;  /* 0x0000001603127e25 */ /* 0x040fe2000f8e0200 */
[----:B------:R0:W-:Y:S03]  /*0610*/  STG.E.64 desc[UR28][R8.64], R6 ;  /* 0x0000000608007986 */ /* 0x0001e6000c101b1c */
[----:B------:R-:W-:Y:S01]  /*0620*/  IMAD.WIDE R20, R3, R20, UR30 ;  /* 0x0000001e03147e25 */ /* 0x000fe2000f8e0214 */
[----:B------:R0:W-:Y:S04]  /*0630*/  STG.E.64 desc[UR28][R18.64], R16 ;  /* 0x0000001012007986 */ /* 0x0001e8000c101b1c */
[----:B------:R0:W-:Y:S02]  /*0640*/  STG.E.64 desc[UR28][R20.64], R10 ;  /* 0x0000000a14007986 */ /* 0x0001e4000c101b1c */
.L_x_3:
[----:B--2---:R-:W-:Y:S05]  /*0650*/  BSYNC.RECONVERGENT B1 ;  /* 0x0000000000017941 */ /* 0x004fea0003800200 */
.L_x_2:
[----:B0-----:R-:W-:Y:S01]  /*0660*/  IADD3 R11, PT, PT, R3, 0x80, RZ ;  /* 0x00000080030b7810 */ /* 0x001fe20007ffe0ff */
[----:B------:R-:W-:Y:S03]  /*0670*/  BSSY.RECONVERGENT B1, `(.L_x_6) ;  /* 0x000002c000017945 */ /* 0x000fe60003800200 */
[----:B------:R-:W-:-:S13]  /*0680*/  ISETP.GE.AND P0, PT, R11, UR7, PT ;  /* 0x000000070b007c0c */ /* 0x000fda000bf06270 */
[----:B------:R-:W-:Y:S05]  /*0690*/  @P0 BRA `(.L_x_7) ;  /* 0x0000000000a40947 */ /* 0x000fea0003800000 */
[----:B------:R-:W-:Y:S02]  /*06a0*/  IMAD.MOV.U32 R20, RZ, RZ, 0x8 ;  /* 0x00000008ff147424 */ /* 0x000fe400078e00ff */
[----:B------:R-:W-:-:S04]  /*06b0*/  IMAD.WIDE R18, R11, 0x8, R28 ;  /* 0x000000080b127825 */ /* 0x000fc800078e021c */
[C---:B------:R-:W-:Y:S02]  /*06c0*/  IMAD.WIDE R16, R11.reuse, 0x8, R26 ;  /* 0x000000080b107825 */ /* 0x040fe400078e021a */
[----:B------:R-:W2:Y:S02]  /*06d0*/  LDG.E.64 R18, desc[UR28][R18.64] ;  /* 0x0000001c12127981 */ /* 0x000ea4000c1e1b00 */
[----:B------:R-:W-:Y:S02]  /*06e0*/  IMAD.WIDE R20, R11, R20, UR26 ;  /* 0x0000001a0b147e25 */ /* 0x000fe4000f8e0214 */
[----:B------:R-:W1:Y:S04]  /*06f0*/  LDG.E.64 R16, desc[UR28][R16.64] ;  /* 0x0000001c10107981 */ /* 0x000e68000c1e1b00 */
[----:B------:R-:W2:Y:S01]  /*0700*/  LDG.E.64 R20, desc[UR28][R20.64] ;  /* 0x0000001c14147981 */ /* 0x000ea2000c1e1b00 */
[----:B------:R-:W3:Y:S01]  /*0710*/  MUFU.RCP64H R7, UR8 ;  /* 0x0000000800077d08 */ /* 0x000ee20008001800 */
        /* <DEDUP_REMOVED lines=8> */
[----:B--2---:R-:W-:-:S08]  /*07a0*/  DADD R8, -R20, R18 ;  /* 0x0000000014087229 */ /* 0x004fd00000000112 */
        /* <DEDUP_REMOVED lines=13> */
.L_x_9:
[----:B------:R-:W-:Y:S05]  /*0880*/  BSYNC.RECONVERGENT B2 ;  /* 0x0000000000027941 */ /* 0x000fea0003800200 */
.L_x_8:
        /* <DEDUP_REMOVED lines=10> */
.L_x_7:
[----:B------:R-:W-:Y:S05]  /*0930*/  BSYNC.RECONVERGENT B1 ;  /* 0x0000000000017941 */ /* 0x000fea0003800200 */
.L_x_6:
        /* <DEDUP_REMOVED lines=34> */
.L_x_13:
[----:B------:R-:W-:Y:S05]  /*0b60*/  BSYNC.RECONVERGENT B2 ;  /* 0x0000000000027941 */ /* 0x000fea0003800200 */
.L_x_12:
        /* <DEDUP_REMOVED lines=10> */
.L_x_11:
[----:B------:R-:W-:Y:S05]  /*0c10*/  BSYNC.RECONVERGENT B1 ;  /* 0x0000000000017941 */ /* 0x000fea0003800200 */
.L_x_10:
[----:B------:R-:W-:Y:S01]  /*0c20*/  IADD3 R3, PT, PT, R3, 0x180, RZ ;  /* 0x0000018003037810 */ /* 0x000fe20007ffe0ff */
[----:B------:R-:W-:Y:S03]  /*0c30*/  BSSY.RECONVERGENT B1, `(.L_x_14) ;  /* 0x000002c000017945 */ /* 0x000fe60003800200 */
[----:B------:R-:W-:-:S13]  /*0c40*/  ISETP.GE.AND P0, PT, R3, UR7, PT ;  /* 0x0000000703007c0c */ /* 0x000fda000bf06270 */
[----:B------:R-:W-:Y:S05]  /*0c50*/  @P0 BRA `(.L_x_15) ;  /* 0x0000000000a40947 */ /* 0x000fea0003800000 */
[----:B0-----:R-:W-:Y:S02]  /*0c60*/  IMAD.MOV.U32 R18, RZ, RZ, 0x8 ;  /* 0x00000008ff127424 */ /* 0x001fe400078e00ff */
        /* <DEDUP_REMOVED lines=29> */
.L_x_17:
[----:B------:R-:W-:Y:S05]  /*0e40*/  BSYNC.RECONVERGENT B2 ;  /* 0x0000000000027941 */ /* 0x000fea0003800200 */
.L_x_16:
        /* <DEDUP_REMOVED lines=10> */
.L_x_15:
[----:B------:R-:W-:Y:S05]  /*0ef0*/  BSYNC.RECONVERGENT B1 ;  /* 0x0000000000017941 */ /* 0x000fea0003800200 */
.L_x_14:
[----:B------:R-:W-:Y:S05]  /*0f00*/  BRA.U UP0, `(.L_x_18) ;  /* 0xfffffff500107547 */ /* 0x000fea000b83ffff */
.L_x_1:
[----:B------:R-:W-:-:S13]  /*0f10*/  ISETP.NE.AND P0, PT, RZ, UR6, PT ;  /* 0x00000006ff007c0c */ /* 0x000fda000bf05270 */
[----:B------:R-:W-:Y:S05]  /*0f20*/  @!P0 EXIT ;  /* 0x000000000000894d */ /* 0x000fea0003800000 */
[----:B------:R-:W-:-:S09]  /*0f30*/  UISETP.NE.AND UP0, UPT, UR6, 0x1, UPT ;  /* 0x000000010600788c */ /* 0x000fd2000bf05270 */
[----:B------:R-:W-:Y:S05]  /*0f40*/  BRA.U !UP0, `(.L_x_19) ;  /* 0x0000000508907547 */ /* 0x000fea000b800000 */
[----:B--2---:R-:W-:Y:S01]  /*0f50*/  MOV R3, UR4 ;  /* 0x0000000400037c02 */ /* 0x004fe20008000f00 */
[----:B------:R-:W-:Y:S04]  /*0f60*/  BSSY.RECONVERGENT B1, `(.L_x_20) ;  /* 0x0000030000017945 */ /* 0x000fe80003800200 */
[----:B0-----:R-:W-:-:S05]  /*0f70*/  IMAD R3, R3, 0x80, R4 ;  /* 0x0000008003037824 */ /* 0x001fca00078e0204 */
[----:B------:R-:W-:-:S13]  /*0f80*/  ISETP.GE.AND P0, PT, R3, UR7, PT ;  /* 0x0000000703007c0c */ /* 0x000fda000bf06270 */
[----:B------:R-:W-:Y:S05]  /*0f90*/  @P0 BRA `(.L_x_21) ;  /* 0x0000000000b00947 */ /* 0x000fea0003800000 */
[----:B-1----:R-:W-:Y:S01]  /*0fa0*/  IMAD.MOV.U32 R14, RZ, RZ, 0x8 ;  /* 0x00000008ff0e7424 */ /* 0x002fe200078e00ff */
[----:B------:R-:W0:Y:S01]  /*0fb0*/  LDCU UR5, c[0x0][0x39c] ;  /* 0x00007380ff0577ac */ /* 0x000e220008000800 */
[C---:B---3--:R-:W-:Y:S01]  /*0fc0*/  IMAD.WIDE R12, R3.reuse, 0x8, R28 ;  /* 0x00000008030c7825 */ /* 0x048fe200078e021c */
[----:B------:R-:W1:Y:S03]  /*0fd0*/  LDC.64 R18, c[0x0][0x398] ;  /* 0x0000e600ff127b82 */ /* 0x000e660000000a00 */
[C---:B------:R-:W-:Y:S02]  /*0fe0*/  IMAD.WIDE R10, R3.reuse, 0x8, R26 ;  /* 0x00000008030a7825 */ /* 0x040fe400078e021a */
[----:B------:R-:W2:Y:S02]  /*0ff0*/  LDG.E.64 R12, desc[UR28][R12.64] ;  /* 0x0000001c0c0c7981 */ /* 0x000ea4000c1e1b00 */
[----:B------:R-:W-:Y:S01]  /*1000*/  IMAD.WIDE R14, R3, R14, UR26 ;  /* 0x0000001a030e7e25 */ /* 0x000fe2000f8e020e */
[----:B------:R-:W3:Y:S01]  /*1010*/  LDC.64 R6, c[0x0][0x390] ;  /* 0x0000e400ff067b82 */ /* 0x000ee20000000a00 */
[----:B------:R-:W3:Y:S04]  /*1020*/  LDG.E.64 R10, desc[UR28][R10.64] ;  /* 0x0000001c0a0a7981 */ /* 0x000ee8000c1e1b00 */
[----:B------:R-:W2:Y:S01]  /*1030*/  LDG.E.64 R14, desc[UR28][R14.64] ;  /* 0x0000001c0e0e7981 */ /* 0x000ea2000c1e1b00 */
[----:B0-----:R-:W1:Y:S01]  /*1040*/  MUFU.RCP64H R9, UR5 ;  /* 0x0000000500097d08 */ /* 0x001e620008001800 */
[----:B------:R-:W-:-:S06]  /*1050*/  MOV R8, 0x1 ;  /* 0x0000000100087802 */ /* 0x000fcc0000000f00 */
[----:B-1----:R-:W-:-:S08]  /*1060*/  DFMA R16, R8, -R18, 1 ;  /* 0x3ff000000810742b */ /* 0x002fd00000000812 */
[----:B------:R-:W-:-:S08]  /*1070*/  DFMA R16, R16, R16, R16 ;  /* 0x000000101010722b */ /* 0x000fd00000000010 */
[----:B------:R-:W-:-:S08]  /*1080*/  DFMA R20, R8, R16, R8 ;  /* 0x000000100814722b */ /* 0x000fd00000000008 */
[----:B------:R-:W-:-:S08]  /*1090*/  DFMA R22, R20, -R18, 1 ;  /* 0x3ff000001416742b */ /* 0x000fd00000000812 */
[----:B------:R-:W-:Y:S01]  /*10a0*/  DFMA R22, R20, R22, R20 ;  /* 0x000000161416722b */ /* 0x000fe20000000014 */
[----:B------:R-:W-:Y:S01]  /*10b0*/  BSSY.RECONVERGENT B2, `(.L_x_22) ;  /* 0x0000010000027945 */ /* 0x000fe20003800200 */
[----:B---3--:R-:W-:Y:S02]  /*10c0*/  DMUL R6, R10, R6 ;  /* 0x000000060a067228 */ /* 0x008fe40000000000 */
        /* <DEDUP_REMOVED lines=9> */
[----:B------:R-:W-:Y:S01]  /*1160*/  IMAD.MOV.U32 R0, RZ, RZ, R16 ;  /* 0x000000ffff007224 */ /* 0x000fe200078e0010 */
[----:B------:R-:W-:Y:S01]  /*1170*/  MOV R6, 0x11a0 ;  /* 0x000011a000067802 */ /* 0x000fe20000000f00 */
[----:B------:R-:W-:-:S07]  /*1180*/  IMAD.MOV.U32 R7, RZ, RZ, R17 ;  /* 0x000000ffff077224 */ /* 0x000fce00078e0011 */
[----:B------:R-:W-:Y:S05]  /*1190*/  CALL.REL.NOINC `($__internal_0_$__cuda_sm20_div_rn_f64_full) ;  /* 0x0000002c00a47944 */ /* 0x000fea0003c00000 */
[----:B------:R-:W-:-:S07]  /*11a0*/  MOV R6, R0 ;  /* 0x0000000000067202 */ /* 0x000fce0000000f00 */
.L_x_23:
[----:B------:R-:W-:Y:S05]  /*11b0*/  BSYNC.RECONVERGENT B2 ;  /* 0x0000000000027941 */ /* 0x000fea0003800200 */
.L_x_22:
[----:B------:R-:W-:Y:S02]  /*11c0*/  HFMA2 R16, -RZ, RZ, 0, 4.76837158203125e-07 ;  /* 0x00000008ff107431 */ /* 0x000fe400000001ff */
        /* <DEDUP_REMOVED lines=9> */
.L_x_21:
[----:B------:R-:W-:Y:S05]  /*1260*/  BSYNC.RECONVERGENT B1 ;  /* 0x0000000000017941 */ /* 0x000fea0003800200 */
.L_x_20:
[----:B------:R-:W-:Y:S01]  /*1270*/  VIADD R3, R3, 0x80 ;  /* 0x0000008003037836 */ /* 0x000fe20000000000 */
[----:B------:R-:W-:Y:S04]  /*1280*/  BSSY.RECONVERGENT B1, `(.L_x_24) ;  /* 0x000002f000017945 */ /* 0x000fe80003800200 */
[----:B------:R-:W-:-:S13]  /*1290*/  ISETP.GE.AND P0, PT, R3, UR7, PT ;  /* 0x0000000703007c0c */ /* 0x000fda000bf06270 */
[----:B------:R-:W-:Y:S05]  /*12a0*/  @P0 BRA `(.L_x_25) ;  /* 0x0000000000b00947 */ /* 0x000fea0003800000 */
[----:B01----:R-:W-:Y:S01]  /*12b0*/  IMAD.MOV.U32 R14, RZ, RZ, 0x8 ;  /* 0x00000008ff0e7424 */ /* 0x003fe200078e00ff */
        /* <DEDUP_REMOVED lines=32> */
.L_x_27:
[----:B------:R-:W-:Y:S05]  /*14c0*/  BSYNC.RECONVERGENT B2 ;  /* 0x0000000000027941 */ /* 0x000fea0003800200 */
.L_x_26:
        /* <DEDUP_REMOVED lines=10> */
.L_x_25:
[----:B------:R-:W-:Y:S05]  /*1570*/  BSYNC.RECONVERGENT B1 ;  /* 0x0000000000017941 */ /* 0x000fea0003800200 */
.L_x_24:
[----:B------:R-:W-:-:S12]  /*1580*/  UIADD3 UR4, UPT, UPT, UR4, 0x2, URZ ;  /* 0x0000000204047890 */ /* 0x000fd8000fffe0ff */
.L_x_19:
[----:B------:R-:W4:Y:S02]  /*1590*/  LDC R0, c[0x0][0x388] ;  /* 0x0000e200ff007b82 */ /* 0x000f240000000800 */
[----:B----4-:R-:W-:-:S04]  /*15a0*/  LOP3.LUT R0, R0, 0x1, RZ, 0xc0, !PT ;  /* 0x0000000100007812 */ /* 0x010fc800078ec0ff */
[----:B------:R-:W-:-:S13]  /*15b0*/  ISETP.NE.U32.AND P0, PT, R0, 0x1, PT ;  /* 0x000000010000780c */ /* 0x000fda0003f05070 */
[----:B------:R-:W-:Y:S05]  /*15c0*/  @P0 EXIT ;  /* 0x000000000000094d */ /* 0x000fea0003800000 */
[----:B--2---:R-:W-:-:S04]  /*15d0*/  IMAD.U32 R3, RZ, RZ, UR4 ;  /* 0x00000004ff037e24 */ /* 0x004fc8000f8e00ff */
[----:B0-----:R-:W-:-:S05]  /*15e0*/  IMAD R3, R3, 0x80, R4 ;  /* 0x0000008003037824 */ /* 0x001fca00078e0204 */
[----:B------:R-:W-:-:S13]  /*15f0*/  ISETP.GE.AND P0, PT, R3, UR7, PT ;  /* 0x0000000703007c0c */ /* 0x000fda000bf06270 */
[----:B------:R-:W-:Y:S05]  /*1600*/  @P0 EXIT ;  /* 0x000000000000094d */ /* 0x000fea0003800000 */
[----:B-1----:R-:W-:Y:S01]  /*1610*/  MOV R14, 0x8 ;  /* 0x00000008000e7802 */ /* 0x002fe20000000f00 */
[C---:B---3--:R-:W-:Y:S01]  /*1620*/  IMAD.WIDE R12, R3.reuse, 0x8, R28 ;  /* 0x00000008030c7825 */ /* 0x048fe200078e021c */
[----:B------:R-:W0:Y:S01]  /*1630*/  LDCU UR4, c[0x0][0x39c] ;  /* 0x00007380ff0477ac */ /* 0x000e220008000800 */
[----:B------:R-:W1:Y:S02]  /*1640*/  LDC.64 R18, c[0x0][0x398] ;  /* 0x0000e600ff127b82 */ /* 0x000e640000000a00 */
[C---:B------:R-:W-:Y:S02]  /*1650*/  IMAD.WIDE R10, R3.reuse, 0x8, R26 ;  /* 0x00000008030a7825 */ /* 0x040fe400078e021a */
[----:B------:R-:W2:Y:S02]  /*1660*/  LDG.E.64 R12, desc[UR28][R12.64] ;  /* 0x0000001c0c0c7981 */ /* 0x000ea4000c1e1b00 */
[----:B------:R-:W-:Y:S02]  /*1670*/  IMAD.WIDE R14, R3, R14, UR26 ;  /* 0x0000001a030e7e25 */ /* 0x000fe4000f8e020e */
[----:B------:R-:W3:Y:S01]  /*1680*/  LDG.E.64 R10, desc[UR28][R10.64] ;  /* 0x0000001c0a0a7981 */ /* 0x000ee2000c1e1b00 */
[----:B------:R-:W3:Y:S03]  /*1690*/  LDC.64 R6, c[0x0][0x390] ;  /* 0x0000e400ff067b82 */ /* 0x000ee60000000a00 */
[----:B------:R-:W2:Y:S01]  /*16a0*/  LDG.E.64 R14, desc[UR28][R14.64] ;  /* 0x0000001c0e0e7981 */ /* 0x000ea2000c1e1b00 */
[----:B0-----:R-:W1:Y:S01]  /*16b0*/  MUFU.RCP64H R9, UR4 ;  /* 0x0000000400097d08 */ /* 0x001e620008001800 */
[----:B------:R-:W-:-:S06]  /*16c0*/  IMAD.MOV.U32 R8, RZ, RZ, 0x1 ;  /* 0x00000001ff087424 */ /* 0x000fcc00078e00ff */
        /* <DEDUP_REMOVED lines=17> */
[----:B------:R-:W-:Y:S02]  /*17e0*/  MOV R7, R17 ;  /* 0x0000001100077202 */ /* 0x000fe40000000f00 */
[----:B------:R-:W-:-:S07]  /*17f0*/  MOV R6, 0x1810 ;  /* 0x0000181000067802 */ /* 0x000fce0000000f00 */
[----:B------:R-:W-:Y:S05]  /*1800*/  CALL.REL.NOINC `($__internal_0_$__cuda_sm20_div_rn_f64_full) ;  /* 0x0000002800087944 */ /* 0x000fea0003c00000 */
[----:B------:R-:W-:-:S07]  /*1810*/  IMAD.MOV.U32 R6, RZ, RZ, R0 ;  /* 0x000000ffff067224 */ /* 0x000fce00078e0000 */
.L_x_29:
[----:B------:R-:W-:Y:S05]  /*1820*/  BSYNC.RECONVERGENT B1 ;  /* 0x0000000000017941 */ /* 0x000fea0003800200 */
.L_x_28:
[----:B------:R-:W-:Y:S01]  /*1830*/  IMAD.MOV.U32 R4, RZ, RZ, 0x8 ;  /* 0x00000008ff047424 */ /* 0x000fe200078e00ff */
[----:B------:R-:W-:Y:S01]  /*1840*/  MOV R8, 0x8 ;  /* 0x0000000800087802 */ /* 0x000fe20000000f00 */
[----:B------:R-:W-:Y:S01]  /*1850*/  IMAD.MOV.U32 R2, RZ, RZ, 0x8 ;  /* 0x00000008ff027424 */ /* 0x000fe200078e00ff */
[----:B------:R-:W-:Y:S01]  /*1860*/  DADD R6, R14, R6 ;  /* 0x000000000e067229 */ /* 0x000fe20000000006 */
[----:B------:R-:W-:-:S04]  /*1870*/  IMAD.WIDE R4, R3, R4, UR24 ;  /* 0x0000001803047e25 */ /* 0x000fc8000f8e0204 */
[C---:B------:R-:W-:Y:S02]  /*1880*/  IMAD.WIDE R8, R3.reuse, R8, UR22 ;  /* 0x0000001603087e25 */ /* 0x040fe4000f8e0208 */
[----:B------:R-:W-:Y:S02]  /*1890*/  STG.E.64 desc[UR28][R4.64], R6 ;  /* 0x0000000604007986 */ /* 0x000fe4000c101b1c */
[----:B------:R-:W-:Y:S02]  /*18a0*/  IMAD.WIDE R2, R3, R2, UR30 ;  /* 0x0000001e03027e25 */ /* 0x000fe4000f8e0202 */
[----:B------:R-:W-:Y:S04]  /*18b0*/  STG.E.64 desc[UR28][R8.64], R12 ;  /* 0x0000000c08007986 */ /* 0x000fe8000c101b1c */
[----:B------:R-:W-:Y:S01]  /*18c0*/  STG.E.64 desc[UR28][R2.64], R10 ;  /* 0x0000000a02007986 */ /* 0x000fe2000c101b1c */
[----:B------:R-:W-:Y:S05]  /*18d0*/  EXIT ;  /* 0x000000000000794d */ /* 0x000fea0003800000 */
.L_x_0:
        /* <DEDUP_REMOVED lines=9> */
[----:B------:R-:W-:Y:S01]  /*1970*/  UIADD3 UR4, UP0, UPT, UR33, 0xc00, URZ ;  /* 0x00000c0021047890 */ /* 0x000fe2000ff1e0ff */
[----:B0-----:R-:W-:Y:S01]  /*1980*/  VIADD R3, R4, 0x80 ;  /* 0x0000008004037836 */ /* 0x001fe20000000000 */
[----:B------:R-:W0:Y:S02]  /*1990*/  LDCU UR21, c[0x0][0x39c] ;  /* 0x00007380ff1577ac */ /* 0x000e240008000800 */
[----:B------:R-:W-:-:S03]  /*19a0*/  UIADD3.X UR5, UPT, UPT, URZ, UR6, URZ, UP0, !UPT ;  /* 0x00000006ff057290 */ /* 0x000fc600087fe4ff */
[----:B------:R-:W2:Y:S01]  /*19b0*/  LDC.64 R22, c[0x0][0x3c8] ;  /* 0x0000f200ff167b82 */ /* 0x000ea20000000a00 */
[----:B------:R-:W-:Y:S02]  /*19c0*/  UIADD3 UR12, UP0, UPT, UR4, UR12, URZ ;  /* 0x0000000c040c7290 */ /* 0x000fe4000ff1e0ff */
[----:B------:R-:W-:Y:S02]  /*19d0*/  UIADD3 UR16, UP1, UPT, UR4, UR16, URZ ;  /* 0x0000001004107290 */ /* 0x000fe4000ff3e0ff */
[----:B------:R-:W-:Y:S02]  /*19e0*/  UIADD3.X UR13, UPT, UPT, UR5, UR13, URZ, UP0, !UPT ;  /* 0x0000000d050d7290 */ /* 0x000fe400087fe4ff */
[----:B------:R-:W-:Y:S02]  /*19f0*/  UIADD3 UR18, UP2, UPT, UR4, UR18, URZ ;  /* 0x0000001204127290 */ /* 0x000fe4000ff5e0ff */
[----:B------:R-:W-:Y:S02]  /*1a00*/  UIADD3 UR14, UP3, UPT, UR4, UR14, URZ ;  /* 0x0000000e040e7290 */ /* 0x000fe4000ff7e0ff */
[----:B------:R-:W-:-:S02]  /*1a10*/  UIADD3.X UR17, UPT, UPT, UR5, UR17, URZ, UP1, !UPT ;  /* 0x0000001105117290 */ /* 0x000fc40008ffe4ff */
[----:B------:R-:W-:Y:S02]  /*1a20*/  UIADD3 UR8, UP0, UPT, UR4, UR8, URZ ;  /* 0x0000000804087290 */ /* 0x000fe4000ff1e0ff */
[----:B------:R-:W-:Y:S01]  /*1a30*/  UIADD3 UR10, UP1, UPT, UR4, UR10, URZ ;  /* 0x0000000a040a7290 */ /* 0x000fe2000ff3e0ff */
[C---:B-1----:R-:W-:Y:S01]  /*1a40*/  IMAD.WIDE.U32 R24, R4.reuse, 0x8, R24 ;  /* 0x0000000804187825 */ /* 0x042fe200078e0018 */
[----:B------:R-:W-:Y:S02]  /*1a50*/  ULOP3.LUT UR4, UR20, 0x7ffffff8, URZ, 0xc0, !UPT ;  /* 0x7ffffff814047892 */ /* 0x000fe4000f8ec0ff */
[----:B------:R-:W-:Y:S02]  /*1a60*/  UIADD3.X UR19, UPT, UPT, UR5, UR19, URZ, UP2, !UPT ;  /* 0x0000001305137290 */ /* 0x000fe400097fe4ff */
[----:B------:R-:W-:Y:S02]  /*1a70*/  UIADD3.X UR15, UPT, UPT, UR5, UR15, URZ, UP3, !UPT ;  /* 0x0000000f050f7290 */ /* 0x000fe40009ffe4ff */
[----:B------:R-:W-:Y:S01]  /*1a80*/  UIADD3.X UR9, UPT, UPT, UR5, UR9, URZ, UP0, !UPT ;  /* 0x0000000905097290 */ /* 0x000fe200087fe4ff */
[----:B--2---:R-:W-:Y:S01]  /*1a90*/  IMAD.WIDE.U32 R22, R4, 0x8, R22 ;  /* 0x0000000804167825 */ /* 0x004fe200078e0016 */
[----:B------:R-:W-:-:S02]  /*1aa0*/  UIADD3.X UR5, UPT, UPT, UR5, UR11, URZ, UP1, !UPT ;  /* 0x0000000b05057290 */ /* 0x000fc40008ffe4ff */
[----:B0-----:R-:W-:-:S12]  /*1ab0*/  UIADD3 UR11, UPT, UPT, -UR4, URZ, URZ ;  /* 0x000000ff040b7290 */ /* 0x001fd8000fffe1ff */
.L_x_47:
[----:B-1----:R-:W0:Y:S01]  /*1ac0*/  LDC.64 R6, c[0x0][0x3b8] ;  /* 0x0000ee00ff067b82 */ /* 0x002e220000000a00 */
[----:B------:R-:W-:-:S04]  /*1ad0*/  IADD3 R36, P2, PT, R22, UR33, RZ ;  /* 0x0000002116247c10 */ /* 0x000fc8000ff5e0ff */
[----:B------:R-:W-:-:S03]  /*1ae0*/  IADD3.X R37, PT, PT, R23, UR6, RZ, P2, !PT ;  /* 0x0000000617257c10 */ /* 0x000fc600097fe4ff */
[----:B------:R-:W1:Y:S03]  /*1af0*/  LDC.64 R8, c[0x0][0x3c0] ;  /* 0x0000f000ff087b82 */ /* 0x000e660000000a00 */
[----:B------:R-:W2:Y:S05]  /*1b00*/  LDG.E.64 R36, desc[UR28][R36.64] ;  /* 0x0000001c24247981 */ /* 0x000eaa000c1e1b00 */
[----:B------:R-:W3:Y:S01]  /*1b10*/  LDC.64 R10, c[0x0][0x398] ;  /* 0x0000e600ff0a7b82 */ /* 0x000ee20000000a00 */
[----:B0-----:R-:W-:-:S03]  /*1b20*/  IMAD.WIDE.U32 R6, R4, 0x8, R6 ;  /* 0x0000000804067825 */ /* 0x001fc600078e0006 */
[----:B------:R-:W-:Y:S01]  /*1b30*/  IADD3 R34, P0, PT, R6, UR33, RZ ;  /* 0x0000002106227c10 */ /* 0x000fe2000ff1e0ff */
[----:B-1----:R-:W-:-:S03]  /*1b40*/  IMAD.WIDE.U32 R8, R4, 0x8, R8 ;  /* 0x0000000804087825 */ /* 0x002fc600078e0008 */
[----:B------:R-:W-:Y:S02]  /*1b50*/  IADD3.X R35, PT, PT, R7, UR6, RZ, P0, !PT ;  /* 0x0000000607237c10 */ /* 0x000fe400087fe4ff */
[----:B------:R-:W-:-:S04]  /*1b60*/  IADD3 R38, P1, PT, R8, UR33, RZ ;  /* 0x0000002108267c10 */ /* 0x000fc8000ff3e0ff */
[----:B------:R-:W4:Y:S01]  /*1b70*/  LDG.E.64 R34, desc[UR28][R34.64] ;  /* 0x0000001c22227981 */ /* 0x000f22000c1e1b00 */
[----:B------:R-:W-:Y:S01]  /*1b80*/  IADD3.X R39, PT, PT, R9, UR6, RZ, P1, !PT ;  /* 0x0000000609277c10 */ /* 0x000fe20008ffe4ff */
[----:B------:R-:W3:Y:S01]  /*1b90*/  MUFU.RCP64H R7, UR21 ;  /* 0x0000001500077d08 */ /* 0x000ee20008001800 */
[----:B------:R-:W-:Y:S01]  /*1ba0*/  HFMA2 R6, -RZ, RZ, 0, 5.9604644775390625e-08 ;  /* 0x00000001ff067431 */ /* 0x000fe200000001ff */
[----:B------:R-:W2:Y:S03]  /*1bb0*/  LDC.64 R8, c[0x0][0x390] ;  /* 0x0000e400ff087b82 */ /* 0x000ea60000000a00 */
[----:B------:R-:W4:Y:S02]  /*1bc0*/  LDG.E.64 R38, desc[UR28][R38.64] ;  /* 0x0000001c26267981 */ /* 0x000f24000c1e1b00 */
[----:B---3--:R-:W-:-:S08]  /*1bd0*/  DFMA R12, R6, -R10, 1 ;  /* 0x3ff00000060c742b */ /* 0x008fd0000000080a */
[----:B------:R-:W-:-:S08]  /*1be0*/  DFMA R12, R12, R12, R12 ;  /* 0x0000000c0c0c722b */ /* 0x000fd0000000000c */
[----:B------:R-:W-:-:S08]  /*1bf0*/  DFMA R12, R6, R12, R6 ;  /* 0x0000000c060c722b */ /* 0x000fd00000000006 */
[----:B------:R-:W-:-:S08]  /*1c00*/  DFMA R14, R12, -R10, 1 ;  /* 0x3ff000000c0e742b */ /* 0x000fd0000000080a */
[----:B------:R-:W-:Y:S01]  /*1c10*/  DFMA R14, R12, R14, R12 ;  /* 0x0000000e0c0e722b */ /* 0x000fe2000000000c */
[----:B------:R-:W-:Y:S01]  /*1c20*/  MOV R18, UR18 ;  /* 0x0000001200127c02 */ /* 0x000fe20008000f00 */
[----:B------:R-:W-:Y:S01]  /*1c30*/  IMAD.U32 R20, RZ, RZ, UR16 ;  /* 0x00000010ff147e24 */ /* 0x000fe2000f8e00ff */
[----:B------:R-:W-:Y:S01]  /*1c40*/  MOV R17, UR13 ;  /* 0x0000000d00117c02 */ /* 0x000fe20008000f00 */
[----:B------:R-:W-:Y:S01]  /*1c50*/  IMAD.U32 R21, RZ, RZ, UR17 ;  /* 0x00000011ff157e24 */ /* 0x000fe2000f8e00ff */
[----:B------:R-:W-:Y:S01]  /*1c60*/  MOV R12, UR8 ;  /* 0x00000008000c7c02 */ /* 0x000fe20008000f00 */
[----:B------:R-:W-:Y:S01]  /*1c70*/  IMAD.U32 R19, RZ, RZ, UR19 ;  /* 0x00000013ff137e24 */ /* 0x000fe2000f8e00ff */
[----:B------:R-:W-:Y:S01]  /*1c80*/  BSSY.RECONVERGENT B1, `(.L_x_31) ;  /* 0x000001c000017945 */ /* 0x000fe20003800200 */
[----:B------:R-:W-:Y:S02]  /*1c90*/  IMAD.U32 R16, RZ, RZ, UR12 ;  /* 0x0000000cff107e24 */ /* 0x000fe4000f8e00ff */
[----:B------:R-:W-:-:S02]  /*1ca0*/  IMAD.U32 R13, RZ, RZ, UR9 ;  /* 0x00000009ff0d7e24 */ /* 0x000fc4000f8e00ff */
[----:B------:R-:W-:-:S04]  /*1cb0*/  IMAD.WIDE R20, R3, 0x8, R20 ;  /* 0x0000000803147825 */ /* 0x000fc800078e0214 */
[----:B------:R-:W-:-:S04]  /*1cc0*/  IMAD.WIDE R18, R3, 0x8, R18 ;  /* 0x0000000803127825 */ /* 0x000fc800078e0212 */
[----:B------:R-:W-:-:S04]  /*1cd0*/  IMAD.WIDE R16, R3, 0x8, R16 ;  /* 0x0000000803107825 */ /* 0x000fc800078e0210 */
[----:B------:R-:W-:Y:S01]  /*1ce0*/  IMAD.WIDE R12, R3, 0x8, R12 ;  /* 0x00000008030c7825 */ /* 0x000fe200078e020c */
[----:B--2---:R-:W-:Y:S02]  /*1cf0*/  DMUL R8, R36, R8 ;  /* 0x0000000824087228 */ /* 0x004fe40000000000 */
[----:B----4-:R-:W-:-:S08]  /*1d00*/  DADD R6, -R34, R38 ;  /* 0x0000000022067229 */ /* 0x010fd00000000126 */
[----:B------:R-:W-:-:S08]  /*1d10*/  DMUL R8, R8, R6 ;  /* 0x0000000608087228 */ /* 0x000fd00000000000 */
[----:B------:R-:W-:-:S08]  /*1d20*/  DMUL R6, R14, R8 ;  /* 0x000000080e067228 */ /* 0x000fd00000000000 */
[----:B------:R-:W-:-:S08]  /*1d30*/  DFMA R10, R6, -R10, R8 ;  /* 0x8000000a060a722b */ /* 0x000fd00000000008 */
[----:B------:R-:W-:Y:S01]  /*1d40*/  DFMA R6, R14, R10, R6 ;  /* 0x0000000a0e06722b */ /* 0x000fe20000000006 */
[----:B------:R-:W-:-:S09]  /*1d50*/  FSETP.GEU.AND P1, PT, |R9|, 6.5827683646048100446e-37, PT ;  /* 0x036000000900780b */ /* 0x000fd20003f2e200 */
[----:B------:R-:W-:-:S05]  /*1d60*/  FFMA R0, RZ, UR21, R7 ;  /* 0x00000015ff007c23 */ /* 0x000fca0008000007 */
[----:B------:R-:W-:Y:S01]  /*1d70*/  FSETP.GT.AND P0, PT, |R0|, 1.469367938527859385e-39, PT ;  /* 0x001000000000780b */ /* 0x000fe20003f04200 */
[----:B------:R-:W-:Y:S01]  /*1d80*/  IMAD.U32 R14, RZ, RZ, UR14 ;  /* 0x0000000eff0e7e24 */ /* 0x000fe2000f8e00ff */
[----:B------:R-:W-:Y:S01]  /*1d90*/  MOV R11, UR5 ;  /* 0x00000005000b7c02 */ /* 0x000fe20008000f00 */
[----:B------:R-:W-:Y:S02]  /*1da0*/  IMAD.U32 R15, RZ, RZ, UR15 ;  /* 0x0000000fff0f7e24 */ /* 0x000fe4000f8e00ff */
[----:B------:R-:W-:Y:S02]  /*1db0*/  IMAD.U32 R10, RZ, RZ, UR10 ;  /* 0x0000000aff0a7e24 */ /* 0x000fe4000f8e00ff */
[----:B------:R-:W-:-:S04]  /*1dc0*/  IMAD.WIDE R14, R3, 0x8, R14 ;  /* 0x00000008030e7825 */ /* 0x000fc800078e020e */
[----:B------:R-:W-:Y:S02]  /*1dd0*/  IMAD.WIDE R10, R3, 0x8, R10 ;  /* 0x00000008030a7825 */ /* 0x000fe400078e020a */
[----:B------:R-:W-:Y:S05]  /*1de0*/  @P0 BRA P1, `(.L_x_32) ;  /* 0x0000000000140947 */ /* 0x000fea0000800000 */
[----:B------:R-:W-:Y:S01]  /*1df0*/  IMAD.MOV.U32 R0, RZ, RZ, R8 ;  /* 0x000000ffff007224 */ /* 0x000fe200078e0008 */
[----:B------:R-:W-:Y:S01]  /*1e00*/  MOV R6, 0x1e30 ;  /* 0x00001e3000067802 */ /* 0x000fe20000000f00 */
[----:B------:R-:W-:-:S07]  /*1e10*/  IMAD.MOV.U32 R7, RZ, RZ, R9 ;  /* 0x000000ffff077224 */ /* 0x000fce00078e0009 */
[----:B------:R-:W-:Y:S05]  /*1e20*/  CALL.REL.NOINC `($__internal_0_$__cuda_sm20_div_rn_f64_full) ;  /* 0x0000002000807944 */ /* 0x000fea0003c00000 */
[----:B------:R-:W-:-:S07]  /*1e30*/  MOV R6, R0 ;  /* 0x0000000000067202 */ /* 0x000fce0000000f00 */
.L_x_32:
[----:B------:R-:W-:Y:S05]  /*1e40*/  BSYNC.RECONVERGENT B1 ;  /* 0x0000000000017941 */ /* 0x000fea0003800200 */
.L_x_31:
[----:B------:R-:W0:Y:S01]  /*1e50*/  LDC.64 R30, c[0x0][0x3a0] ;  /* 0x0000e800ff1e7b82 */ /* 0x000e220000000a00 */
[----:B------:R-:W-:Y:S01]  /*1e60*/  IADD3 R44, P2, PT, R24, UR33, RZ ;  /* 0x00000021182c7c10 */ /* 0x000fe2000ff5e0ff */
[----:B------:R-:W-:-:S03]  /*1e70*/  DADD R8, R34, R6 ;  /* 0x0000000022087229 */ /* 0x000fc60000000006 */
[----:B------:R-:W-:-:S03]  /*1e80*/  IADD3.X R45, PT, PT, R25, UR6, RZ, P2, !PT ;  /* 0x00000006192d7c10 */ /* 0x000fc600097fe4ff */
[----:B------:R-:W1:Y:S01]  /*1e90*/  LDC.64 R32, c[0x0][0x3a8] ;  /* 0x0000ea00ff207b82 */ /* 0x000e620000000a00 */
[----:B------:R-:W2:Y:S07]  /*1ea0*/  MUFU.RCP64H R49, UR21 ;  /* 0x0000001500317d08 */ /* 0x000eae0008001800 */
[----:B------:R-:W2:Y:S01]  /*1eb0*/  LDC.64 R6, c[0x0][0x398] ;  /* 0x0000e600ff067b82 */ /* 0x000ea20000000a00 */
[----:B0-----:R-:W-:-:S07]  /*1ec0*/  IMAD.WIDE.U32 R30, R4, 0x8, R30 ;  /* 0x00000008041e7825 */ /* 0x001fce00078e001e */
[----:B------:R-:W0:Y:S01]  /*1ed0*/  LDC.64 R46, c[0x0][0x390] ;  /* 0x0000e400ff2e7b82 */ /* 0x000e220000000a00 */
[----:B------:R-:W-:Y:S01]  /*1ee0*/  IADD3 R30, P0, PT, R30, UR33, RZ ;  /* 0x000000211e1e7c10 */ /* 0x000fe2000ff1e0ff */
[----:B-1----:R-:W-:-:S03]  /*1ef0*/  IMAD.WIDE.U32 R32, R4, 0x8, R32 ;  /* 0x0000000804207825 */ /* 0x002fc600078e0020 */
[----:B------:R-:W-:Y:S02]  /*1f00*/  IADD3.X R31, PT, PT, R31, UR6, RZ, P0, !PT ;  /* 0x000000061f1f7c10 */ /* 0x000fe400087fe4ff */
[----:B------:R-:W-:-:S03]  /*1f10*/  IADD3 R32, P1, PT, R32, UR33, RZ ;  /* 0x0000002120207c10 */ /* 0x000fc6000ff3e0ff */
[----:B------:R-:W-:Y:S01]  /*1f20*/  STG.E.64 desc[UR28][R30.64], R8 ;  /* 0x000000081e007986 */ /* 0x000fe2000c101b1c */
[----:B------:R-:W-:-:S05]  /*1f30*/  IADD3.X R33, PT, PT, R33, UR6, RZ, P1, !PT ;  /* 0x0000000621217c10 */ /* 0x000fca0008ffe4ff */
[----:B------:R1:W-:Y:S04]  /*1f40*/  STG.E.64 desc[UR28][R32.64], R38 ;  /* 0x0000002620007986 */ /* 0x0003e8000c101b1c */
[----:B------:R3:W-:Y:S04]  /*1f50*/  STG.E.64 desc[UR28][R44.64], R36 ;  /* 0x000000242c007986 */ /* 0x0007e8000c101b1c */
[----:B------:R-:W0:Y:S04]  /*1f60*/  LDG.E.64 R40, desc[UR28][R14.64+-0xc00] ;  /* 0xfff4001c0e287981 */ /* 0x000e28000c1e1b00 */
[----:B------:R-:W4:Y:S04]  /*1f70*/  LDG.E.64 R34, desc[UR28][R18.64+-0xc00] ;  /* 0xfff4001c12227981 */ /* 0x000f28000c1e1b00 */
[----:B------:R-:W4:Y:S01]  /*1f80*/  LDG.E.64 R42, desc[UR28][R16.64+-0xc00] ;  /* 0xfff4001c102a7981 */ /* 0x000f22000c1e1b00 */
[----:B------:R-:W-:Y:S01]  /*1f90*/  IMAD.MOV.U32 R48, RZ, RZ, 0x1 ;  /* 0x00000001ff307424 */ /* 0x000fe200078e00ff */
[----:B------:R-:W-:Y:S05]  /*1fa0*/  BSSY.RECONVERGENT B1, `(.L_x_33) ;  /* 0x0000015000017945 */ /* 0x000fea0003800200 */
[----:B--2---:R-:W-:-:S08]  /*1fb0*/  DFMA R50, R48, -R6, 1 ;  /* 0x3ff000003032742b */ /* 0x004fd00000000806 */
[----:B------:R-:W-:-:S08]  /*1fc0*/  DFMA R50, R50, R50, R50 ;  /* 0x000000323232722b */ /* 0x000fd00000000032 */
[----:B------:R-:W-:-:S08]  /*1fd0*/  DFMA R50, R48, R50, R48 ;  /* 0x000000323032722b */ /* 0x000fd00000000030 */
[----:B-1----:R-:W-:-:S08]  /*1fe0*/  DFMA R32, R50, -R6, 1 ;  /* 0x3ff000003220742b */ /* 0x002fd00000000806 */
[----:B------:R-:W-:Y:S02]  /*1ff0*/  DFMA R32, R50, R32, R50 ;  /* 0x000000203220722b */ /* 0x000fe40000000032 */
[----:B0-----:R-:W-:Y:S02]  /*2000*/  DMUL R8, R40, R46 ;  /* 0x0000002e28087228 */ /* 0x001fe40000000000 */
[----:B----4-:R-:W-:-:S08]  /*2010*/  DADD R30, -R34, R42 ;  /* 0x00000000221e7229 */ /* 0x010fd0000000012a */
[----:B------:R-:W-:-:S08]  /*2020*/  DMUL R30, R8, R30 ;  /* 0x0000001e081e7228 */ /* 0x000fd00000000000 */
[----:B------:R-:W-:Y:S02]  /*2030*/  DMUL R8, R32, R30 ;  /* 0x0000001e20087228 */ /* 0x000fe40000000000 */
[----:B------:R-:W-:-:S06]  /*2040*/  FSETP.GEU.AND P1, PT, |R31|, 6.5827683646048100446e-37, PT ;  /* 0x036000001f00780b */ /* 0x000fcc0003f2e200 */
[----:B------:R-:W-:-:S08]  /*2050*/  DFMA R6, R8, -R6, R30 ;  /* 0x800000060806722b */ /* 0x000fd0000000001e */
[----:B------:R-:W-:-:S10]  /*2060*/  DFMA R6, R32, R6, R8 ;  /* 0x000000062006722b */ /* 0x000fd40000000008 */
[----:B------:R-:W-:-:S05]  /*2070*/  FFMA R0, RZ, UR21, R7 ;  /* 0x00000015ff007c23 */ /* 0x000fca0008000007 */
[----:B------:R-:W-:-:S13]  /*2080*/  FSETP.GT.AND P0, PT, |R0|, 1.469367938527859385e-39, PT ;  /* 0x001000000000780b */ /* 0x000fda0003f04200 */
[----:B---3--:R-:W-:Y:S05]  /*2090*/  @P0 BRA P1, `(.L_x_34) ;  /* 0x0000000000140947 */ /* 0x008fea0000800000 */
[----:B------:R-:W-:Y:S01]  /*20a0*/  IMAD.MOV.U32 R0, RZ, RZ, R30 ;  /* 0x000000ffff007224 */ /* 0x000fe200078e001e */
[----:B------:R-:W-:Y:S02]  /*20b0*/  MOV R7, R31 ;  /* 0x0000001f00077202 */ /* 0x000fe40000000f00 */
[----:B------:R-:W-:-:S07]  /*20c0*/  MOV R6, 0x20e0 ;  /* 0x000020e000067802 */ /* 0x000fce0000000f00 */
[----:B------:R-:W-:Y:S05]  /*20d0*/  CALL.REL.NOINC `($__internal_0_$__cuda_sm20_div_rn_f64_full) ;  /* 0x0000001c00d47944 */ /* 0x000fea0003c00000 */
[----:B------:R-:W-:-:S07]  /*20e0*/  IMAD.MOV.U32 R6, RZ, RZ, R0 ;  /* 0x000000ffff067224 */ /* 0x000fce00078e0000 */
.L_x_34:
[----:B------:R-:W-:Y:S05]  /*20f0*/  BSYNC.RECONVERGENT B1 ;  /* 0x0000000000017941 */ /* 0x000fea0003800200 */
.L_x_33:
[----:B------:R-:W-:Y:S01]  /*2100*/  DADD R8, R34, R6 ;  /* 0x0000000022087229 */ /* 0x000fe20000000006 */
[----:B------:R-:W0:Y:S01]  /*2110*/  MUFU.RCP64H R33, UR21 ;  /* 0x0000001500217d08 */ /* 0x000e220008001800 */
[----:B------:R-:W0:Y:S05]  /*2120*/  LDC.64 R6, c[0x0][0x398] ;  /* 0x0000e600ff067b82 */ /* 0x000e2a0000000a00 */
[----:B------:R1:W-:Y:S03]  /*2130*/  STG.E.64 desc[UR28][R12.64+-0xc00], R8 ;  /* 0xfff400080c007986 */ /* 0x0003e6000c101b1c */
[----:B------:R-:W1:Y:S01]  /*2140*/  LDC.64 R30, c[0x0][0x390] ;  /* 0x0000e400ff1e7b82 */ /* 0x000e620000000a00 */
[----:B------:R2:W-:Y:S04]  /*2150*/  STG.E.64 desc[UR28][R10.64+-0xc00], R42 ;  /* 0xfff4002a0a007986 */ /* 0x0005e8000c101b1c */
[----:B------:R2:W-:Y:S04]  /*2160*/  STG.E.64 desc[UR28][R20.64+-0xc00], R40 ;  /* 0xfff4002814007986 */ /* 0x0005e8000c101b1c */
[----:B------:R-:W1:Y:S04]  /*2170*/  LDG.E.64 R36, desc[UR28][R14.64+-0x800] ;  /* 0xfff8001c0e247981 */ /* 0x000e68000c1e1b00 */
[----:B------:R-:W3:Y:S04]  /*2180*/  LDG.E.64 R34, desc[UR28][R18.64+-0x800] ;  /* 0xfff8001c12227981 */ /* 0x000ee8000c1e1b00 */
[----:B------:R-:W3:Y:S01]  /*2190*/  LDG.E.64 R38, desc[UR28][R16.64+-0x800] ;  /* 0xfff8001c10267981 */ /* 0x000ee2000c1e1b00 */
[----:B------:R-:W-:Y:S01]  /*21a0*/  IMAD.MOV.U32 R32, RZ, RZ, 0x1 ;  /* 0x00000001ff207424 */ /* 0x000fe200078e00ff */
[----:B------:R-:W-:Y:S05]  /*21b0*/  BSSY.RECONVERGENT B1, `(.L_x_35) ;  /* 0x0000015000017945 */ /* 0x000fea0003800200 */
[----:B0-----:R-:W-:-:S08]  /*21c0*/  DFMA R44, R32, -R6, 1 ;  /* 0x3ff00000202c742b */ /* 0x001fd00000000806 */
[----:B------:R-:W-:-:S08]  /*21d0*/  DFMA R44, R44, R44, R44 ;  /* 0x0000002c2c2c722b */ /* 0x000fd0000000002c */
[----:B------:R-:W-:-:S08]  /*21e0*/  DFMA R44, R32, R44, R32 ;  /* 0x0000002c202c722b */ /* 0x000fd00000000020 */
[----:B------:R-:W-:-:S08]  /*21f0*/  DFMA R32, R44, -R6, 1 ;  /* 0x3ff000002c20742b */ /* 0x000fd00000000806 */
[----:B------:R-:W-:Y:S02]  /*2200*/  DFMA R32, R44, R32, R44 ;  /* 0x000000202c20722b */ /* 0x000fe4000000002c */
[----:B-1----:R-:W-:Y:S02]  /*2210*/  DMUL R8, R36, R30 ;  /* 0x0000001e24087228 */ /* 0x002fe40000000000 */
[----:B---3--:R-:W-:-:S08]  /*2220*/  DADD R30, -R34, R38 ;  /* 0x00000000221e7229 */ /* 0x008fd00000000126 */
[----:B------:R-:W-:-:S08]  /*2230*/  DMUL R30, R8, R30 ;  /* 0x0000001e081e7228 */ /* 0x000fd00000000000 */
[----:B------:R-:W-:Y:S02]  /*2240*/  DMUL R8, R32, R30 ;  /* 0x0000001e20087228 */ /* 0x000fe40000000000 */
[----:B------:R-:W-:-:S06]  /*2250*/  FSETP.GEU.AND P1, PT, |R31|, 6.5827683646048100446e-37, PT ;  /* 0x036000001f00780b */ /* 0x000fcc0003f2e200 */
[----:B------:R-:W-:-:S08]  /*2260*/  DFMA R6, R8, -R6, R30 ;  /* 0x800000060806722b */ /* 0x000fd0000000001e */
[----:B------:R-:W-:-:S10]  /*2270*/  DFMA R6, R32, R6, R8 ;  /* 0x000000062006722b */ /* 0x000fd40000000008 */
[----:B------:R-:W-:-:S05]  /*2280*/  FFMA R0, RZ, UR21, R7 ;  /* 0x00000015ff007c23 */ /* 0x000fca0008000007 */
[----:B------:R-:W-:-:S13]  /*2290*/  FSETP.GT.AND P0, PT, |R0|, 1.469367938527859385e-39, PT ;  /* 0x001000000000780b */ /* 0x000fda0003f04200 */
[----:B--2---:R-:W-:Y:S05]  /*22a0*/  @P0 BRA P1, `(.L_x_36) ;  /* 0x0000000000140947 */ /* 0x004fea0000800000 */
[----:B------:R-:W-:Y:S01]  /*22b0*/  MOV R0, R30 ;  /* 0x0000001e00007202 */ /* 0x000fe20000000f00 */
[----:B------:R-:W-:Y:S01]  /*22c0*/  IMAD.MOV.U32 R7, RZ, RZ, R31 ;  /* 0x000000ffff077224 */ /* 0x000fe200078e001f */
[----:B------:R-:W-:-:S07]  /*22d0*/  MOV R6, 0x22f0 ;  /* 0x000022f000067802 */ /* 0x000fce0000000f00 */
[----:B------:R-:W-:Y:S05]  /*22e0*/  CALL.REL.NOINC `($__internal_0_$__cuda_sm20_div_rn_f64_full) ;  /* 0x0000001c00507944 */ /* 0x000fea0003c00000 */
[----:B------:R-:W-:-:S07]  /*22f0*/  IMAD.MOV.U32 R6, RZ, RZ, R0 ;  /* 0x000000ffff067224 */ /* 0x000fce00078e0000 */
.L_x_36:
[----:B------:R-:W-:Y:S05]  /*2300*/  BSYNC.RECONVERGENT B1 ;  /* 0x0000000000017941 */ /* 0x000fea0003800200 */
.L_x_35:
        /* <DEDUP_REMOVED lines=10> */
[----:B------:R-:W-:Y:S01]  /*23b0*/  MOV R32, 0x1 ;  /* 0x0000000100207802 */ /* 0x000fe20000000f00 */
        /* <DEDUP_REMOVED lines=16> */
[----:B------:R-:W-:Y:S01]  /*24c0*/  IMAD.MOV.U32 R0, RZ, RZ, R30 ;  /* 0x000000ffff007224 */ /* 0x000fe200078e001e */
[----:B------:R-:W-:Y:S01]  /*24d0*/  MOV R6, 0x2500 ;  /* 0x0000250000067802 */ /* 0x000fe20000000f00 */
[----:B------:R-:W-:-:S07]  /*24e0*/  IMAD.MOV.U32 R7, RZ, RZ, R31 ;  /* 0x000000ffff077224 */ /* 0x000fce00078e001f */
[----:B------:R-:W-:Y:S05]  /*24f0*/  CALL.REL.NOINC `($__internal_0_$__cuda_sm20_div_rn_f64_full) ;  /* 0x0000001800cc7944 */ /* 0x000fea0003c00000 */
[----:B------:R-:W-:-:S07]  /*2500*/  MOV R6, R0 ;  /* 0x0000000000067202 */ /* 0x000fce0000000f00 */
.L_x_38:
[----:B------:R-:W-:Y:S05]  /*2510*/  BSYNC.RECONVERGENT B1 ;  /* 0x0000000000017941 */ /* 0x000fea0003800200 */
.L_x_37:
        /* <DEDUP_REMOVED lines=28> */
[----:B------:R-:W-:Y:S02]  /*26e0*/  MOV R7, R31 ;  /* 0x0000001f00077202 */ /* 0x000fe40000000f00 */
[----:B------:R-:W-:-:S07]  /*26f0*/  MOV R6, 0x2710 ;  /* 0x0000271000067802 */ /* 0x000fce0000000f00 */
[----:B------:R-:W-:Y:S05]  /*2700*/  CALL.REL.NOINC `($__internal_0_$__cuda_sm20_div_rn_f64_full) ;  /* 0x0000001800487944 */ /* 0x000fea0003c00000 */
[----:B------:R-:W-:-:S07]  /*2710*/  IMAD.MOV.U32 R6, RZ, RZ, R0 ;  /* 0x000000ffff067224 */ /* 0x000fce00078e0000 */
.L_x_40:
[----:B------:R-:W-:Y:S05]  /*2720*/  BSYNC.RECONVERGENT B1 ;  /* 0x0000000000017941 */ /* 0x000fea0003800200 */
.L_x_39:
        /* <DEDUP_REMOVED lines=32> */
.L_x_42:
[----:B------:R-:W-:Y:S05]  /*2930*/  BSYNC.RECONVERGENT B1 ;  /* 0x0000000000017941 */ /* 0x000fea0003800200 */
.L_x_41:
        /* <DEDUP_REMOVED lines=32> */
.L_x_44:
[----:B------:R-:W-:Y:S05]  /*2b40*/  BSYNC.RECONVERGENT B1 ;  /* 0x0000000000017941 */ /* 0x000fea0003800200 */
.L_x_43:
[----:B------:R-:W-:Y:S01]  /*2b50*/  DADD R6, R36, R6 ;  /* 0x0000000024067229 */ /* 0x000fe20000000006 */
[----:B------:R-:W0:Y:S06]  /*2b60*/  LDC.64 R32, c[0x0][0x398] ;  /* 0x0000e600ff207b82 */ /* 0x000e2c0000000a00 */
[----:B------:R-:W-:Y:S01]  /*2b70*/  STG.E.64 desc[UR28][R12.64+0x800], R6 ;  /* 0x000800060c007986 */ /* 0x000fe2000c101b1c */
[----:B------:R-:W0:Y:S01]  /*2b80*/  MUFU.RCP64H R9, UR21 ;  /* 0x0000001500097d08 */ /* 0x000e220008001800 */
[----:B------:R-:W1:Y:S02]  /*2b90*/  LDC.64 R30, c[0x0][0x390] ;  /* 0x0000e400ff1e7b82 */ /* 0x000e640000000a00 */
[----:B------:R2:W-:Y:S04]  /*2ba0*/  STG.E.64 desc[UR28][R10.64+0x800], R34 ;  /* 0x000800220a007986 */ /* 0x0005e8000c101b1c */
[----:B------:R3:W-:Y:S04]  /*2bb0*/  STG.E.64 desc[UR28][R20.64+0x800], R38 ;  /* 0x0008002614007986 */ /* 0x0007e8000c101b1c */
[----:B------:R-:W4:Y:S04]  /*2bc0*/  LDG.E.64 R18, desc[UR28][R18.64+0xc00] ;  /* 0x000c001c12127981 */ /* 0x000f28000c1e1b00 */
[----:B------:R-:W4:Y:S04]  /*2bd0*/  LDG.E.64 R16, desc[UR28][R16.64+0xc00] ;  /* 0x000c001c10107981 */ /* 0x000f28000c1e1b00 */
[----:B------:R-:W1:Y:S01]  /*2be0*/  LDG.E.64 R14, desc[UR28][R14.64+0xc00] ;  /* 0x000c001c0e0e7981 */ /* 0x000e62000c1e1b00 */
[----:B------:R-:W-:Y:S01]  /*2bf0*/  MOV R8, 0x1 ;  /* 0x0000000100087802 */ /* 0x000fe20000000f00 */
[----:B------:R-:W-:Y:S05]  /*2c00*/  BSSY.RECONVERGENT B1, `(.L_x_45) ;  /* 0x0000015000017945 */ /* 0x000fea0003800200 */
[----:B0-----:R-:W-:-:S08]  /*2c10*/  DFMA R36, R8, -R32, 1 ;  /* 0x3ff000000824742b */ /* 0x001fd00000000820 */
[----:B------:R-:W-:-:S08]  /*2c20*/  DFMA R36, R36, R36, R36 ;  /* 0x000000242424722b */ /* 0x000fd00000000024 */
[----:B------:R-:W-:-:S08]  /*2c30*/  DFMA R36, R8, R36, R8 ;  /* 0x000000240824722b */ /* 0x000fd00000000008 */
[----:B--2---:R-:W-:-:S08]  /*2c40*/  DFMA R34, R36, -R32, 1 ;  /* 0x3ff000002422742b */ /* 0x004fd00000000820 */
[----:B------:R-:W-:Y:S02]  /*2c50*/  DFMA R34, R36, R34, R36 ;  /* 0x000000222422722b */ /* 0x000fe40000000024 */
[----:B----4-:R-:W-:Y:S02]  /*2c60*/  DADD R8, -R18, R16 ;  /* 0x0000000012087229 */ /* 0x010fe40000000110 */
[----:B-1----:R-:W-:-:S08]  /*2c70*/  DMUL R6, R14, R30 ;  /* 0x0000001e0e067228 */ /* 0x002fd00000000000 */
        /* <DEDUP_REMOVED lines=13> */
.L_x_46:
[----:B------:R-:W-:Y:S05]  /*2d50*/  BSYNC.RECONVERGENT B1 ;  /* 0x0000000000017941 */ /* 0x000fea0003800200 */
.L_x_45:
[----:B------:R-:W-:Y:S01]  /*2d60*/  DADD R6, R18, R6 ;  /* 0x0000000012067229 */ /* 0x000fe20000000006 */
[----:B------:R-:W-:Y:S01]  /*2d70*/  UIADD3 UR33, UP0, UPT, UR33, 0x2000, URZ ;  /* 0x0000200021217890 */ /* 0x000fe2000ff1e0ff */
[----:B------:R-:W-:Y:S01]  /*2d80*/  IADD3 R3, PT, PT, R3, 0x400, RZ ;  /* 0x0000040003037810 */ /* 0x000fe20007ffe0ff */
[----:B------:R-:W-:Y:S02]  /*2d90*/  UIADD3 UR11, UPT, UPT, UR11, 0x8, URZ ;  /* 0x000000080b0b7890 */ /* 0x000fe4000fffe0ff */
[----:B------:R-:W-:Y:S02]  /*2da0*/  UIADD3.X UR6, UPT, UPT, URZ, UR6, URZ, UP0, !UPT ;  /* 0x00000006ff067290 */ /* 0x000fe400087fe4ff */
[----:B------:R1:W-:Y:S01]  /*2db0*/  STG.E.64 desc[UR28][R12.64+0xc00], R6 ;  /* 0x000c00060c007986 */ /* 0x0003e2000c101b1c */
[----:B------:R-:W-:-:S03]  /*2dc0*/  UISETP.NE.AND UP0, UPT, UR11, URZ, UPT ;  /* 0x000000ff0b00728c */ /* 0x000fc6000bf05270 */
[----:B------:R1:W-:Y:S04]  /*2dd0*/  STG.E.64 desc[UR28][R10.64+0xc00], R16 ;  /* 0x000c00100a007986 */ /* 0x0003e8000c101b1c */
[----:B------:R1:W-:Y:S02]  /*2de0*/  STG.E.64 desc[UR28][R20.64+0xc00], R14 ;  /* 0x000c000e14007986 */ /* 0x0003e4000c101b1c */
[----:B------:R-:W-:Y:S05]  /*2df0*/  BRA.U UP0, `(.L_x_47) ;  /* 0xffffffed00307547 */ /* 0x000fea000b83ffff */
.L_x_30:
[----:B------:R-:W-:-:S13]  /*2e00*/  ISETP.NE.AND P0, PT, RZ, UR7, PT ;  /* 0x00000007ff007c0c */ /* 0x000fda000bf05270 */
[----:B------:R-:W-:Y:S05]  /*2e10*/  @!P0 EXIT ;  /* 0x000000000000894d */ /* 0x000fea0003800000 */
[----:B------:R-:W2:Y:S01]  /*2e20*/  LDCU UR5, c[0x0][0x388] ;  /* 0x00007100ff0577ac */ /* 0x000ea20008000800 */
[----:B------:R-:W-:Y:S02]  /*2e30*/  UISETP.GE.U32.AND UP0, UPT, UR7, 0x4, UPT ;  /* 0x000000040700788c */ /* 0x000fe4000bf06070 */
[----:B--2---:R-:W-:-:S07]  /*2e40*/  ULOP3.LUT UR5, UR5, 0x3, URZ, 0xc0, !UPT ;  /* 0x0000000305057892 */ /* 0x004fce000f8ec0ff */
[----:B------:R-:W-:Y:S05]  /*2e50*/  BRA.U !UP0, `(.L_x_48) ;  /* 0x0000000908547547 */ /* 0x000fea000b800000 */
[----:B------:R-:W-:Y:S01]  /*2e60*/  IMAD.U32 R3, RZ, RZ, UR4 ;  /* 0x00000004ff037e24 */ /* 0x000fe2000f8e00ff */
[----:B------:R-:W2:Y:S01]  /*2e70*/  LDCU UR6, c[0x0][0x39c] ;  /* 0x00007380ff0677ac */ /* 0x000ea20008000800 */
[----:B------:R-:W-:Y:S01]  /*2e80*/  IMAD.MOV.U32 R18, RZ, RZ, 0x8 ;  /* 0x00000008ff127424 */ /* 0x000fe200078e00ff */
[----:B-1----:R-:W1:Y:S02]  /*2e90*/  LDC.64 R20, c[0x0][0x398] ;  /* 0x0000e600ff147b82 */ /* 0x002e640000000a00 */
[----:B0-----:R-:W-:-:S05]  /*2ea0*/  LEA R3, R3, R4, 0x7 ;  /* 0x0000000403037211 */ /* 0x001fca00078e38ff */
[C---:B------:R-:W-:Y:S01]  /*2eb0*/  IMAD.WIDE R14, R3.reuse, 0x8, R26 ;  /* 0x00000008030e7825 */ /* 0x040fe200078e021a */
[----:B------:R-:W0:Y:S03]  /*2ec0*/  LDC.64 R6, c[0x0][0x390] ;  /* 0x0000e400ff067b82 */ /* 0x000e260000000a00 */
[C---:B------:R-:W-:Y:S01]  /*2ed0*/  IMAD.WIDE R18, R3.reuse, R18, UR26 ;  /* 0x0000001a03127e25 */ /* 0x040fe2000f8e0212 */
[----:B------:R-:W0:Y:S03]  /*2ee0*/  LDG.E.64 R22, desc[UR28][R14.64] ;  /* 0x0000001c0e167981 */ /* 0x000e26000c1e1b00 */
[----:B------:R-:W-:Y:S01]  /*2ef0*/  IMAD.WIDE R16, R3, 0x8, R28 ;  /* 0x0000000803107825 */ /* 0x000fe200078e021c */
[----:B------:R-:W3:Y:S04]  /*2f00*/  LDG.E.64 R10, desc[UR28][R18.64] ;  /* 0x0000001c120a7981 */ /* 0x000ee8000c1e1b00 */
[----:B------:R-:W3:Y:S01]  /*2f10*/  LDG.E.64 R24, desc[UR28][R16.64] ;  /* 0x0000001c10187981 */ /* 0x000ee2000c1e1b00 */
[----:B--2---:R-:W1:Y:S01]  /*2f20*/  MUFU.RCP64H R9, UR6 ;  /* 0x0000000600097d08 */ /* 0x004e620008001800 */
[----:B------:R-:W-:-:S06]  /*2f30*/  MOV R8, 0x1 ;  /* 0x0000000100087802 */ /* 0x000fcc0000000f00 */
[----:B-1----:R-:W-:-:S08]  /*2f40*/  DFMA R12, R8, -R20, 1 ;  /* 0x3ff00000080c742b */ /* 0x002fd00000000814 */
[----:B------:R-:W-:-:S08]  /*2f50*/  DFMA R12, R12, R12, R12 ;  /* 0x0000000c0c0c722b */ /* 0x000fd0000000000c */
[----:B------:R-:W-:-:S08]  /*2f60*/  DFMA R30, R8, R12, R8 ;  /* 0x0000000c081e722b */ /* 0x000fd00000000008 */
[----:B------:R-:W-:-:S08]  /*2f70*/  DFMA R32, R30, -R20, 1 ;  /* 0x3ff000001e20742b */ /* 0x000fd00000000814 */
[----:B------:R-:W-:Y:S01]  /*2f80*/  DFMA R32, R30, R32, R30 ;  /* 0x000000201e20722b */ /* 0x000fe2000000001e */
[----:B------:R-:W-:Y:S01]  /*2f90*/  BSSY.RECONVERGENT B1, `(.L_x_49) ;  /* 0x0000010000017945 */ /* 0x000fe20003800200 */
[----:B0-----:R-:W-:Y:S02]  /*2fa0*/  DMUL R6, R22, R6 ;  /* 0x0000000616067228 */ /* 0x001fe40000000000 */
[----:B---3--:R-:W-:-:S08]  /*2fb0*/  DADD R8, -R10, R24 ;  /* 0x000000000a087229 */ /* 0x008fd00000000118 */
        /* <DEDUP_REMOVED lines=13> */
.L_x_50:
[----:B------:R-:W-:Y:S05]  /*3090*/  BSYNC.RECONVERGENT B1 ;  /* 0x0000000000017941 */ /* 0x000fea0003800200 */
.L_x_49:
[----:B------:R-:W-:Y:S01]  /*30a0*/  HFMA2 R34, -RZ, RZ, 0, 4.76837158203125e-07 ;  /* 0x00000008ff227431 */ /* 0x000fe200000001ff */
[----:B------:R-:W-:Y:S01]  /*30b0*/  MOV R12, 0x8 ;  /* 0x00000008000c7802 */ /* 0x000fe20000000f00 */
[----:B------:R-:W-:Y:S01]  /*30c0*/  IMAD.MOV.U32 R0, RZ, RZ, 0x8 ;  /* 0x00000008ff007424 */ /* 0x000fe200078e00ff */
[----:B------:R-:W-:Y:S01]  /*30d0*/  DADD R6, R10, R6 ;  /* 0x000000000a067229 */ /* 0x000fe20000000006 */
[----:B------:R-:W0:Y:S01]  /*30e0*/  LDCU UR6, c[0x0][0x39c] ;  /* 0x00007380ff0677ac */ /* 0x000e220008000800 */
[----:B------:R-:W1:Y:S01]  /*30f0*/  LDC.64 R30, c[0x0][0x398] ;  /* 0x0000e600ff1e7b82 */ /* 0x000e620000000a00 */
[----:B------:R-:W-:-:S04]  /*3100*/  IMAD.WIDE R12, R3, R12, UR24 ;  /* 0x00000018030c7e25 */ /* 0x000fc8000f8e020c */
[C---:B------:R-:W-:Y:S01]  /*3110*/  IMAD.WIDE R10, R3.reuse, R0, UR22 ;  /* 0x00000016030a7e25 */ /* 0x040fe2000f8e0200 */
[----:B------:R1:W-:Y:S03]  /*3120*/  STG.E.64 desc[UR28][R12.64], R6 ;  /* 0x000000060c007986 */ /* 0x0003e6000c101b1c */
[----:B------:R-:W-:Y:S01]  /*3130*/  IMAD.WIDE R34, R3, R34, UR30 ;  /* 0x0000001e03227e25 */ /* 0x000fe2000f8e0222 */
[----:B------:R-:W-:Y:S01]  /*3140*/  STG.E.64 desc[UR28][R10.64], R24 ;  /* 0x000000180a007986 */ /* 0x000fe2000c101b1c */
[----:B------:R-:W2:Y:S03]  /*3150*/  LDC.64 R2, c[0x0][0x390] ;  /* 0x0000e400ff027b82 */ /* 0x000ea60000000a00 */
[----:B------:R3:W-:Y:S04]  /*3160*/  STG.E.64 desc[UR28][R34.64], R22 ;  /* 0x0000001622007986 */ /* 0x0007e8000c101b1c */
[----:B------:R-:W2:Y:S04]  /*3170*/  LDG.E.64 R36, desc[UR28][R14.64+0x400] ;  /* 0x0004001c0e247981 */ /* 0x000ea8000c1e1b00 */
[----:B------:R-:W4:Y:S04]  /*3180*/  LDG.E.64 R20, desc[UR28][R18.64+0x400] ;  /* 0x0004001c12147981 */ /* 0x000f28000c1e1b00 */
[----:B------:R-:W4:Y:S01]  /*3190*/  LDG.E.64 R38, desc[UR28][R16.64+0x400] ;  /* 0x0004001c10267981 */ /* 0x000f22000c1e1b00 */
[----:B0-----:R-:W1:Y:S01]  /*31a0*/  MUFU.RCP64H R9, UR6 ;  /* 0x0000000600097d08 */ /* 0x001e620008001800 */
[----:B------:R-:W-:Y:S01]  /*31b0*/  IMAD.MOV.U32 R8, RZ, RZ, 0x1 ;  /* 0x00000001ff087424 */ /* 0x000fe200078e00ff */
[----:B------:R-:W-:Y:S05]  /*31c0*/  BSSY.RECONVERGENT B1, `(.L_x_51) ;  /* 0x0000015000017945 */ /* 0x000fea0003800200 */
[----:B-1----:R-:W-:-:S08]  /*31d0*/  DFMA R6, R8, -R30, 1 ;  /* 0x3ff000000806742b */ /* 0x002fd0000000081e */
[----:B------:R-:W-:-:S08]  /*31e0*/  DFMA R6, R6, R6, R6 ;  /* 0x000000060606722b */ /* 0x000fd00000000006 */
[----:B---3--:R-:W-:-:S08]  /*31f0*/  DFMA R22, R8, R6, R8 ;  /* 0x000000060816722b */ /* 0x008fd00000000008 */
[----:B------:R-:W-:-:S08]  /*3200*/  DFMA R24, R22, -R30, 1 ;  /* 0x3ff000001618742b */ /* 0x000fd0000000081e */
[----:B------:R-:W-:Y:S02]  /*3210*/  DFMA R24, R22, R24, R22 ;  /* 0x000000181618722b */ /* 0x000fe40000000016 */
[----:B--2---:R-:W-:Y:S02]  /*3220*/  DMUL R2, R36, R2 ;  /* 0x0000000224027228 */ /* 0x004fe40000000000 */
        /* <DEDUP_REMOVED lines=8> */
[----:B------:R-:W-:Y:S05]  /*32b0*/  @P0 BRA P1, `(.L_x_52) ;  /* 0x0000000000140947 */ /* 0x000fea0000800000 */
[----:B------:R-:W-:Y:S01]  /*32c0*/  MOV R0, R8 ;  /* 0x0000000800007202 */ /* 0x000fe20000000f00 */
[----:B------:R-:W-:Y:S01]  /*32d0*/  IMAD.MOV.U32 R7, RZ, RZ, R9 ;  /* 0x000000ffff077224 */ /* 0x000fe200078e0009 */
[----:B------:R-:W-:-:S07]  /*32e0*/  MOV R6, 0x3300 ;  /* 0x0000330000067802 */ /* 0x000fce0000000f00 */
[----:B------:R-:W-:Y:S05]  /*32f0*/  CALL.REL.NOINC `($__internal_0_$__cuda_sm20_div_rn_f64_full) ;  /* 0x0000000c004c7944 */ /* 0x000fea0003c00000 */
[----:B------:R-:W-:-:S07]  /*3300*/  MOV R6, R0 ;  /* 0x0000000000067202 */ /* 0x000fce0000000f00 */
.L_x_52:
[----:B------:R-:W-:Y:S05]  /*3310*/  BSYNC.RECONVERGENT B1 ;  /* 0x0000000000017941 */ /* 0x000fea0003800200 */
.L_x_51:
[----:B------:R-:W-:Y:S01]  /*3320*/  DADD R6, R20, R6 ;  /* 0x0000000014067229 */ /* 0x000fe20000000006 */
[----:B------:R-:W0:Y:S01]  /*3330*/  LDCU UR6, c[0x0][0x39c] ;  /* 0x00007380ff0677ac */ /* 0x000e220008000800 */
[----:B------:R-:W1:Y:S05]  /*3340*/  LDC.64 R30, c[0x0][0x398] ;  /* 0x0000e600ff1e7b82 */ /* 0x000e6a0000000a00 */
[----:B------:R1:W-:Y:S03]  /*3350*/  STG.E.64 desc[UR28][R12.64+0x400], R6 ;  /* 0x000400060c007986 */ /* 0x0003e6000c101b1c */
[----:B------:R-:W2:Y:S01]  /*3360*/  LDC.64 R2, c[0x0][0x390] ;  /* 0x0000e400ff027b82 */ /* 0x000ea20000000a00 */
[----:B------:R-:W-:Y:S04]  /*3370*/  STG.E.64 desc[UR28][R10.64+0x400], R38 ;  /* 0x000400260a007986 */ /* 0x000fe8000c101b1c */
        /* <DEDUP_REMOVED lines=9> */
[----:B------:R-:W-:-:S08]  /*3410*/  DFMA R32, R8, R6, R8 ;  /* 0x000000060820722b */ /* 0x000fd00000000008 */
[----:B---3--:R-:W-:-:S08]  /*3420*/  DFMA R36, R32, -R30, 1 ;  /* 0x3ff000002024742b */ /* 0x008fd0000000081e */
        /* <DEDUP_REMOVED lines=16> */
.L_x_54:
[----:B------:R-:W-:Y:S05]  /*3530*/  BSYNC.RECONVERGENT B1 ;  /* 0x0000000000017941 */ /* 0x000fea0003800200 */
.L_x_53:
[----:B------:R-:W-:Y:S01]  /*3540*/  DADD R6, R24, R6 ;  /* 0x0000000018067229 */ /* 0x000fe20000000006 */
[----:B------:R-:W0:Y:S01]  /*3550*/  LDCU UR6, c[0x0][0x39c] ;  /* 0x00007380ff0677ac */ /* 0x000e220008000800 */
[----:B------:R-:W1:Y:S05]  /*3560*/  LDC.64 R24, c[0x0][0x398] ;  /* 0x0000e600ff187b82 */ /* 0x000e6a0000000a00 */
[----:B------:R1:W-:Y:S03]  /*3570*/  STG.E.64 desc[UR28][R12.64+0x800], R6 ;  /* 0x000800060c007986 */ /* 0x0003e6000c101b1c */
[----:B------:R-:W2:Y:S01]  /*3580*/  LDC.64 R2, c[0x0][0x390] ;  /* 0x0000e400ff027b82 */ /* 0x000ea20000000a00 */
[----:B------:R-:W-:Y:S04]  /*3590*/  STG.E.64 desc[UR28][R10.64+0x800], R22 ;  /* 0x000800160a007986 */ /* 0x000fe8000c101b1c */
[----:B------:R3:W-:Y:S04]  /*35a0*/  STG.E.64 desc[UR28][R34.64+0x800], R20 ;  /* 0x0008001422007986 */ /* 0x0007e8000c101b1c */
[----:B------:R-:W4:Y:S04]  /*35b0*/  LDG.E.64 R18, desc[UR28][R18.64+0xc00] ;  /* 0x000c001c12127981 */ /* 0x000f28000c1e1b00 */
[----:B------:R-:W4:Y:S04]  /*35c0*/  LDG.E.64 R16, desc[UR28][R16.64+0xc00] ;  /* 0x000c001c10107981 */ /* 0x000f28000c1e1b00 */
[----:B------:R-:W2:Y:S01]  /*35d0*/  LDG.E.64 R14, desc[UR28][R14.64+0xc00] ;  /* 0x000c001c0e0e7981 */ /* 0x000ea2000c1e1b00 */
        /* <DEDUP_REMOVED lines=8> */
[----:B----4-:R-:W-:Y:S02]  /*3660*/  DADD R6, -R18, R16 ;  /* 0x0000000012067229 */ /* 0x010fe40000000110 */
[----:B--2---:R-:W-:-:S08]  /*3670*/  DMUL R2, R14, R2 ;  /* 0x000000020e027228 */ /* 0x004fd00000000000 */
        /* <DEDUP_REMOVED lines=13> */
.L_x_56:
[----:B------:R-:W-:Y:S05]  /*3750*/  BSYNC.RECONVERGENT B1 ;  /* 0x0000000000017941 */ /* 0x000fea0003800200 */
.L_x_55:
[----:B------:R-:W-:Y:S01]  /*3760*/  DADD R6, R18, R6 ;  /* 0x0000000012067229 */ /* 0x000fe20000000006 */
[----:B------:R-:W-:-:S06]  /*3770*/  UIADD3 UR4, UPT, UPT, UR4, 0x4, URZ ;  /* 0x0000000404047890 */ /* 0x000fcc000fffe0ff */
[----:B------:R2:W-:Y:S04]  /*3780*/  STG.E.64 desc[UR28][R12.64+0xc00], R6 ;  /* 0x000c00060c007986 */ /* 0x0005e8000c101b1c */
[----:B------:R2:W-:Y:S04]  /*3790*/  STG.E.64 desc[UR28][R10.64+0xc00], R16 ;  /* 0x000c00100a007986 */ /* 0x0005e8000c101b1c */
[----:B------:R2:W-:Y:S02]  /*37a0*/  STG.E.64 desc[UR28][R34.64+0xc00], R14 ;  /* 0x000c000e22007986 */ /* 0x0005e4000c101b1c */
.L_x_48:
[----:B------:R-:W-:-:S13]  /*37b0*/  ISETP.NE.AND P0, PT, RZ, UR5, PT ;  /* 0x00000005ff007c0c */ /* 0x000fda000bf05270 */
[----:B------:R-:W-:Y:S05]  /*37c0*/  @!P0 EXIT ;  /* 0x000000000000894d */ /* 0x000fea0003800000 */
[----:B------:R-:W-:-:S09]  /*37d0*/  UISETP.NE.AND UP0, UPT, UR5, 0x1, UPT ;  /* 0x000000010500788c */ /* 0x000fd2000bf05270 */
[----:B------:R-:W-:Y:S05]  /*37e0*/  BRA.U !UP0, `(.L_x_57) ;  /* 0x0000000508447547 */ /* 0x000fea000b800000 */
[----:B------:R-:W-:Y:S01]  /*37f0*/  IMAD.U32 R3, RZ, RZ, UR4 ;  /* 0x00000004ff037e24 */ /* 0x000fe2000f8e00ff */
[----:B------:R-:W3:Y:S01]  /*3800*/  LDCU UR5, c[0x0][0x39c] ;  /* 0x00007380ff0577ac */ /* 0x000ee20008000800 */
[----:B------:R-:W-:Y:S01]  /*3810*/  IMAD.MOV.U32 R22, RZ, RZ, 0x8 ;  /* 0x00000008ff167424 */ /* 0x000fe200078e00ff */
[----:B------:R-:W4:Y:S02]  /*3820*/  LDC.64 R24, c[0x0][0x398] ;  /* 0x0000e600ff187b82 */ /* 0x000f240000000a00 */
[----:B0-----:R-:W-:-:S05]  /*3830*/  LEA R3, R3, R4, 0x7 ;  /* 0x0000000403037211 */ /* 0x001fca00078e38ff */
[C---:B------:R-:W-:Y:S01]  /*3840*/  IMAD.WIDE R18, R3.reuse, 0x8, R26 ;  /* 0x0000000803127825 */ /* 0x040fe200078e021a */
[----:B-12---:R-:W0:Y:S03]  /*3850*/  LDC.64 R6, c[0x0][0x390] ;  /* 0x0000e400ff067b82 */ /* 0x006e260000000a00 */
[C---:B------:R-:W-:Y:S01]  /*3860*/  IMAD.WIDE R22, R3.reuse, R22, UR26 ;  /* 0x0000001a03167e25 */ /* 0x040fe2000f8e0216 */
[----:B------:R-:W0:Y:S03]  /*3870*/  LDG.E.64 R14, desc[UR28][R18.64] ;  /* 0x0000001c120e7981 */ /* 0x000e26000c1e1b00 */
[----:B------:R-:W-:Y:S01]  /*3880*/  IMAD.WIDE R20, R3, 0x8, R28 ;  /* 0x0000000803147825 */ /* 0x000fe200078e021c */
[----:B------:R-:W2:Y:S04]  /*3890*/  LDG.E.64 R10, desc[UR28][R22.64] ;  /* 0x0000001c160a7981 */ /* 0x000ea8000c1e1b00 */
[----:B------:R-:W2:Y:S01]  /*38a0*/  LDG.E.64 R16, desc[UR28][R20.64] ;  /* 0x0000001c14107981 */ /* 0x000ea2000c1e1b00 */
[----:B---3--:R-:W4:Y:S01]  /*38b0*/  MUFU.RCP64H R9, UR5 ;  /* 0x0000000500097d08 */ /* 0x008f220008001800 */
[----:B------:R-:W-:-:S06]  /*38c0*/  MOV R8, 0x1 ;  /* 0x0000000100087802 */ /* 0x000fcc0000000f00 */
[----:B----4-:R-:W-:-:S08]  /*38d0*/  DFMA R12, R8, -R24, 1 ;  /* 0x3ff00000080c742b */ /* 0x010fd00000000818 */
[----:B------:R-:W-:-:S08]  /*38e0*/  DFMA R12, R12, R12, R12 ;  /* 0x0000000c0c0c722b */ /* 0x000fd0000000000c */
[----:B------:R-:W-:-:S08]  /*38f0*/  DFMA R30, R8, R12, R8 ;  /* 0x0000000c081e722b */ /* 0x000fd00000000008 */
[----:B------:R-:W-:-:S08]  /*3900*/  DFMA R32, R30, -R24, 1 ;  /* 0x3ff000001e20742b */ /* 0x000fd00000000818 */
[----:B------:R-:W-:Y:S01]  /*3910*/  DFMA R32, R30, R32, R30 ;  /* 0x000000201e20722b */ /* 0x000fe2000000001e */
[----:B------:R-:W-:Y:S01]  /*3920*/  BSSY.RECONVERGENT B1, `(.L_x_58) ;  /* 0x0000010000017945 */ /* 0x000fe20003800200 */
[----:B0-----:R-:W-:Y:S02]  /*3930*/  DMUL R6, R14, R6 ;  /* 0x000000060e067228 */ /* 0x001fe40000000000 */
        /* <DEDUP_REMOVED lines=14> */
.L_x_59:
[----:B------:R-:W-:Y:S05]  /*3a20*/  BSYNC.RECONVERGENT B1 ;  /* 0x0000000000017941 */ /* 0x000fea0003800200 */
.L_x_58:
        /* <DEDUP_REMOVED lines=39> */
.L_x_61:
[----:B------:R-:W-:Y:S05]  /*3ca0*/  BSYNC.RECONVERGENT B1 ;  /* 0x0000000000017941 */ /* 0x000fea0003800200 */
.L_x_60:
[----:B------:R-:W-:Y:S01]  /*3cb0*/  DADD R6, R22, R6 ;  /* 0x0000000016067229 */ /* 0x000fe20000000006 */
[----:B------:R-:W-:-:S06]  /*3cc0*/  UIADD3 UR4, UPT, UPT, UR4, 0x2, URZ ;  /* 0x0000000204047890 */ /* 0x000fcc000fffe0ff */
[----:B------:R3:W-:Y:S04]  /*3cd0*/  STG.E.64 desc[UR28][R12.64+0x400], R6 ;  /* 0x000400060c007986 */ /* 0x0007e8000c101b1c */
[----:B------:R3:W-:Y:S04]  /*3ce0*/  STG.E.64 desc[UR28][R10.64+0x400], R20 ;  /* 0x000400140a007986 */ /* 0x0007e8000c101b1c */
[----:B------:R3:W-:Y:S02]  /*3cf0*/  STG.E.64 desc[UR28][R24.64+0x400], R18 ;  /* 0x0004001218007986 */ /* 0x0007e4000c101b1c */
.L_x_57:
[----:B------:R-:W4:Y:S02]  /*3d00*/  LDC R0, c[0x0][0x388] ;  /* 0x0000e200ff007b82 */ /* 0x000f240000000800 */
[----:B----4-:R-:W-:-:S04]  /*3d10*/  LOP3.LUT R0, R0, 0x1, RZ, 0xc0, !PT ;  /* 0x0000000100007812 */ /* 0x010fc800078ec0ff */
[----:B------:R-:W-:-:S13]  /*3d20*/  ISETP.NE.U32.AND P0, PT, R0, 0x1, PT ;  /* 0x000000010000780c */ /* 0x000fda0003f05070 */
[----:B------:R-:W-:Y:S05]  /*3d30*/  @P0 EXIT ;  /* 0x000000000000094d */ /* 0x000fea0003800000 */
[----:B------:R-:W-:Y:S01]  /*3d40*/  IMAD.U32 R3, RZ, RZ, UR4 ;  /* 0x00000004ff037e24 */ /* 0x000fe2000f8e00ff */
[----:B------:R-:W4:Y:S01]  /*3d50*/  LDCU UR5, c[0x0][0x39c] ;  /* 0x00007380ff0577ac */ /* 0x000f220008000800 */
[----:B-12---:R-:W-:Y:S01]  /*3d60*/  IMAD.MOV.U32 R14, RZ, RZ, 0x8 ;  /* 0x00000008ff0e7424 */ /* 0x006fe200078e00ff */
[----:B---3--:R-:W1:Y:S02]  /*3d70*/  LDC.64 R18, c[0x0][0x398] ;  /* 0x0000e600ff127b82 */ /* 0x008e640000000a00 */
[----:B0-----:R-:W-:-:S05]  /*3d80*/  LEA R3, R3, R4, 0x7 ;  /* 0x0000000403037211 */ /* 0x001fca00078e38ff */
[C---:B------:R-:W-:Y:S01]  /*3d90*/  IMAD.WIDE R12, R3.reuse, 0x8, R28 ;  /* 0x00000008030c7825 */ /* 0x040fe200078e021c */
[----:B------:R-:W0:Y:S03]  /*3da0*/  LDC.64 R6, c[0x0][0x390] ;  /* 0x0000e400ff067b82 */ /* 0x000e260000000a00 */
[C---:B------:R-:W-:Y:S02]  /*3db0*/  IMAD.WIDE R14, R3.reuse, R14, UR26 ;  /* 0x0000001a030e7e25 */ /* 0x040fe4000f8e020e */
[----:B------:R-:W2:Y:S02]  /*3dc0*/  LDG.E.64 R12, desc[UR28][R12.64] ;  /* 0x0000001c0c0c7981 */ /* 0x000ea4000c1e1b00 */
[----:B------:R-:W-:Y:S02]  /*3dd0*/  IMAD.WIDE R10, R3, 0x8, R26 ;  /* 0x00000008030a7825 */ /* 0x000fe400078e021a */
[----:B------:R-:W2:Y:S04]  /*3de0*/  LDG.E.64 R14, desc[UR28][R14.64] ;  /* 0x0000001c0e0e7981 */ /* 0x000ea8000c1e1b00 */
[----:B------:R-:W0:Y:S01]  /*3df0*/  LDG.E.64 R10, desc[UR28][R10.64] ;  /* 0x0000001c0a0a7981 */ /* 0x000e22000c1e1b00 */
[----:B----4-:R-:W1:Y:S01]  /*3e00*/  MUFU.RCP64H R9, UR5 ;  /* 0x0000000500097d08 */ /* 0x010e620008001800 */
[----:B------:R-:W-:-:S06]  /*3e10*/  MOV R8, 0x1 ;  /* 0x0000000100087802 */ /* 0x000fcc0000000f00 */
[----:B-1----:R-:W-:-:S08]  /*3e20*/  DFMA R16, R8, -R18, 1 ;  /* 0x3ff000000810742b */ /* 0x002fd00000000812 */
[----:B------:R-:W-:-:S08]  /*3e30*/  DFMA R16, R16, R16, R16 ;  /* 0x000000101010722b */ /* 0x000fd00000000010 */
[----:B------:R-:W-:-:S08]  /*3e40*/  DFMA R20, R8, R16, R8 ;  /* 0x000000100814722b */ /* 0x000fd00000000008 */
[----:B------:R-:W-:-:S08]  /*3e50*/  DFMA R22, R20, -R18, 1 ;  /* 0x3ff000001416742b */ /* 0x000fd00000000812 */
[----:B------:R-:W-:Y:S01]  /*3e60*/  DFMA R22, R20, R22, R20 ;  /* 0x000000161416722b */ /* 0x000fe20000000014 */
[----:B------:R-:W-:Y:S01]  /*3e70*/  BSSY.RECONVERGENT B1, `(.L_x_62) ;  /* 0x0000010000017945 */ /* 0x000fe20003800200 */
[----:B--2---:R-:W-:Y:S02]  /*3e80*/  DADD R8, -R14, R12 ;  /* 0x000000000e087229 */ /* 0x004fe4000000010c */
[----:B0-----:R-:W-:-:S08]  /*3e90*/  DMUL R6, R10, R6 ;  /* 0x000000060a067228 */ /* 0x001fd00000000000 */
        /* <DEDUP_REMOVED lines=13> */
.L_x_63:
[----:B------:R-:W-:Y:S05]  /*3f70*/  BSYNC.RECONVERGENT B1 ;  /* 0x0000000000017941 */ /* 0x000fea0003800200 */
.L_x_62:
[----:B------:R-:W-:Y:S01]  /*3f80*/  HFMA2 R2, -RZ, RZ, 0, 4.76837158203125e-07 ;  /* 0x00000008ff027431 */ /* 0x000fe200000001ff */
[----:B------:R-:W-:Y:S01]  /*3f90*/  MOV R4, 0x8 ;  /* 0x0000000800047802 */ /* 0x000fe20000000f00 */
[----:B------:R-:W-:Y:S01]  /*3fa0*/  IMAD.MOV.U32 R8, RZ, RZ, 0x8 ;  /* 0x00000008ff087424 */ /* 0x000fe200078e00ff */
[----:B------:R-:W-:-:S03]  /*3fb0*/  DADD R6, R14, R6 ;  /* 0x000000000e067229 */ /* 0x000fc60000000006 */
[----:B------:R-:W-:-:S04]  /*3fc0*/  IMAD.WIDE R4, R3, R4, UR24 ;  /* 0x0000001803047e25 */ /* 0x000fc8000f8e0204 */
[C---:B------:R-:W-:Y:S01]  /*3fd0*/  IMAD.WIDE R8, R3.reuse, R8, UR22 ;  /* 0x0000001603087e25 */ /* 0x040fe2000f8e0208 */
[----:B------:R-:W-:Y:S03]  /*3fe0*/  STG.E.64 desc[UR28][R4.64], R6 ;  /* 0x0000000604007986 */ /* 0x000fe6000c101b1c */
[----:B------:R-:W-:Y:S01]  /*3ff0*/  IMAD.WIDE R2, R3, R2, UR30 ;  /* 0x0000001e03027e25 */ /* 0x000fe2000f8e0202 */
[----:B------:R-:W-:Y:S04]  /*4000*/  STG.E.64 desc[UR28][R8.64], R12 ;  /* 0x0000000c08007986 */ /* 0x000fe8000c101b1c */
[----:B------:R-:W-:Y:S01]  /*4010*/  STG.E.64 desc[UR28][R2.64], R10 ;  /* 0x0000000a02007986 */ /* 0x000fe2000c101b1c */
[----:B------:R-:W-:Y:S05]  /*4020*/  EXIT ;  /* 0x000000000000794d */ /* 0x000fea0003800000 */
        .weak           $__internal_0_$__cuda_sm20_div_rn_f64_full
        .type           $__internal_0_$__cuda_sm20_div_rn_f64_full,@function
        .size           $__internal_0_$__cuda_sm20_div_rn_f64_full,(.L_x_489 - $__internal_0_$__cuda_sm20_div_rn_f64_full)
$__internal_0_$__cuda_sm20_div_rn_f64_full:
[C---:B------:R-:W-:Y:S01]  /*4030*/  FSETP.GEU.AND P0, PT, |R5|.reuse, 1.469367938527859385e-39, PT ;  /* 0x001000000500780b */ /* 0x040fe20003f0e200 */
[----:B------:R-:W-:Y:S01]  /*4040*/  IMAD.MOV.U32 R33, RZ, RZ, R5 ;  /* 0x000000ffff217224 */ /* 0x000fe200078e0005 */
[----:B------:R-:W-:Y:S01]  /*4050*/  MOV R32, UR32 ;  /* 0x0000002000207c02 */ /* 0x000fe20008000f00 */
[----:B------:R-:W-:Y:S01]  /*4060*/  IMAD.U32 R30, RZ, RZ, UR32 ;  /* 0x00000020ff1e7e24 */ /* 0x000fe2000f8e00ff */
[----:B------:R-:W-:Y:S01]  /*4070*/  LOP3.LUT R2, R5, 0x800fffff, RZ, 0xc0, !PT ;  /* 0x800fffff05027812 */ /* 0x000fe200078ec0ff */
[----:B------:R-:W-:Y:S02]  /*4080*/  IMAD.MOV.U32 R47, RZ, RZ, R7 ;  /* 0x000000ffff2f7224 */ /* 0x000fe400078e0007 */
[----:B------:R-:W-:Y:S01]  /*4090*/  HFMA2 R50, -RZ, RZ, 0, 5.9604644775390625e-08 ;  /* 0x00000001ff327431 */ /* 0x000fe200000001ff */
[----:B------:R-:W-:Y:S01]  /*40a0*/  MOV R46, R0 ;  /* 0x00000000002e7202 */ /* 0x000fe20000000f00 */
[----:B------:R-:W-:Y:S01]  /*40b0*/  IMAD.MOV.U32 R0, RZ, RZ, 0x1ca00000 ;  /* 0x1ca00000ff007424 */ /* 0x000fe200078e00ff */
[----:B------:R-:W-:Y:S01]  /*40c0*/  LOP3.LUT R31, R2, 0x3ff00000, RZ, 0xfc, !PT ;  /* 0x3ff00000021f7812 */ /* 0x000fe200078efcff */
[----:B------:R-:W-:Y:S01]  /*40d0*/  BSSY.RECONVERGENT B0, `(.L_x_64) ;  /* 0x0000056000007945 */ /* 0x000fe20003800200 */
[C---:B------:R-:W-:Y:S01]  /*40e0*/  FSETP.GEU.AND P2, PT, |R47|.reuse, 1.469367938527859385e-39, PT ;  /* 0x001000002f00780b */ /* 0x040fe20003f4e200 */
[----:B------:R-:W-:Y:S01]  /*40f0*/  @!P0 DMUL R30, R32, 8.98846567431157953865e+307 ;  /* 0x7fe00000201e8828 */ /* 0x000fe20000000000 */
[----:B------:R-:W-:-:S02]  /*4100*/  LOP3.LUT R2, R47, 0x7ff00000, RZ, 0xc0, !PT ;  /* 0x7ff000002f027812 */ /* 0x000fc400078ec0ff */
[----:B------:R-:W-:-:S03]  /*4110*/  LOP3.LUT R7, R5, 0x7ff00000, RZ, 0xc0, !PT ;  /* 0x7ff0000005077812 */ /* 0x000fc600078ec0ff */
[----:B------:R-:W0:Y:S01]  /*4120*/  MUFU.RCP64H R51, R31 ;  /* 0x0000001f00337308 */ /* 0x000e220000001800 */
[----:B------:R-:W-:-:S03]  /*4130*/  ISETP.GE.U32.AND P1, PT, R2, R7, PT ;  /* 0x000000070200720c */ /* 0x000fc60003f26070 */
[----:B------:R-:W-:Y:S02]  /*4140*/  @!P0 LOP3.LUT R7, R31, 0x7ff00000, RZ, 0xc0, !PT ;  /* 0x7ff000001f078812 */ /* 0x000fe400078ec0ff */
[----:B------:R-:W-:Y:S01]  /*4150*/  @!P2 IMAD.MOV.U32 R48, RZ, RZ, RZ ;  /* 0x000000ffff30a224 */ /* 0x000fe200078e00ff */
[----:B------:R-:W-:Y:S02]  /*4160*/  @!P2 LOP3.LUT R9, R33, 0x7ff00000, RZ, 0xc0, !PT ;  /* 0x7ff000002109a812 */ /* 0x000fe400078ec0ff */
[----:B------:R-:W-:Y:S02]  /*4170*/  SEL R8, R0, 0x63400000, !P1 ;  /* 0x6340000000087807 */ /* 0x000fe40004800000 */
[----:B------:R-:W-:-:S04]  /*4180*/  @!P2 ISETP.GE.U32.AND P3, PT, R2, R9, PT ;  /* 0x000000090200a20c */ /* 0x000fc80003f66070 */
[----:B------:R-:W-:Y:S01]  /*4190*/  @!P2 SEL R9, R0, 0x63400000, !P3 ;  /* 0x634000000009a807 */ /* 0x000fe20005800000 */
[----:B0-----:R-:W-:-:S03]  /*41a0*/  DFMA R44, R50, -R30, 1 ;  /* 0x3ff00000322c742b */ /* 0x001fc6000000081e */
[----:B------:R-:W-:-:S04]  /*41b0*/  @!P2 LOP3.LUT R9, R9, 0x80000000, R47, 0xf8, !PT ;  /* 0x800000000909a812 */ /* 0x000fc800078ef82f */
[----:B------:R-:W-:Y:S01]  /*41c0*/  @!P2 LOP3.LUT R49, R9, 0x100000, RZ, 0xfc, !PT ;  /* 0x001000000931a812 */ /* 0x000fe200078efcff */
[----:B------:R-:W-:-:S08]  /*41d0*/  DFMA R44, R44, R44, R44 ;  /* 0x0000002c2c2c722b */ /* 0x000fd0000000002c */
[----:B------:R-:W-:Y:S01]  /*41e0*/  DFMA R50, R50, R44, R50 ;  /* 0x0000002c3232722b */ /* 0x000fe20000000032 */
[----:B------:R-:W-:Y:S02]  /*41f0*/  LOP3.LUT R45, R8, 0x800fffff, R47, 0xf8, !PT ;  /* 0x800fffff082d7812 */ /* 0x000fe400078ef82f */
[----:B------:R-:W-:-:S05]  /*4200*/  MOV R44, R46 ;  /* 0x0000002e002c7202 */ /* 0x000fca0000000f00 */
[----:B------:R-:W-:Y:S02]  /*4210*/  DFMA R8, R50, -R30, 1 ;  /* 0x3ff000003208742b */ /* 0x000fe4000000081e */
[----:B------:R-:W-:-:S06]  /*4220*/  @!P2 DFMA R44, R44, 2, -R48 ;  /* 0x400000002c2ca82b */ /* 0x000fcc0000000830 */
[----:B------:R-:W-:Y:S01]  /*4230*/  DFMA R50, R50, R8, R50 ;  /* 0x000000083232722b */ /* 0x000fe20000000032 */
[----:B------:R-:W-:-:S03]  /*4240*/  MOV R8, R2 ;  /* 0x0000000200087202 */ /* 0x000fc60000000f00 */
[----:B------:R-:W-:-:S04]  /*4250*/  @!P2 LOP3.LUT R8, R45, 0x7ff00000, RZ, 0xc0, !PT ;  /* 0x7ff000002d08a812 */ /* 0x000fc800078ec0ff */
[----:B------:R-:W-:Y:S01]  /*4260*/  DMUL R48, R50, R44 ;  /* 0x0000002c32307228 */ /* 0x000fe20000000000 */
[----:B------:R-:W-:-:S05]  /*4270*/  VIADD R9, R8, 0xffffffff ;  /* 0xffffffff08097836 */ /* 0x000fca0000000000 */
[----:B------:R-:W-:Y:S02]  /*4280*/  ISETP.GT.U32.AND P0, PT, R9, 0x7feffffe, PT ;  /* 0x7feffffe0900780c */ /* 0x000fe40003f04070 */
[----:B------:R-:W-:Y:S01]  /*4290*/  IADD3 R9, PT, PT, R7, -0x1, RZ ;  /* 0xffffffff07097810 */ /* 0x000fe20007ffe0ff */
[----:B------:R-:W-:-:S03]  /*42a0*/  DFMA R52, R48, -R30, R44 ;  /* 0x8000001e3034722b */ /* 0x000fc6000000002c */
[----:B------:R-:W-:-:S05]  /*42b0*/  ISETP.GT.U32.OR P0, PT, R9, 0x7feffffe, P0 ;  /* 0x7feffffe0900780c */ /* 0x000fca0000704470 */
[----:B------:R-:W-:-:S08]  /*42c0*/  DFMA R48, R50, R52, R48 ;  /* 0x000000343230722b */ /* 0x000fd00000000030 */
[----:B------:R-:W-:Y:S05]  /*42d0*/  @P0 BRA `(.L_x_65) ;  /* 0x0000000000740947 */ /* 0x000fea0003800000 */
[----:B------:R-:W-:-:S04]  /*42e0*/  LOP3.LUT R7, R33, 0x7ff00000, RZ, 0xc0, !PT ;  /* 0x7ff0000021077812 */ /* 0x000fc800078ec0ff */
[CC--:B------:R-:W-:Y:S02]  /*42f0*/  VIADDMNMX R8, R2.reuse, -R7.reuse, 0xb9600000, !PT ;  /* 0xb960000002087446 */ /* 0x0c0fe40007800907 */
[----:B------:R-:W-:Y:S02]  /*4300*/  ISETP.GE.U32.AND P0, PT, R2, R7, PT ;  /* 0x000000070200720c */ /* 0x000fe40003f06070 */
[----:B------:R-:W-:Y:S02]  /*4310*/  VIMNMX R8, PT, PT, R8, 0x46a00000, PT ;  /* 0x46a0000008087848 */ /* 0x000fe40003fe0100 */
[----:B------:R-:W-:-:S05]  /*4320*/  SEL R7, R0, 0x63400000, !P0 ;  /* 0x6340000000077807 */ /* 0x000fca0004000000 */
[----:B------:R-:W-:Y:S02]  /*4330*/  IMAD.IADD R7, R8, 0x1, -R7 ;  /* 0x0000000108077824 */ /* 0x000fe400078e0a07 */
[----:B------:R-:W-:-:S03]  /*4340*/  IMAD.MOV.U32 R8, RZ, RZ, RZ ;  /* 0x000000ffff087224 */ /* 0x000fc600078e00ff */
[----:B------:R-:W-:-:S06]  /*4350*/  IADD3 R9, PT, PT, R7, 0x7fe00000, RZ ;  /* 0x7fe0000007097810 */ /* 0x000fcc0007ffe0ff */
[----:B------:R-:W-:-:S10]  /*4360*/  DMUL R50, R48, R8 ;  /* 0x0000000830327228 */ /* 0x000fd40000000000 */
[----:B------:R-:W-:-:S13]  /*4370*/  FSETP.GTU.AND P0, PT, |R51|, 1.469367938527859385e-39, PT ;  /* 0x001000003300780b */ /* 0x000fda0003f0c200 */
[----:B------:R-:W-:Y:S05]  /*4380*/  @P0 BRA `(.L_x_66) ;  /* 0x0000000000a80947 */ /* 0x000fea0003800000 */
[----:B------:R-:W-:-:S06]  /*4390*/  DFMA R30, R48, -R30, R44 ;  /* 0x8000001e301e722b */ /* 0x000fcc000000002c */
[----:B------:R-:W-:-:S04]  /*43a0*/  MOV R30, RZ ;  /* 0x000000ff001e7202 */ /* 0x000fc80000000f00 */
[C---:B------:R-:W-:Y:S02]  /*43b0*/  FSETP.NEU.AND P0, PT, R31.reuse, RZ, PT ;  /* 0x000000ff1f00720b */ /* 0x040fe40003f0d000 */
[----:B------:R-:W-:-:S04]  /*43c0*/  LOP3.LUT R0, R31, 0x80000000, R33, 0x48, !PT ;  /* 0x800000001f007812 */ /* 0x000fc800078e4821 */
[----:B------:R-:W-:-:S07]  /*43d0*/  LOP3.LUT R31, R0, R9, RZ, 0xfc, !PT ;  /* 0x00000009001f7212 */ /* 0x000fce00078efcff */
[----:B------:R-:W-:Y:S05]  /*43e0*/  @!P0 BRA `(.L_x_66) ;  /* 0x0000000000908947 */ /* 0x000fea0003800000 */
[----:B------:R-:W-:Y:S01]  /*43f0*/  IMAD.MOV R9, RZ, RZ, -R7 ;  /* 0x000000ffff097224 */ /* 0x000fe200078e0a07 */
[----:B------:R-:W-:Y:S02]  /*4400*/  MOV R8, RZ ;  /* 0x000000ff00087202 */ /* 0x000fe40000000f00 */
[----:B------:R-:W-:-:S04]  /*4410*/  IADD3 R7, PT, PT, -R7, -0x43300000, RZ ;  /* 0xbcd0000007077810 */ /* 0x000fc80007ffe1ff */
[----:B------:R-:W-:Y:S02]  /*4420*/  DFMA R8, R50, -R8, R48 ;  /* 0x800000083208722b */ /* 0x000fe40000000030 */
[----:B------:R-:W-:-:S08]  /*4430*/  DMUL.RP R48, R48, R30 ;  /* 0x0000001e30307228 */ /* 0x000fd00000008000 */
[----:B------:R-:W-:Y:S02]  /*4440*/  FSETP.NEU.AND P0, PT, |R9|, R7, PT ;  /* 0x000000070900720b */ /* 0x000fe40003f0d200 */
[----:B------:R-:W-:Y:S02]  /*4450*/  LOP3.LUT R0, R49, R0, RZ, 0x3c, !PT ;  /* 0x0000000031007212 */ /* 0x000fe400078e3cff */
[----:B------:R-:W-:Y:S02]  /*4460*/  FSEL R2, R48, R50, !P0 ;  /* 0x0000003230027208 */ /* 0x000fe40004000000 */
[----:B------:R-:W-:-:S03]  /*4470*/  FSEL R7, R0, R51, !P0 ;  /* 0x0000003300077208 */ /* 0x000fc60004000000 */
[----:B------:R-:W-:Y:S01]  /*4480*/  IMAD.MOV.U32 R50, RZ, RZ, R2 ;  /* 0x000000ffff327224 */ /* 0x000fe200078e0002 */
[----:B------:R-:W-:Y:S01]  /*4490*/  MOV R51, R7 ;  /* 0x0000000700337202 */ /* 0x000fe20000000f00 */
[----:B------:R-:W-:Y:S06]  /*44a0*/  BRA `(.L_x_66) ;  /* 0x0000000000607947 */ /* 0x000fec0003800000 */
.L_x_65:
[----:B------:R-:W-:-:S14]  /*44b0*/  DSETP.NAN.AND P0, PT, R46, R46, PT ;  /* 0x0000002e2e00722a */ /* 0x000fdc0003f08000 */
[----:B------:R-:W-:Y:S05]  /*44c0*/  @P0 BRA `(.L_x_67) ;  /* 0x00000000004c0947 */ /* 0x000fea0003800000 */
[----:B------:R-:W-:-:S14]  /*44d0*/  DSETP.NAN.AND P0, PT, R32, R32, PT ;  /* 0x000000202000722a */ /* 0x000fdc0003f08000 */
[----:B------:R-:W-:Y:S05]  /*44e0*/  @P0 BRA `(.L_x_68) ;  /* 0x0000000000340947 */ /* 0x000fea0003800000 */
[----:B------:R-:W-:Y:S01]  /*44f0*/  ISETP.NE.AND P0, PT, R8, R7, PT ;  /* 0x000000070800720c */ /* 0x000fe20003f05270 */
[----:B------:R-:W-:Y:S01]  /*4500*/  IMAD.MOV.U32 R50, RZ, RZ, 0x0 ;  /* 0x00000000ff327424 */ /* 0x000fe200078e00ff */
[----:B------:R-:W-:-:S11]  /*4510*/  MOV R51, 0xfff80000 ;  /* 0xfff8000000337802 */ /* 0x000fd60000000f00 */
[----:B------:R-:W-:Y:S05]  /*4520*/  @!P0 BRA `(.L_x_66) ;  /* 0x0000000000408947 */ /* 0x000fea0003800000 */
[----:B------:R-:W-:-:S04]  /*4530*/  ISETP.NE.AND P0, PT, R8, 0x7ff00000, PT ;  /* 0x7ff000000800780c */ /* 0x000fc80003f05270 */
[----:B------:R-:W-:Y:S02]  /*4540*/  ISETP.EQ.OR P0, PT, R7, RZ, !P0 ;  /* 0x000000ff0700720c */ /* 0x000fe40004702670 */
[----:B------:R-:W-:-:S11]  /*4550*/  LOP3.LUT R7, R47, 0x80000000, R33, 0x48, !PT ;  /* 0x800000002f077812 */ /* 0x000fd600078e4821 */
[----:B------:R-:W-:Y:S01]  /*4560*/  @P0 LOP3.LUT R0, R7, 0x7ff00000, RZ, 0xfc, !PT ;  /* 0x7ff0000007000812 */ /* 0x000fe200078efcff */
[----:B------:R-:W-:Y:S01]  /*4570*/  @!P0 IMAD.MOV.U32 R50, RZ, RZ, RZ ;  /* 0x000000ffff328224 */ /* 0x000fe200078e00ff */
[----:B------:R-:W-:Y:S01]  /*4580*/  @!P0 MOV R51, R7 ;  /* 0x0000000700338202 */ /* 0x000fe20000000f00 */
[----:B------:R-:W-:Y:S01]  /*4590*/  @P0 IMAD.MOV.U32 R50, RZ, RZ, RZ ;  /* 0x000000ffff320224 */ /* 0x000fe200078e00ff */
[----:B------:R-:W-:Y:S01]  /*45a0*/  @P0 MOV R51, R0 ;  /* 0x0000000000330202 */ /* 0x000fe20000000f00 */
[----:B------:R-:W-:Y:S06]  /*45b0*/  BRA `(.L_x_66) ;  /* 0x00000000001c7947 */ /* 0x000fec0003800000 */
.L_x_68:
[----:B------:R-:W-:Y:S01]  /*45c0*/  LOP3.LUT R7, R33, 0x80000, RZ, 0xfc, !PT ;  /* 0x0008000021077812 */ /* 0x000fe200078efcff */
[----:B------:R-:W-:-:S03]  /*45d0*/  IMAD.MOV.U32 R50, RZ, RZ, R32 ;  /* 0x000000ffff327224 */ /* 0x000fc600078e0020 */
[----:B------:R-:W-:Y:S01]  /*45e0*/  MOV R51, R7 ;  /* 0x0000000700337202 */ /* 0x000fe20000000f00 */
[----:B------:R-:W-:Y:S06]  /*45f0*/  BRA `(.L_x_66) ;  /* 0x00000000000c7947 */ /* 0x000fec0003800000 */
.L_x_67:
[----:B------:R-:W-:Y:S01]  /*4600*/  LOP3.LUT R7, R47, 0x80000, RZ, 0xfc, !PT ;  /* 0x000800002f077812 */ /* 0x000fe200078efcff */
[----:B------:R-:W-:-:S03]  /*4610*/  IMAD.MOV.U32 R50, RZ, RZ, R46 ;  /* 0x000000ffff327224 */ /* 0x000fc600078e002e */
[----:B------:R-:W-:-:S07]  /*4620*/  MOV R51, R7 ;  /* 0x0000000700337202 */ /* 0x000fce0000000f00 */
.L_x_66:
[----:B------:R-:W-:Y:S05]  /*4630*/  BSYNC.RECONVERGENT B0 ;  /* 0x0000000000007941 */ /* 0x000fea0003800200 */
.L_x_64:
[----:B------:R-:W-:Y:S02]  /*4640*/  HFMA2 R9, -RZ, RZ, 0, 0 ;  /* 0x00000000ff097431 */ /* 0x000fe400000001ff */
[----:B------:R-:W-:Y:S01]  /*4650*/  IMAD.MOV.U32 R8, RZ, RZ, R6 ;  /* 0x000000ffff087224 */ /* 0x000fe200078e0006 */
[----:B------:R-:W-:Y:S01]  /*4660*/  MOV R7, R51 ;  /* 0x0000003300077202 */ /* 0x000fe20000000f00 */
[----:B------:R-:W-:Y:S02]  /*4670*/  IMAD.MOV.U32 R0, RZ, RZ, R50 ;  /* 0x000000ffff007224 */ /* 0x000fe400078e0032 */
[----:B------:R-:W-:Y:S05]  /*4680*/  RET.REL.NODEC R8 `(_ZN3cub18CUB_300001_SM_10006detail9transform16transform_kernelINS2_10policy_hubILb1EN4cuda3std3__45tupleIJN6thrust24THRUST_300001_SM_1000_NS12zip_iteratorINS8_IJNSA_6detail15normal_iteratorINSA_10device_ptrIdEEEESG_SG_EEEEEEEEE10policy1000El14Upwind_functorSI_JSI_EEEvT0_iT1_T2_DpNS2_10kernel_argIT3_EE) ;  /* 0xffffffb8085c7950 */ /* 0x000fea0003c3ffff */
.L_x_69:
[----:B------:R-:W-:-:S00]  /*4690*/  BRA `(.L_x_69) ;  /* 0xfffffffc00fc7947 */ /* 0x000fc0000383ffff */
[----:B------:R-:W-:-:S00]  /*46a0*/  NOP ;  /* 0x0000000000007918 */ /* 0x000fc00000000000 */
        /* <DEDUP_REMOVED lines=13> */
.L_x_489:


//--------------------- .text._ZN3cub18CUB_300001_SM_10006detail9transform16transform_kernelINS2_10policy_hubILb1EN4cuda3std3__45tupleIJN6thrust24THRUST_300001_SM_1000_NS12zip_iteratorINS8_IJNSA_6detail15normal_iteratorINSA_10device_ptrIdEEEESG_SG_EEEEEEEEE10policy1000Ei14Upwind_functorSI_JSI_EEEvT0_iT1_T2_DpNS2_10kernel_argIT3_EE --------------------------
	.section	.text._ZN3cub18CUB_300001_SM_10006detail9transform16transform_kernelINS2_10policy_hubILb1EN4cuda3std3__45tupleIJN6thrust24THRUST_300001_SM_1000_NS12zip_iteratorINS8_IJNSA_6detail15normal_iteratorINSA_10device_ptrIdEEEESG_SG_EEEEEEEEE10policy1000Ei14Upwind_functorSI_JSI_EEEvT0_iT1_T2_DpNS2_10kernel_argIT3_EE,"ax",@progbits
	.align	128
        .global         _ZN3cub18CUB_300001_SM_10006detail9transform16transform_kernelINS2_10policy_hubILb1EN4cuda3std3__45tupleIJN6thrust24THRUST_300001_SM_1000_NS12zip_iteratorINS8_IJNSA_6detail15normal_iteratorINSA_10device_ptrIdEEEESG_SG_EEEEEEEEE10policy1000Ei14Upwind_functorSI_JSI_EEEvT0_iT1_T2_DpNS2_10kernel_argIT3_EE
        .type           _ZN3cub18CUB_300001_SM_10006detail9transform16transform_kernelINS2_10policy_hubILb1EN4cuda3std3__45tupleIJN6thrust24THRUST_300001_SM_1000_NS12zip_iteratorINS8_IJNSA_6detail15normal_iteratorINSA_10device_ptrIdEEEESG_SG_EEEEEEEEE10policy1000Ei14Upwind_functorSI_JSI_EEEvT0_iT1_T2_DpNS2_10kernel_argIT3_EE,@function
        .size           _ZN3cub18CUB_300001_SM_10006detail9transform16transform_kernelINS2_10policy_hubILb1EN4cuda3std3__45tupleIJN6thrust24THRUST_300001_SM_1000_NS12zip_iteratorINS8_IJNSA_6detail15normal_iteratorINSA_10device_ptrIdEEEESG_SG_EEEEEEEEE10policy1000Ei14Upwind_functorSI_JSI_EEEvT0_iT1_T2_DpNS2_10kernel_argIT3_EE,(.L_x_490 - _ZN3cub18CUB_300001_SM_10006detail9transform16transform_kernelINS2_10policy_hubILb1EN4cuda3std3__45tupleIJN6thrust24THRUST_300001_SM_1000_NS12zip_iteratorINS8_IJNSA_6detail15normal_iteratorINSA_10device_ptrIdEEEESG_SG_EEEEEEEEE10policy1000Ei14Upwind_functorSI_JSI_EEEvT0_iT1_T2_DpNS2_10kernel_argIT3_EE)
        .other          _ZN3cub18CUB_300001_SM_10006detail9transform16transform_kernelINS2_10policy_hubILb1EN4cuda3std3__45tupleIJN6thrust24THRUST_300001_SM_1000_NS12zip_iteratorINS8_IJNSA_6detail15normal_iteratorINSA_10device_ptrIdEEEESG_SG_EEEEEEEEE10policy1000Ei14Upwind_functorSI_JSI_EEEvT0_iT1_T2_DpNS2_10kernel_argIT3_EE,@"STO_CUDA_ENTRY STV_DEFAULT"
_ZN3cub18CUB_300001_SM_10006detail9transform16transform_kernelINS2_10policy_hubILb1EN4cuda3std3__45tupleIJN6thrust24THRUST_300001_SM_1000_NS12zip_iteratorINS8_IJNSA_6detail15normal_iteratorINSA_10device_ptrIdEEEESG_SG_EEEEEEEEE10policy1000Ei14Upwind_functorSI_JSI_EEEvT0_iT1_T2_DpNS2_10kernel_argIT3_EE:
.text._ZN3cub18CUB_300001_SM_10006detail9transform16transform_kernelINS2_10policy_hubILb1EN4cuda3std3__45tupleIJN6thrust24THRUST_300001_SM_1000_NS12zip_iteratorINS8_IJNSA_6detail15normal_iteratorINSA_10device_ptrIdEEEESG_SG_EEEEEEEEE10policy1000Ei14Upwind_functorSI_JSI_EEEvT0_iT1_T2_DpNS2_10kernel_argIT3_EE:
[----:B------:R-:W-:Y:S08]  /*0000*/  LDC R1, c[0x0][0x37c] ;  /* 0x0000df00ff017b82 */ /* 0x000ff00000000800 */
[----:B------:R-:W0:Y:S01]  /*0010*/  S2UR UR18, SR_CTAID.X ;  /* 0x00000000001279c3 */ /* 0x000e220000002500 */
[----:B------:R-:W1:Y:S01]  /*0020*/  LDCU.64 UR4, c[0x0][0x380] ;  /* 0x00007000ff0477ac */ /* 0x000e620008000a00 */
[----:B------:R-:W2:Y:S06]  /*0030*/  LDCU.128 UR12, c[0x0][0x3b0] ;  /* 0x00007600ff0c77ac */ /* 0x000eac0008000c00 */
[----:B------:R-:W3:Y:S01]  /*0040*/  LDC R5, c[0x0][0x394] ;  /* 0x0000e500ff057b82 */ /* 0x000ee20000000800 */
[----:B------:R-:W4:Y:S01]  /*0050*/  LDCU.64 UR16, c[0x0][0x3c0] ;  /* 0x00007800ff1077ac */ /* 0x000f220008000a00 */
[----:B------:R-:W5:Y:S01]  /*0060*/  LDCU.64 UR6, c[0x0][0x398] ;  /* 0x00007300ff0677ac */ /* 0x000f620008000a00 */
[----:B------:R-:W5:Y:S01]  /*0070*/  LDCU.128 UR8, c[0x0][0x3a0] ;  /* 0x00007400ff0877ac */ /* 0x000f620008000c00 */
[----:B-1----:R-:W-:Y:S01]  /*0080*/  USHF.L.U32 UR20, UR5, 0x7, URZ ;  /* 0x0000000705147899 */ /* 0x002fe200080006ff */
[----:B------:R-:W1:Y:S03]  /*0090*/  LDCU.64 UR22, c[0x0][0x358] ;  /* 0x00006b00ff1677ac */ /* 0x000e660008000a00 */
[----:B0-----:R-:W-:Y:S01]  /*00a0*/  UIMAD UR18, UR20, UR18, URZ ;  /* 0x00000012141272a4 */ /* 0x001fe2000f8e02ff */
[----:B------:R-:W0:Y:S03]  /*00b0*/  LDCU UR21, c[0x0][0x390] ;  /* 0x00007200ff1577ac */ /* 0x000e260008000800 */
[----:B------:R-:W-:-:S02]  /*00c0*/  UIADD3 UR4, UPT, UPT, -UR18, UR4, URZ ;  /* 0x0000000412047290 */ /* 0x000fc4000fffe1ff */
[----:B------:R-:W-:Y:S02]  /*00d0*/  UIMAD.WIDE UR18, UR18, 0x8, URZ ;  /* 0x00000008121278a5 */ /* 0x000fe4000f8e02ff */
[----:B------:R-:W-:Y:S02]  /*00e0*/  UISETP.LT.AND UP6, UPT, UR20, UR4, UPT ;  /* 0x000000041400728c */ /* 0x000fe4000bfc1270 */
[----:B--2---:R-:W-:Y:S02]  /*00f0*/  UIADD3 UR24, UP0, UPT, UR18, UR12, URZ ;  /* 0x0000000c12187290 */ /* 0x004fe4000ff1e0ff */
[----:B------:R-:W-:Y:S02]  /*0100*/  UIADD3 UR26, UP1, UPT, UR18, UR14, URZ ;  /* 0x0000000e121a7290 */ /* 0x000fe4000ff3e0ff */
[----:B------:R-:W-:Y:S02]  /*0110*/  UIADD3.X UR25, UPT, UPT, UR19, UR13, URZ, UP0, !UPT ;  /* 0x0000000d13197290 */ /* 0x000fe400087fe4ff */
[----:B------:R-:W-:-:S02]  /*0120*/  UISETP.GT.AND UP0, UPT, UR20, UR4, UPT ;  /* 0x000000041400728c */ /* 0x000fc4000bf04270 */
[----:B----4-:R-:W-:Y:S02]  /*0130*/  UIADD3 UR28, UP2, UPT, UR18, UR16, URZ ;  /* 0x00000010121c7290 */ /* 0x010fe4000ff5e0ff */
[----:B-----5:R-:W-:Y:S02]  /*0140*/  UIADD3 UR30, UP3, UPT, UR18, UR6, URZ ;  /* 0x00000006121e7290 */ /* 0x020fe4000ff7e0ff */
[----:B------:R-:W-:Y:S02]  /*0150*/  UIADD3 UR32, UP4, UPT, UR18, UR8, URZ ;  /* 0x0000000812207290 */ /* 0x000fe4000ff9e0ff */
[----:B------:R-:W-:Y:S02]  /*0160*/  UIADD3 UR34, UP5, UPT, UR18, UR10, URZ ;  /* 0x0000000a12227290 */ /* 0x000fe4000ffbe0ff */
[----:B------:R-:W-:Y:S02]  /*0170*/  USEL UR36, UR20, UR4, UP6 ;  /* 0x0000000414247287 */ /* 0x000fe4000b000000 */
[----:B------:R-:W-:-:S02]  /*0180*/  UIADD3.X UR27, UPT, UPT, UR19, UR15, URZ, UP1, !UPT ;  /* 0x0000000f131b7290 */ /* 0x000fc40008ffe4ff */
[----:B------:R-:W-:Y:S02]  /*0190*/  UIADD3.X UR29, UPT, UPT, UR19, UR17, URZ, UP2, !UPT ;  /* 0x00000011131d7290 */ /* 0x000fe400097fe4ff */
[----:B------:R-:W-:Y:S02]  /*01a0*/  UIADD3.X UR31, UPT, UPT, UR19, UR7, URZ, UP3, !UPT ;  /* 0x00000007131f7290 */ /* 0x000fe40009ffe4ff */
[----:B------:R-:W-:Y:S02]  /*01b0*/  UIADD3.X UR33, UPT, UPT, UR19, UR9, URZ, UP4, !UPT ;  /* 0x0000000913217290 */ /* 0x000fe4000a7fe4ff */
[----:B------:R-:W-:Y:S01]  /*01c0*/  UIADD3.X UR35, UPT, UPT, UR19, UR11, URZ, UP5, !UPT ;  /* 0x0000000b13237290 */ /* 0x000fe2000affe4ff */
[----:B01-3--:R-:W-:Y:S11]  /*01d0*/  BRA.U UP0, `(.L_x_70) ;  /* 0x0000002500f87547 */ /* 0x00bff6000b800000 */
[----:B------:R-:W-:-:S06]  /*01e0*/  UISETP.GE.AND UP0, UPT, UR5, 0x1, UPT ;  /* 0x000000010500788c */ /* 0x000fcc000bf06270 */
[----:B------:R-:W-:-:S13]  /*01f0*/  PLOP3.LUT P0, PT, PT, PT, UP0, 0x80, 0x8 ;  /* 0x000000000008781c */ /* 0x000fda0003f0f008 */
[----:B------:R-:W-:Y:S05]  /*0200*/  @!P0 EXIT ;  /* 0x000000000000894d */ /* 0x000fea0003800000 */
        /* <DEDUP_REMOVED lines=8> */
[----:B------:R-:W0:Y:S02]  /*0290*/  LDCU.64 UR38, c[0x0][0x388] ;  /* 0x00007100ff2677ac */ /* 0x000e240008000a00 */
[----:B------:R-:W-:-:S03]  /*02a0*/  UIADD3 UR20, UP1, UPT, UR4, UR10, URZ ;  /* 0x0000000a04147290 */ /* 0x000fc6000ff3e0ff */
[----:B------:R-:W2:Y:S01]  /*02b0*/  LDC.64 R22, c[0x0][0x3c0] ;  /* 0x0000f000ff167b82 */ /* 0x000ea20000000a00 */
[----:B------:R-:W-:Y:S02]  /*02c0*/  UIADD3.X UR10, UPT, UPT, URZ, UR19, URZ, UP0, !UPT ;  /* 0x00000013ff0a7290 */ /* 0x000fe400087fe4ff */
[----:B------:R-:W-:Y:S02]  /*02d0*/  UIADD3 UR14, UP0, UPT, UR4, UR14, URZ ;  /* 0x0000000e040e7290 */ /* 0x000fe4000ff1e0ff */
[----:B------:R-:W-:Y:S02]  /*02e0*/  UIADD3.X UR11, UPT, UPT, UR10, UR11, URZ, UP1, !UPT ;  /* 0x0000000b0a0b7290 */ /* 0x000fe40008ffe4ff */
[----:B------:R-:W-:Y:S02]  /*02f0*/  UIADD3.X UR15, UPT, UPT, UR10, UR15, URZ, UP0, !UPT ;  /* 0x0000000f0a0f7290 */ /* 0x000fe400087fe4ff */
[----:B------:R-:W-:Y:S02]  /*0300*/  UIADD3 UR12, UP2, UPT, UR4, UR12, URZ ;  /* 0x0000000c040c7290 */ /* 0x000fe4000ff5e0ff */
[----:B------:R-:W-:-:S02]  /*0310*/  UIADD3 UR8, UP3, UPT, UR4, UR8, URZ ;  /* 0x0000000804087290 */ /* 0x000fc4000ff7e0ff */
[----:B------:R-:W-:Y:S02]  /*0320*/  UIADD3 UR16, UP0, UPT, UR4, UR16, URZ ;  /* 0x0000001004107290 */ /* 0x000fe4000ff1e0ff */
[----:B------:R-:W-:Y:S01]  /*0330*/  UIADD3 UR6, UP1, UPT, UR4, UR6, URZ ;  /* 0x0000000604067290 */ /* 0x000fe2000ff3e0ff */
[C---:B-1----:R-:W-:Y:S01]  /*0340*/  IMAD.WIDE.U32 R24, R4.reuse, 0x8, R24 ;  /* 0x0000000804187825 */ /* 0x042fe200078e0018 */
[----:B------:R-:W-:Y:S02]  /*0350*/  ULOP3.LUT UR4, UR5, 0x7ffffff8, URZ, 0xc0, !UPT ;  /* 0x7ffffff805047892 */ /* 0x000fe4000f8ec0ff */
[----:B------:R-:W-:Y:S02]  /*0360*/  UIADD3.X UR13, UPT, UPT, UR10, UR13, URZ, UP2, !UPT ;  /* 0x0000000d0a0d7290 */ /* 0x000fe400097fe4ff */
[----:B------:R-:W-:Y:S01]  /*0370*/  UIADD3.X UR9, UPT, UPT, UR10, UR9, URZ, UP3, !UPT ;  /* 0x000000090a097290 */ /* 0x000fe20009ffe4ff */
[----:B------:R-:W1:Y:S01]  /*0380*/  LDCU UR37, c[0x0][0x394] ;  /* 0x00007280ff2577ac */ /* 0x000e620008000800 */
[----:B--2---:R-:W-:Y:S01]  /*0390*/  IMAD.WIDE.U32 R22, R4, 0x8, R22 ;  /* 0x0000000804167825 */ /* 0x004fe200078e0016 */
[----:B------:R-:W-:-:S02]  /*03a0*/  UIADD3.X UR17, UPT, UPT, UR10, UR17, URZ, UP0, !UPT ;  /* 0x000000110a117290 */ /* 0x000fc400087fe4ff */
[----:B------:R-:W-:Y:S02]  /*03b0*/  UIADD3.X UR7, UPT, UPT, UR10, UR7, URZ, UP1, !UPT ;  /* 0x000000070a077290 */ /* 0x000fe40008ffe4ff */
[----:B0-----:R-:W-:-:S12]  /*03c0*/  UIADD3 UR5, UPT, UPT, -UR4, URZ, URZ ;  /* 0x000000ff04057290 */ /* 0x001fd8000fffe1ff */
.L_x_88:
[----:B--2---:R-:W0:Y:S01]  /*03d0*/  LDC.64 R6, c[0x0][0x3b0] ;  /* 0x0000ec00ff067b82 */ /* 0x004e220000000a00 */
[----:B------:R-:W-:-:S04]  /*03e0*/  IADD3 R26, P2, PT, R22, UR18, RZ ;  /* 0x00000012161a7c10 */ /* 0x000fc8000ff5e0ff */
[----:B------:R-:W-:-:S03]  /*03f0*/  IADD3.X R27, PT, PT, R23, UR19, RZ, P2, !PT ;  /* 0x00000013171b7c10 */ /* 0x000fc600097fe4ff */
[----:B------:R-:W2:Y:S03]  /*0400*/  LDC.64 R8, c[0x0][0x3b8] ;  /* 0x0000ee00ff087b82 */ /* 0x000ea60000000a00 */
[----:B------:R-:W3:Y:S05]  /*0410*/  LDG.E.64 R26, desc[UR22][R26.64] ;  /* 0x000000161a1a7981 */ /* 0x000eea000c1e1b00 */
[----:B------:R-:W4:Y:S01]  /*0420*/  LDC.64 R14, c[0x0][0x390] ;  /* 0x0000e400ff0e7b82 */ /* 0x000f220000000a00 */
[----:B0-----:R-:W-:-:S03]  /*0430*/  IMAD.WIDE.U32 R6, R4, 0x8, R6 ;  /* 0x0000000804067825 */ /* 0x001fc600078e0006 */
[----:B------:R-:W-:Y:S01]  /*0440*/  IADD3 R30, P0, PT, R6, UR18, RZ ;  /* 0x00000012061e7c10 */ /* 0x000fe2000ff1e0ff */
[----:B--2---:R-:W-:-:S03]  /*0450*/  IMAD.WIDE.U32 R8, R4, 0x8, R8 ;  /* 0x0000000804087825 */ /* 0x004fc600078e0008 */
[----:B------:R-:W-:Y:S02]  /*0460*/  IADD3.X R31, PT, PT, R7, UR19, RZ, P0, !PT ;  /* 0x00000013071f7c10 */ /* 0x000fe400087fe4ff */
[----:B------:R-:W-:-:S04]  /*0470*/  IADD3 R28, P1, PT, R8, UR18, RZ ;  /* 0x00000012081c7c10 */ /* 0x000fc8000ff3e0ff */
[----:B------:R-:W2:Y:S01]  /*0480*/  LDG.E.64 R30, desc[UR22][R30.64] ;  /* 0x000000161e1e7981 */ /* 0x000ea2000c1e1b00 */
[----:B------:R-:W-:-:S06]  /*0490*/  IADD3.X R29, PT, PT, R9, UR19, RZ, P1, !PT ;  /* 0x00000013091d7c10 */ /* 0x000fcc0008ffe4ff */
[----:B------:R-:W2:Y:S01]  /*04a0*/  LDG.E.64 R28, desc[UR22][R28.64] ;  /* 0x000000161c1c7981 */ /* 0x000ea2000c1e1b00 */
[----:B-1----:R-:W4:Y:S01]  /*04b0*/  MUFU.RCP64H R7, UR37 ;  /* 0x0000002500077d08 */ /* 0x002f220008001800 */
[----:B------:R-:W-:-:S06]  /*04c0*/  IMAD.MOV.U32 R6, RZ, RZ, 0x1 ;  /* 0x00000001ff067424 */ /* 0x000fcc00078e00ff */
[----:B----4-:R-:W-:-:S08]  /*04d0*/  DFMA R8, R6, -R14, 1 ;  /* 0x3ff000000608742b */ /* 0x010fd0000000080e */
        /* <DEDUP_REMOVED lines=8> */
[----:B------:R-:W-:Y:S01]  /*0560*/  BSSY.RECONVERGENT B1, `(.L_x_72) ;  /* 0x000001f000017945 */ /* 0x000fe20003800200 */
[----:B------:R-:W-:Y:S02]  /*0570*/  IMAD.U32 R16, RZ, RZ, UR14 ;  /* 0x0000000eff107e24 */ /* 0x000fe4000f8e00ff */
[----:B------:R-:W-:Y:S02]  /*0580*/  IMAD.U32 R17, RZ, RZ, UR15 ;  /* 0x0000000fff117e24 */ /* 0x000fe4000f8e00ff */
[----:B------:R-:W-:-:S04]  /*0590*/  IMAD.WIDE R20, R3, 0x8, R20 ;  /* 0x0000000803147825 */ /* 0x000fc800078e0214 */
[----:B------:R-:W-:-:S04]  /*05a0*/  IMAD.WIDE R18, R3, 0x8, R18 ;  /* 0x0000000803127825 */ /* 0x000fc800078e0212 */
[----:B------:R-:W-:Y:S01]  /*05b0*/  IMAD.WIDE R16, R3, 0x8, R16 ;  /* 0x0000000803107825 */ /* 0x000fe200078e0210 */
[----:B---3--:R-:W-:Y:S02]  /*05c0*/  DMUL R8, R26, UR38 ;  /* 0x000000261a087c28 */ /* 0x008fe40008000000 */
[----:B--2---:R-:W-:-:S08]  /*05d0*/  DADD R6, -R30, R28 ;  /* 0x000000001e067229 */ /* 0x004fd0000000011c */
        /* <DEDUP_REMOVED lines=9> */
[----:B------:R-:W-:Y:S01]  /*0670*/  IMAD.U32 R12, RZ, RZ, UR6 ;  /* 0x00000006ff0c7e24 */ /* 0x000fe2000f8e00ff */
[----:B------:R-:W-:Y:S01]  /*0680*/  MOV R13, UR7 ;  /* 0x00000007000d7c02 */ /* 0x000fe20008000f00 */
[----:B------:R-:W-:Y:S02]  /*0690*/  IMAD.U32 R10, RZ, RZ, UR8 ;  /* 0x00000008ff0a7e24 */ /* 0x000fe4000f8e00ff */
[----:B------:R-:W-:Y:S02]  /*06a0*/  IMAD.U32 R11, RZ, RZ, UR9 ;  /* 0x00000009ff0b7e24 */ /* 0x000fe4000f8e00ff */
[----:B------:R-:W-:-:S04]  /*06b0*/  IMAD.WIDE R14, R3, 0x8, R14 ;  /* 0x00000008030e7825 */ /* 0x000fc800078e020e */
[----:B------:R-:W-:-:S04]  /*06c0*/  IMAD.WIDE R12, R3, 0x8, R12 ;  /* 0x00000008030c7825 */ /* 0x000fc800078e020c */
[----:B------:R-:W-:Y:S01]  /*06d0*/  IMAD.WIDE R10, R3, 0x8, R10 ;  /* 0x00000008030a7825 */ /* 0x000fe200078e020a */
[----:B------:R-:W-:Y:S06]  /*06e0*/  @P0 BRA P1, `(.L_x_73) ;  /* 0x0000000000180947 */ /* 0x000fec0000800000 */
[----:B------:R-:W-:Y:S01]  /*06f0*/  MOV R2, R8 ;  /* 0x0000000800027202 */ /* 0x000fe20000000f00 */
[----:B------:R-:W-:Y:S01]  /*0700*/  IMAD.MOV.U32 R0, RZ, RZ, R9 ;  /* 0x000000ffff007224 */ /* 0x000fe200078e0009 */
[----:B------:R-:W-:-:S07]  /*0710*/  MOV R6, 0x730 ;  /* 0x0000073000067802 */ /* 0x000fce0000000f00 */
[----:B------:R-:W-:Y:S05]  /*0720*/  CALL.REL.NOINC `($__internal_1_$__cuda_sm20_div_rn_f64_full) ;  /* 0x0000003800907944 */ /* 0x000fea0003c00000 */
[----:B------:R-:W-:Y:S01]  /*0730*/  IMAD.MOV.U32 R6, RZ, RZ, R2 ;  /* 0x000000ffff067224 */ /* 0x000fe200078e0002 */
[----:B------:R-:W-:-:S07]  /*0740*/  MOV R7, R0 ;  /* 0x0000000000077202 */ /* 0x000fce0000000f00 */
.L_x_73:
[----:B------:R-:W-:Y:S05]  /*0750*/  BSYNC.RECONVERGENT B1 ;  /* 0x0000000000017941 */ /* 0x000fea0003800200 */
.L_x_72:
[----:B------:R-:W0:Y:S01]  /*0760*/  LDC.64 R32, c[0x0][0x398] ;  /* 0x0000e600ff207b82 */ /* 0x000e220000000a00 */
[----:B------:R-:W-:Y:S01]  /*0770*/  IADD3 R36, P2, PT, R24, UR18, RZ ;  /* 0x0000001218247c10 */ /* 0x000fe2000ff5e0ff */
[----:B------:R-:W-:-:S03]  /*0780*/  DADD R8, R30, R6 ;  /* 0x000000001e087229 */ /* 0x000fc60000000006 */
[----:B------:R-:W-:-:S03]  /*0790*/  IADD3.X R37, PT, PT, R25, UR19, RZ, P2, !PT ;  /* 0x0000001319257c10 */ /* 0x000fc600097fe4ff */
[----:B------:R-:W1:Y:S01]  /*07a0*/  LDC.64 R34, c[0x0][0x3a0] ;  /* 0x0000e800ff227b82 */ /* 0x000e620000000a00 */
[----:B------:R-:W2:Y:S07]  /*07b0*/  MUFU.RCP64H R39, UR37 ;  /* 0x0000002500277d08 */ /* 0x000eae0008001800 */
[----:B------:R-:W2:Y:S01]  /*07c0*/  LDC.64 R6, c[0x0][0x390] ;  /* 0x0000e400ff067b82 */ /* 0x000ea20000000a00 */
[----:B0-----:R-:W-:-:S03]  /*07d0*/  IMAD.WIDE.U32 R32, R4, 0x8, R32 ;  /* 0x0000000804207825 */ /* 0x001fc600078e0020 */
        /* <DEDUP_REMOVED lines=8> */
[----:B------:R-:W3:Y:S04]  /*0860*/  LDG.E.64 R30, desc[UR22][R18.64+-0xc00] ;  /* 0xfff40016121e7981 */ /* 0x000ee8000c1e1b00 */
[----:B0-----:R-:W3:Y:S04]  /*0870*/  LDG.E.64 R28, desc[UR22][R16.64+-0xc00] ;  /* 0xfff40016101c7981 */ /* 0x001ee8000c1e1b00 */
[----:B-1----:R-:W4:Y:S01]  /*0880*/  LDG.E.64 R26, desc[UR22][R14.64+-0xc00] ;  /* 0xfff400160e1a7981 */ /* 0x002f22000c1e1b00 */
[----:B------:R-:W-:Y:S01]  /*0890*/  IMAD.MOV.U32 R38, RZ, RZ, 0x1 ;  /* 0x00000001ff267424 */ /* 0x000fe200078e00ff */
[----:B------:R-:W-:Y:S05]  /*08a0*/  BSSY.RECONVERGENT B1, `(.L_x_74) ;  /* 0x0000016000017945 */ /* 0x000fea0003800200 */
[----:B--2---:R-:W-:-:S08]  /*08b0*/  DFMA R40, R38, -R6, 1 ;  /* 0x3ff000002628742b */ /* 0x004fd00000000806 */
[----:B------:R-:W-:-:S08]  /*08c0*/  DFMA R40, R40, R40, R40 ;  /* 0x000000282828722b */ /* 0x000fd00000000028 */
[----:B------:R-:W-:-:S08]  /*08d0*/  DFMA R40, R38, R40, R38 ;  /* 0x000000282628722b */ /* 0x000fd00000000026 */
[----:B------:R-:W-:-:S08]  /*08e0*/  DFMA R34, R40, -R6, 1 ;  /* 0x3ff000002822742b */ /* 0x000fd00000000806 */
[----:B------:R-:W-:Y:S02]  /*08f0*/  DFMA R34, R40, R34, R40 ;  /* 0x000000222822722b */ /* 0x000fe40000000028 */
[----:B---3--:R-:W-:Y:S02]  /*0900*/  DADD R32, -R30, R28 ;  /* 0x000000001e207229 */ /* 0x008fe4000000011c */
[----:B----4-:R-:W-:-:S08]  /*0910*/  DMUL R8, R26, UR38 ;  /* 0x000000261a087c28 */ /* 0x010fd00008000000 */
        /* <DEDUP_REMOVED lines=8> */
[----:B------:R-:W-:Y:S01]  /*09a0*/  IMAD.MOV.U32 R2, RZ, RZ, R32 ;  /* 0x000000ffff027224 */ /* 0x000fe200078e0020 */
[----:B------:R-:W-:Y:S02]  /*09b0*/  MOV R0, R33 ;  /* 0x0000002100007202 */ /* 0x000fe40000000f00 */
[----:B------:R-:W-:-:S07]  /*09c0*/  MOV R6, 0x9e0 ;  /* 0x000009e000067802 */ /* 0x000fce0000000f00 */
[----:B------:R-:W-:Y:S05]  /*09d0*/  CALL.REL.NOINC `($__internal_1_$__cuda_sm20_div_rn_f64_full) ;  /* 0x0000003400e47944 */ /* 0x000fea0003c00000 */
[----:B------:R-:W-:Y:S02]  /*09e0*/  IMAD.MOV.U32 R6, RZ, RZ, R2 ;  /* 0x000000ffff067224 */ /* 0x000fe400078e0002 */
[----:B------:R-:W-:-:S07]  /*09f0*/  IMAD.MOV.U32 R7, RZ, RZ, R0 ;  /* 0x000000ffff077224 */ /* 0x000fce00078e0000 */
.L_x_75:
[----:B------:R-:W-:Y:S05]  /*0a00*/  BSYNC.RECONVERGENT B1 ;  /* 0x0000000000017941 */ /* 0x000fea0003800200 */
.L_x_74:
[----:B------:R-:W-:Y:S01]  /*0a10*/  DADD R8, R30, R6 ;  /* 0x000000001e087229 */ /* 0x000fe20000000006 */
[----:B------:R-:W0:Y:S06]  /*0a20*/  LDC.64 R6, c[0x0][0x390] ;  /* 0x0000e400ff067b82 */ /* 0x000e2c0000000a00 */
[----:B------:R-:W-:Y:S04]  /*0a30*/  STG.E.64 desc[UR22][R12.64+-0xc00], R8 ;  /* 0xfff400080c007986 */ /* 0x000fe8000c101b16 */
[----:B------:R1:W-:Y:S04]  /*0a40*/  STG.E.64 desc[UR22][R10.64+-0xc00], R28 ;  /* 0xfff4001c0a007986 */ /* 0x0003e8000c101b16 */
[----:B------:R2:W-:Y:S04]  /*0a50*/  STG.E.64 desc[UR22][R20.64+-0xc00], R26 ;  /* 0xfff4001a14007986 */ /* 0x0005e8000c101b16 */
[----:B------:R-:W3:Y:S04]  /*0a60*/  LDG.E.64 R30, desc[UR22][R18.64+-0x800] ;  /* 0xfff80016121e7981 */ /* 0x000ee8000c1e1b00 */
[----:B-1----:R-:W3:Y:S04]  /*0a70*/  LDG.E.64 R28, desc[UR22][R16.64+-0x800] ;  /* 0xfff80016101c7981 */ /* 0x002ee8000c1e1b00 */
[----:B--2---:R-:W2:Y:S01]  /*0a80*/  LDG.E.64 R26, desc[UR22][R14.64+-0x800] ;  /* 0xfff800160e1a7981 */ /* 0x004ea2000c1e1b00 */
[----:B------:R-:W0:Y:S01]  /*0a90*/  MUFU.RCP64H R33, UR37 ;  /* 0x0000002500217d08 */ /* 0x000e220008001800 */
[----:B------:R-:W-:Y:S01]  /*0aa0*/  MOV R32, 0x1 ;  /* 0x0000000100207802 */ /* 0x000fe20000000f00 */
[----:B------:R-:W-:Y:S05]  /*0ab0*/  BSSY.RECONVERGENT B1, `(.L_x_76) ;  /* 0x0000016000017945 */ /* 0x000fea0003800200 */
[----:B0-----:R-:W-:-:S08]  /*0ac0*/  DFMA R34, R32, -R6, 1 ;  /* 0x3ff000002022742b */ /* 0x001fd00000000806 */
[----:B------:R-:W-:-:S08]  /*0ad0*/  DFMA R34, R34, R34, R34 ;  /* 0x000000222222722b */ /* 0x000fd00000000022 */
[----:B------:R-:W-:-:S08]  /*0ae0*/  DFMA R34, R32, R34, R32 ;  /* 0x000000222022722b */ /* 0x000fd00000000020 */
[----:B------:R-:W-:-:S08]  /*0af0*/  DFMA R36, R34, -R6, 1 ;  /* 0x3ff000002224742b */ /* 0x000fd00000000806 */
[----:B------:R-:W-:Y:S02]  /*0b00*/  DFMA R36, R34, R36, R34 ;  /* 0x000000242224722b */ /* 0x000fe40000000022 */
[----:B---3--:R-:W-:Y:S02]  /*0b10*/  DADD R32, -R30, R28 ;  /* 0x000000001e207229 */ /* 0x008fe4000000011c */
[----:B--2---:R-:W-:-:S08]  /*0b20*/  DMUL R8, R26, UR38 ;  /* 0x000000261a087c28 */ /* 0x004fd00008000000 */
        /* <DEDUP_REMOVED lines=9> */
[----:B------:R-:W-:Y:S01]  /*0bc0*/  MOV R6, 0xbf0 ;  /* 0x00000bf000067802 */ /* 0x000fe20000000f00 */
[----:B------:R-:W-:-:S07]  /*0bd0*/  IMAD.MOV.U32 R0, RZ, RZ, R9 ;  /* 0x000000ffff007224 */ /* 0x000fce00078e0009 */
[----:B------:R-:W-:Y:S05]  /*0be0*/  CALL.REL.NOINC `($__internal_1_$__cuda_sm20_div_rn_f64_full) ;  /* 0x0000003400607944 */ /* 0x000fea0003c00000 */
[----:B------:R-:W-:Y:S01]  /*0bf0*/  MOV R6, R2 ;  /* 0x0000000200067202 */ /* 0x000fe20000000f00 */
[----:B------:R-:W-:-:S07]  /*0c00*/  IMAD.MOV.U32 R7, RZ, RZ, R0 ;  /* 0x000000ffff077224 */ /* 0x000fce00078e0000 */
.L_x_77:
[----:B------:R-:W-:Y:S05]  /*0c10*/  BSYNC.RECONVERGENT B1 ;  /* 0x0000000000017941 */ /* 0x000fea0003800200 */
.L_x_76:
        /* <DEDUP_REMOVED lines=9> */
[----:B------:R-:W-:Y:S01]  /*0cb0*/  IMAD.MOV.U32 R32, RZ, RZ, 0x1 ;  /* 0x00000001ff207424 */ /* 0x000fe200078e00ff */
        /* <DEDUP_REMOVED lines=19> */
[----:B------:R-:W-:Y:S05]  /*0df0*/  CALL.REL.NOINC `($__internal_1_$__cuda_sm20_div_rn_f64_full) ;  /* 0x0000003000dc7944 */ /* 0x000fea0003c00000 */
[----:B------:R-:W-:Y:S01]  /*0e00*/  IMAD.MOV.U32 R6, RZ, RZ, R2 ;  /* 0x000000ffff067224 */ /* 0x000fe200078e0002 */
[----:B------:R-:W-:-:S07]  /*0e10*/  MOV R7, R0 ;  /* 0x0000000000077202 */ /* 0x000fce0000000f00 */
.L_x_79:
[----:B------:R-:W-:Y:S05]  /*0e20*/  BSYNC.RECONVERGENT B1 ;  /* 0x0000000000017941 */ /* 0x000fea0003800200 */
.L_x_78:
        /* <DEDUP_REMOVED lines=32> */
.L_x_81:
[----:B------:R-:W-:Y:S05]  /*1030*/  BSYNC.RECONVERGENT B1 ;  /* 0x0000000000017941 */ /* 0x000fea0003800200 */
.L_x_80:
        /* <DEDUP_REMOVED lines=32> */
.L_x_83:
[----:B------:R-:W-:Y:S05]  /*1240*/  BSYNC.RECONVERGENT B1 ;  /* 0x0000000000017941 */ /* 0x000fea0003800200 */
.L_x_82:
        /* <DEDUP_REMOVED lines=32> */
.L_x_85:
[----:B------:R-:W-:Y:S05]  /*1450*/  BSYNC.RECONVERGENT B1 ;  /* 0x0000000000017941 */ /* 0x000fea0003800200 */
.L_x_84:
[----:B------:R-:W-:Y:S01]  /*1460*/  DADD R6, R30, R6 ;  /* 0x000000001e067229 */ /* 0x000fe20000000006 */
[----:B------:R-:W0:Y:S06]  /*1470*/  LDC.64 R30, c[0x0][0x390] ;  /* 0x0000e400ff1e7b82 */ /* 0x000e2c0000000a00 */
[----:B------:R-:W-:Y:S04]  /*1480*/  STG.E.64 desc[UR22][R12.64+0x800], R6 ;  /* 0x000800060c007986 */ /* 0x000fe8000c101b16 */
[----:B------:R1:W-:Y:S04]  /*1490*/  STG.E.64 desc[UR22][R10.64+0x800], R28 ;  /* 0x0008001c0a007986 */ /* 0x0003e8000c101b16 */
[----:B------:R2:W-:Y:S04]  /*14a0*/  STG.E.64 desc[UR22][R20.64+0x800], R26 ;  /* 0x0008001a14007986 */ /* 0x0005e8000c101b16 */
[----:B------:R-:W3:Y:S04]  /*14b0*/  LDG.E.64 R18, desc[UR22][R18.64+0xc00] ;  /* 0x000c001612127981 */ /* 0x000ee8000c1e1b00 */
[----:B------:R-:W3:Y:S04]  /*14c0*/  LDG.E.64 R16, desc[UR22][R16.64+0xc00] ;  /* 0x000c001610107981 */ /* 0x000ee8000c1e1b00 */
[----:B------:R-:W4:Y:S01]  /*14d0*/  LDG.E.64 R14, desc[UR22][R14.64+0xc00] ;  /* 0x000c00160e0e7981 */ /* 0x000f22000c1e1b00 */
[----:B------:R-:W0:Y:S01]  /*14e0*/  MUFU.RCP64H R9, UR37 ;  /* 0x0000002500097d08 */ /* 0x000e220008001800 */
[----:B------:R-:W-:Y:S01]  /*14f0*/  IMAD.MOV.U32 R8, RZ, RZ, 0x1 ;  /* 0x00000001ff087424 */ /* 0x000fe200078e00ff */
[----:B------:R-:W-:Y:S05]  /*1500*/  BSSY.RECONVERGENT B1, `(.L_x_86) ;  /* 0x0000016000017945 */ /* 0x000fea0003800200 */
[----:B0-----:R-:W-:-:S08]  /*1510*/  DFMA R32, R8, -R30, 1 ;  /* 0x3ff000000820742b */ /* 0x001fd0000000081e */
[----:B------:R-:W-:-:S08]  /*1520*/  DFMA R32, R32, R32, R32 ;  /* 0x000000202020722b */ /* 0x000fd00000000020 */
[----:B------:R-:W-:-:S08]  /*1530*/  DFMA R32, R8, R32, R8 ;  /* 0x000000200820722b */ /* 0x000fd00000000008 */
[----:B-1----:R-:W-:-:S08]  /*1540*/  DFMA R28, R32, -R30, 1 ;  /* 0x3ff00000201c742b */ /* 0x002fd0000000081e */
[----:B------:R-:W-:Y:S02]  /*1550*/  DFMA R28, R32, R28, R32 ;  /* 0x0000001c201c722b */ /* 0x000fe40000000020 */
[----:B---3--:R-:W-:Y:S02]  /*1560*/  DADD R8, -R18, R16 ;  /* 0x0000000012087229 */ /* 0x008fe40000000110 */
[----:B----4-:R-:W-:-:S08]  /*1570*/  DMUL R6, R14, UR38 ;  /* 0x000000260e067c28 */ /* 0x010fd00008000000 */
[----:B--2---:R-:W-:-:S08]  /*1580*/  DMUL R26, R6, R8 ;  /* 0x00000008061a7228 */ /* 0x004fd00000000000 */
        /* <DEDUP_REMOVED lines=13> */
.L_x_87:
[----:B------:R-:W-:Y:S05]  /*1660*/  BSYNC.RECONVERGENT B1 ;  /* 0x0000000000017941 */ /* 0x000fea0003800200 */
.L_x_86:
        /* <DEDUP_REMOVED lines=10> */
.L_x_71:
[----:B------:R-:W-:-:S13]  /*1710*/  ISETP.NE.AND P0, PT, RZ, UR36, PT ;  /* 0x00000024ff007c0c */ /* 0x000fda000bf05270 */
[----:B------:R-:W-:Y:S05]  /*1720*/  @!P0 EXIT ;  /* 0x000000000000894d */ /* 0x000fea0003800000 */
[----:B------:R-:W1:Y:S01]  /*1730*/  LDCU UR5, c[0x0][0x384] ;  /* 0x00007080ff0577ac */ /* 0x000e620008000800 */
[----:B------:R-:W-:Y:S02]  /*1740*/  UISETP.GE.U32.AND UP0, UPT, UR36, 0x4, UPT ;  /* 0x000000042400788c */ /* 0x000fe4000bf06070 */
[----:B-1----:R-:W-:-:S07]  /*1750*/  ULOP3.LUT UR5, UR5, 0x3, URZ, 0xc0, !UPT ;  /* 0x0000000305057892 */ /* 0x002fce000f8ec0ff */
[----:B------:R-:W-:Y:S05]  /*1760*/  BRA.U !UP0, `(.L_x_89) ;  /* 0x0000000908607547 */ /* 0x000fea000b800000 */
[----:B------:R-:W-:Y:S01]  /*1770*/  IMAD.U32 R3, RZ, RZ, UR4 ;  /* 0x00000004ff037e24 */ /* 0x000fe2000f8e00ff */
[----:B------:R-:W1:Y:S01]  /*1780*/  LDCU UR8, c[0x0][0x394] ;  /* 0x00007280ff0877ac */ /* 0x000e620008000800 */
[----:B------:R-:W-:Y:S01]  /*1790*/  IMAD.MOV.U32 R18, RZ, RZ, 0x8 ;  /* 0x00000008ff127424 */ /* 0x000fe200078e00ff */
[----:B------:R-:W3:Y:S01]  /*17a0*/  LDC.64 R24, c[0x0][0x390] ;  /* 0x0000e400ff187b82 */ /* 0x000ee20000000a00 */
[----:B--2---:R-:W-:Y:S01]  /*17b0*/  IMAD.MOV.U32 R16, RZ, RZ, 0x8 ;  /* 0x00000008ff107424 */ /* 0x004fe200078e00ff */
[----:B0-----:R-:W-:Y:S01]  /*17c0*/  LEA R3, R3, R4, 0x7 ;  /* 0x0000000403037211 */ /* 0x001fe200078e38ff */
[----:B------:R-:W-:Y:S01]  /*17d0*/  IMAD.MOV.U32 R14, RZ, RZ, 0x8 ;  /* 0x00000008ff0e7424 */ /* 0x000fe200078e00ff */
[----:B------:R-:W-:Y:S01]  /*17e0*/  MOV R6, 0x1 ;  /* 0x0000000100067802 */ /* 0x000fe20000000f00 */
[----:B------:R-:W0:Y:S02]  /*17f0*/  LDCU.64 UR6, c[0x0][0x388] ;  /* 0x00007100ff0677ac */ /* 0x000e240008000a00 */
[----:B------:R-:W-:-:S04]  /*1800*/  IMAD.WIDE R18, R3, R18, UR24 ;  /* 0x0000001803127e25 */ /* 0x000fc8000f8e0212 */
[C---:B------:R-:W-:Y:S01]  /*1810*/  IMAD.WIDE R16, R3.reuse, R16, UR26 ;  /* 0x0000001a03107e25 */ /* 0x040fe2000f8e0210 */
[----:B------:R-:W2:Y:S03]  /*1820*/  LDG.E.64 R10, desc[UR22][R18.64] ;  /* 0x00000016120a7981 */ /* 0x000ea6000c1e1b00 */
[----:B------:R-:W-:Y:S01]  /*1830*/  IMAD.WIDE R14, R3, R14, UR28 ;  /* 0x0000001c030e7e25 */ /* 0x000fe2000f8e020e */
[----:B------:R-:W2:Y:S04]  /*1840*/  LDG.E.64 R22, desc[UR22][R16.64] ;  /* 0x0000001610167981 */ /* 0x000ea8000c1e1b00 */
[----:B------:R-:W0:Y:S01]  /*1850*/  LDG.E.64 R20, desc[UR22][R14.64] ;  /* 0x000000160e147981 */ /* 0x000e22000c1e1b00 */
[----:B-1----:R-:W3:Y:S02]  /*1860*/  MUFU.RCP64H R7, UR8 ;  /* 0x0000000800077d08 */ /* 0x002ee40008001800 */
[----:B---3--:R-:W-:-:S08]  /*1870*/  DFMA R8, R6, -R24, 1 ;  /* 0x3ff000000608742b */ /* 0x008fd00000000818 */
[----:B------:R-:W-:-:S08]  /*1880*/  DFMA R8, R8, R8, R8 ;  /* 0x000000080808722b */ /* 0x000fd00000000008 */
[----:B------:R-:W-:-:S08]  /*1890*/  DFMA R26, R6, R8, R6 ;  /* 0x00000008061a722b */ /* 0x000fd00000000006 */
[----:B------:R-:W-:-:S08]  /*18a0*/  DFMA R28, R26, -R24, 1 ;  /* 0x3ff000001a1c742b */ /* 0x000fd00000000818 */
[----:B------:R-:W-:Y:S01]  /*18b0*/  DFMA R28, R26, R28, R26 ;  /* 0x0000001c1a1c722b */ /* 0x000fe2000000001a */
[----:B------:R-:W-:Y:S01]  /*18c0*/  BSSY.RECONVERGENT B1, `(.L_x_90) ;  /* 0x0000011000017945 */ /* 0x000fe20003800200 */
[----:B--2---:R-:W-:Y:S02]  /*18d0*/  DADD R8, -R10, R22 ;  /* 0x000000000a087229 */ /* 0x004fe40000000116 */
[----:B0-----:R-:W-:-:S08]  /*18e0*/  DMUL R6, R20, UR6 ;  /* 0x0000000614067c28 */ /* 0x001fd00008000000 */
        /* <DEDUP_REMOVED lines=14> */
.L_x_91:
[----:B------:R-:W-:Y:S05]  /*19d0*/  BSYNC.RECONVERGENT B1 ;  /* 0x0000000000017941 */ /* 0x000fea0003800200 */
.L_x_90:
[----:B------:R-:W-:Y:S02]  /*19e0*/  HFMA2 R0, -RZ, RZ, 0, 4.76837158203125e-07 ;  /* 0x00000008ff007431 */ /* 0x000fe400000001ff */
[----:B------:R-:W-:Y:S01]  /*19f0*/  IMAD.MOV.U32 R12, RZ, RZ, 0x8 ;  /* 0x00000008ff0c7424 */ /* 0x000fe200078e00ff */
[----:B------:R-:W-:Y:S01]  /*1a00*/  DADD R6, R10, R6 ;  /* 0x000000000a067229 */ /* 0x000fe20000000006 */
[----:B------:R-:W-:Y:S01]  /*1a10*/  IMAD.MOV.U32 R26, RZ, RZ, 0x8 ;  /* 0x00000008ff1a7424 */ /* 0x000fe200078e00ff */
[----:B------:R-:W0:Y:S01]  /*1a20*/  LDCU UR8, c[0x0][0x394] ;  /* 0x00007280ff0877ac */ /* 0x000e220008000800 */
[C---:B------:R-:W-:Y:S01]  /*1a30*/  IMAD.WIDE R12, R3.reuse, R12, UR30 ;  /* 0x0000001e030c7e25 */ /* 0x040fe2000f8e020c */
[----:B------:R-:W1:Y:S01]  /*1a40*/  LDC.64 R28, c[0x0][0x390] ;  /* 0x0000e400ff1c7b82 */ /* 0x000e620000000a00 */
[----:B------:R-:W2:Y:S02]  /*1a50*/  LDCU.64 UR6, c[0x0][0x388] ;  /* 0x00007100ff0677ac */ /* 0x000ea40008000a00 */
[C---:B------:R-:W-:Y:S01]  /*1a60*/  IMAD.WIDE R26, R3.reuse, R26, UR34 ;  /* 0x00000022031a7e25 */ /* 0x040fe2000f8e021a */
[----:B------:R-:W-:Y:S03]  /*1a70*/  STG.E.64 desc[UR22][R12.64], R6 ;  /* 0x000000060c007986 */ /* 0x000fe6000c101b16 */
[----:B------:R-:W-:-:S05]  /*1a80*/  IMAD.WIDE R10, R3, R0, UR32 ;  /* 0x00000020030a7e25 */ /* 0x000fca000f8e0200 */
[----:B------:R3:W-:Y:S04]  /*1a90*/  STG.E.64 desc[UR22][R10.64], R22 ;  /* 0x000000160a007986 */ /* 0x0007e8000c101b16 */
[----:B------:R4:W-:Y:S04]  /*1aa0*/  STG.E.64 desc[UR22][R26.64], R20 ;  /* 0x000000141a007986 */ /* 0x0009e8000c101b16 */
[----:B------:R-:W5:Y:S04]  /*1ab0*/  LDG.E.64 R24, desc[UR22][R18.64+0x400] ;  /* 0x0004001612187981 */ /* 0x000f68000c1e1b00 */
[----:B---3--:R-:W5:Y:S04]  /*1ac0*/  LDG.E.64 R22, desc[UR22][R16.64+0x400] ;  /* 0x0004001610167981 */ /* 0x008f68000c1e1b00 */
[----:B----4-:R-:W2:Y:S01]  /*1ad0*/  LDG.E.64 R20, desc[UR22][R14.64+0x400] ;  /* 0x000400160e147981 */ /* 0x010ea2000c1e1b00 */
[----:B0-----:R-:W1:Y:S01]  /*1ae0*/  MUFU.RCP64H R3, UR8 ;  /* 0x0000000800037d08 */ /* 0x001e620008001800 */
[----:B------:R-:W-:Y:S01]  /*1af0*/  IMAD.MOV.U32 R2, RZ, RZ, 0x1 ;  /* 0x00000001ff027424 */ /* 0x000fe200078e00ff */
[----:B------:R-:W-:Y:S05]  /*1b00*/  BSSY.RECONVERGENT B1, `(.L_x_92) ;  /* 0x0000015000017945 */ /* 0x000fea0003800200 */
[----:B-1----:R-:W-:-:S08]  /*1b10*/  DFMA R8, R2, -R28, 1 ;  /* 0x3ff000000208742b */ /* 0x002fd0000000081c */
[----:B------:R-:W-:-:S08]  /*1b20*/  DFMA R8, R8, R8, R8 ;  /* 0x000000080808722b */ /* 0x000fd00000000008 */
[----:B------:R-:W-:-:S08]  /*1b30*/  DFMA R30, R2, R8, R2 ;  /* 0x00000008021e722b */ /* 0x000fd00000000002 */
[----:B------:R-:W-:-:S08]  /*1b40*/  DFMA R32, R30, -R28, 1 ;  /* 0x3ff000001e20742b */ /* 0x000fd0000000081c */
[----:B------:R-:W-:Y:S02]  /*1b50*/  DFMA R32, R30, R32, R30 ;  /* 0x000000201e20722b */ /* 0x000fe4000000001e */
[----:B-----5:R-:W-:Y:S02]  /*1b60*/  DADD R6, -R24, R22 ;  /* 0x0000000018067229 */ /* 0x020fe40000000116 */
        /* <DEDUP_REMOVED lines=13> */
[----:B------:R-:W-:-:S07]  /*1c40*/  IMAD.MOV.U32 R3, RZ, RZ, R0 ;  /* 0x000000ffff037224 */ /* 0x000fce00078e0000 */
.L_x_93:
[----:B------:R-:W-:Y:S05]  /*1c50*/  BSYNC.RECONVERGENT B1 ;  /* 0x0000000000017941 */ /* 0x000fea0003800200 */
.L_x_92:
[----:B------:R-:W-:Y:S01]  /*1c60*/  DADD R2, R24, R2 ;  /* 0x0000000018027229 */ /* 0x000fe20000000002 */
[----:B------:R-:W0:Y:S01]  /*1c70*/  LDCU UR8, c[0x0][0x394] ;  /* 0x00007280ff0877ac */ /* 0x000e220008000800 */
[----:B------:R-:W1:Y:S01]  /*1c80*/  LDC.64 R28, c[0x0][0x390] ;  /* 0x0000e400ff1c7b82 */ /* 0x000e620000000a00 */
[----:B------:R-:W-:Y:S01]  /*1c90*/  MOV R6, 0x1 ;  /* 0x0000000100067802 */ /* 0x000fe20000000f00 */
[----:B------:R-:W2:Y:S03]  /*1ca0*/  LDCU.64 UR6, c[0x0][0x388] ;  /* 0x00007100ff0677ac */ /* 0x000ea60008000a00 */
[----:B------:R-:W-:Y:S04]  /*1cb0*/  STG.E.64 desc[UR22][R12.64+0x400], R2 ;  /* 0x000400020c007986 */ /* 0x000fe8000c101b16 */
[----:B------:R3:W-:Y:S04]  /*1cc0*/  STG.E.64 desc[UR22][R10.64+0x400], R22 ;  /* 0x000400160a007986 */ /* 0x0007e8000c101b16 */
[----:B------:R4:W-:Y:S04]  /*1cd0*/  STG.E.64 desc[UR22][R26.64+0x400], R20 ;  /* 0x000400141a007986 */ /* 0x0009e8000c101b16 */
[----:B------:R-:W5:Y:S04]  /*1ce0*/  LDG.E.64 R24, desc[UR22][R18.64+0x800] ;  /* 0x0008001612187981 */ /* 0x000f68000c1e1b00 */
[----:B---3--:R-:W5:Y:S04]  /*1cf0*/  LDG.E.64 R22, desc[UR22][R16.64+0x800] ;  /* 0x0008001610167981 */ /* 0x008f68000c1e1b00 */
[----:B----4-:R-:W2:Y:S01]  /*1d00*/  LDG.E.64 R20, desc[UR22][R14.64+0x800] ;  /* 0x000800160e147981 */ /* 0x010ea2000c1e1b00 */
[----:B0-----:R-:W1:Y:S01]  /*1d10*/  MUFU.RCP64H R7, UR8 ;  /* 0x0000000800077d08 */ /* 0x001e620008001800 */
[----:B------:R-:W-:Y:S01]  /*1d20*/  BSSY.RECONVERGENT B1, `(.L_x_94) ;  /* 0x0000015000017945 */ /* 0x000fe20003800200 */
        /* <DEDUP_REMOVED lines=19> */
[----:B------:R-:W-:-:S07]  /*1e60*/  MOV R3, R0 ;  /* 0x0000000000037202 */ /* 0x000fce0000000f00 */
.L_x_95:
[----:B------:R-:W-:Y:S05]  /*1e70*/  BSYNC.RECONVERGENT B1 ;  /* 0x0000000000017941 */ /* 0x000fea0003800200 */
.L_x_94:
[----:B------:R-:W-:Y:S01]  /*1e80*/  DADD R2, R24, R2 ;  /* 0x0000000018027229 */ /* 0x000fe20000000002 */
[----:B------:R-:W0:Y:S01]  /*1e90*/  LDCU UR8, c[0x0][0x394] ;  /* 0x00007280ff0877ac */ /* 0x000e220008000800 */
[----:B------:R-:W1:Y:S01]  /*1ea0*/  LDC.64 R24, c[0x0][0x390] ;  /* 0x0000e400ff187b82 */ /* 0x000e620000000a00 */
[----:B------:R-:W-:Y:S01]  /*1eb0*/  IMAD.MOV.U32 R6, RZ, RZ, 0x1 ;  /* 0x00000001ff067424 */ /* 0x000fe200078e00ff */
[----:B------:R-:W2:Y:S03]  /*1ec0*/  LDCU.64 UR6, c[0x0][0x388] ;  /* 0x00007100ff0677ac */ /* 0x000ea60008000a00 */
[----:B------:R-:W-:Y:S04]  /*1ed0*/  STG.E.64 desc[UR22][R12.64+0x800], R2 ;  /* 0x000800020c007986 */ /* 0x000fe8000c101b16 */
[----:B------:R-:W-:Y:S04]  /*1ee0*/  STG.E.64 desc[UR22][R10.64+0x800], R22 ;  /* 0x000800160a007986 */ /* 0x000fe8000c101b16 */
[----:B------:R3:W-:Y:S04]  /*1ef0*/  STG.E.64 desc[UR22][R26.64+0x800], R20 ;  /* 0x000800141a007986 */ /* 0x0007e8000c101b16 */
[----:B------:R-:W4:Y:S04]  /*1f00*/  LDG.E.64 R18, desc[UR22][R18.64+0xc00] ;  /* 0x000c001612127981 */ /* 0x000f28000c1e1b00 */
[----:B------:R-:W4:Y:S04]  /*1f10*/  LDG.E.64 R16, desc[UR22][R16.64+0xc00] ;  /* 0x000c001610107981 */ /* 0x000f28000c1e1b00 */
[----:B------:R-:W2:Y:S01]  /*1f20*/  LDG.E.64 R14, desc[UR22][R14.64+0xc00] ;  /* 0x000c00160e0e7981 */ /* 0x000ea2000c1e1b00 */
[----:B0-----:R-:W1:Y:S01]  /*1f30*/  MUFU.RCP64H R7, UR8 ;  /* 0x0000000800077d08 */ /* 0x001e620008001800 */
[----:B------:R-:W-:Y:S01]  /*1f40*/  BSSY.RECONVERGENT B1, `(.L_x_96) ;  /* 0x0000015000017945 */ /* 0x000fe20003800200 */
[----:B-1----:R-:W-:-:S08]  /*1f50*/  DFMA R8, R6, -R24, 1 ;  /* 0x3ff000000608742b */ /* 0x002fd00000000818 */
[----:B------:R-:W-:-:S08]  /*1f60*/  DFMA R8, R8, R8, R8 ;  /* 0x000000080808722b */ /* 0x000fd00000000008 */
[----:B---3--:R-:W-:-:S08]  /*1f70*/  DFMA R20, R6, R8, R6 ;  /* 0x000000080614722b */ /* 0x008fd00000000006 */
[----:B------:R-:W-:-:S08]  /*1f80*/  DFMA R22, R20, -R24, 1 ;  /* 0x3ff000001416742b */ /* 0x000fd00000000818 */
[----:B------:R-:W-:Y:S02]  /*1f90*/  DFMA R22, R20, R22, R20 ;  /* 0x000000161416722b */ /* 0x000fe40000000014 */
[----:B----4-:R-:W-:Y:S02]  /*1fa0*/  DADD R6, -R18, R16 ;  /* 0x0000000012067229 */ /* 0x010fe40000000110 */
        /* <DEDUP_REMOVED lines=13> */
[----:B------:R-:W-:-:S07]  /*2080*/  IMAD.MOV.U32 R3, RZ, RZ, R0 ;  /* 0x000000ffff037224 */ /* 0x000fce00078e0000 */
.L_x_97:
[----:B------:R-:W-:Y:S05]  /*2090*/  BSYNC.RECONVERGENT B1 ;  /* 0x0000000000017941 */ /* 0x000fea0003800200 */
.L_x_96:
[----:B------:R-:W-:Y:S01]  /*20a0*/  DADD R2, R18, R2 ;  /* 0x0000000012027229 */ /* 0x000fe20000000002 */
[----:B------:R-:W-:-:S06]  /*20b0*/  UIADD3 UR4, UPT, UPT, UR4, 0x4, URZ ;  /* 0x0000000404047890 */ /* 0x000fcc000fffe0ff */
[----:B------:R1:W-:Y:S04]  /*20c0*/  STG.E.64 desc[UR22][R12.64+0xc00], R2 ;  /* 0x000c00020c007986 */ /* 0x0003e8000c101b16 */
[----:B------:R1:W-:Y:S04]  /*20d0*/  STG.E.64 desc[UR22][R10.64+0xc00], R16 ;  /* 0x000c00100a007986 */ /* 0x0003e8000c101b16 */
[----:B------:R1:W-:Y:S02]  /*20e0*/  STG.E.64 desc[UR22][R26.64+0xc00], R14 ;  /* 0x000c000e1a007986 */ /* 0x0003e4000c101b16 */
.L_x_89:
[----:B------:R-:W-:-:S13]  /*20f0*/  ISETP.NE.AND P0, PT, RZ, UR5, PT ;  /* 0x00000005ff007c0c */ /* 0x000fda000bf05270 */
[----:B------:R-:W-:Y:S05]  /*2100*/  @!P0 EXIT ;  /* 0x000000000000894d */ /* 0x000fea0003800000 */
[----:B------:R-:W-:-:S09]  /*2110*/  UISETP.NE.AND UP0, UPT, UR5, 0x1, UPT ;  /* 0x000000010500788c */ /* 0x000fd2000bf05270 */
[----:B------:R-:W-:Y:S05]  /*2120*/  BRA.U !UP0, `(.L_x_98) ;  /* 0x0000000508507547 */ /* 0x000fea000b800000 */
[----:B------:R-:W-:Y:S02]  /*2130*/  HFMA2 R18, -RZ, RZ, 0, 4.76837158203125e-07 ;  /* 0x00000008ff127431 */ /* 0x000fe400000001ff */
[----:B-1----:R-:W-:Y:S01]  /*2140*/  IMAD.U32 R3, RZ, RZ, UR4 ;  /* 0x00000004ff037e24 */ /* 0x002fe2000f8e00ff */
[----:B------:R-:W-:Y:S01]  /*2150*/  MOV R22, 0x8 ;  /* 0x0000000800167802 */ /* 0x000fe20000000f00 */
[----:B--2---:R-:W-:Y:S01]  /*2160*/  IMAD.MOV.U32 R20, RZ, RZ, 0x8 ;  /* 0x00000008ff147424 */ /* 0x004fe200078e00ff */
[----:B------:R-:W1:Y:S01]  /*2170*/  LDCU UR5, c[0x0][0x394] ;  /* 0x00007280ff0577ac */ /* 0x000e620008000800 */
[----:B0-----:R-:W-:Y:S01]  /*2180*/  IMAD R3, R3, 0x80, R4 ;  /* 0x0000008003037824 */ /* 0x001fe200078e0204 */
[----:B------:R-:W0:Y:S01]  /*2190*/  LDC.64 R24, c[0x0][0x390] ;  /* 0x0000e400ff187b82 */ /* 0x000e220000000a00 */
[----:B------:R-:W-:Y:S01]  /*21a0*/  IMAD.MOV.U32 R6, RZ, RZ, 0x1 ;  /* 0x00000001ff067424 */ /* 0x000fe200078e00ff */
[----:B------:R-:W2:Y:S01]  /*21b0*/  LDCU.64 UR6, c[0x0][0x388] ;  /* 0x00007100ff0677ac */ /* 0x000ea20008000a00 */
[----:B------:R-:W-:-:S04]  /*21c0*/  IMAD.WIDE R22, R3, R22, UR24 ;  /* 0x0000001803167e25 */ /* 0x000fc8000f8e0216 */
[C---:B------:R-:W-:Y:S01]  /*21d0*/  IMAD.WIDE R20, R3.reuse, R20, UR26 ;  /* 0x0000001a03147e25 */ /* 0x040fe2000f8e0214 */
[----:B------:R-:W3:Y:S03]  /*21e0*/  LDG.E.64 R10, desc[UR22][R22.64] ;  /* 0x00000016160a7981 */ /* 0x000ee6000c1e1b00 */
[----:B------:R-:W-:Y:S01]  /*21f0*/  IMAD.WIDE R18, R3, R18, UR28 ;  /* 0x0000001c03127e25 */ /* 0x000fe2000f8e0212 */
[----:B------:R-:W3:Y:S04]  /*2200*/  LDG.E.64 R16, desc[UR22][R20.64] ;  /* 0x0000001614107981 */ /* 0x000ee8000c1e1b00 */
[----:B------:R-:W2:Y:S01]  /*2210*/  LDG.E.64 R14, desc[UR22][R18.64] ;  /* 0x00000016120e7981 */ /* 0x000ea2000c1e1b00 */
[----:B-1----:R-:W0:Y:S02]  /*2220*/  MUFU.RCP64H R7, UR5 ;  /* 0x0000000500077d08 */ /* 0x002e240008001800 */
[----:B0-----:R-:W-:-:S08]  /*2230*/  DFMA R8, R6, -R24, 1 ;  /* 0x3ff000000608742b */ /* 0x001fd00000000818 */
[----:B------:R-:W-:-:S08]  /*2240*/  DFMA R8, R8, R8, R8 ;  /* 0x000000080808722b */ /* 0x000fd00000000008 */
[----:B------:R-:W-:-:S08]  /*2250*/  DFMA R26, R6, R8, R6 ;  /* 0x00000008061a722b */ /* 0x000fd00000000006 */
[----:B------:R-:W-:-:S08]  /*2260*/  DFMA R28, R26, -R24, 1 ;  /* 0x3ff000001a1c742b */ /* 0x000fd00000000818 */
[----:B------:R-:W-:Y:S01]  /*2270*/  DFMA R28, R26, R28, R26 ;  /* 0x0000001c1a1c722b */ /* 0x000fe2000000001a */
[----:B------:R-:W-:Y:S01]  /*2280*/  BSSY.RECONVERGENT B1, `(.L_x_99) ;  /* 0x0000011000017945 */ /* 0x000fe20003800200 */
[----:B---3--:R-:W-:Y:S02]  /*2290*/  DADD R8, -R10, R16 ;  /* 0x000000000a087229 */ /* 0x008fe40000000110 */
[----:B--2---:R-:W-:-:S08]  /*22a0*/  DMUL R6, R14, UR6 ;  /* 0x000000060e067c28 */ /* 0x004fd00008000000 */
        /* <DEDUP_REMOVED lines=14> */
.L_x_100:
[----:B------:R-:W-:Y:S05]  /*2390*/  BSYNC.RECONVERGENT B1 ;  /* 0x0000000000017941 */ /* 0x000fea0003800200 */
.L_x_99:
[----:B------:R-:W-:Y:S01]  /*23a0*/  MOV R12, 0x8 ;  /* 0x00000008000c7802 */ /* 0x000fe20000000f00 */
[----:B------:R-:W-:Y:S01]  /*23b0*/  IMAD.MOV.U32 R0, RZ, RZ, 0x8 ;  /* 0x00000008ff007424 */ /* 0x000fe200078e00ff */
[----:B------:R-:W-:Y:S01]  /*23c0*/  DADD R6, R10, R6 ;  /* 0x000000000a067229 */ /* 0x000fe20000000006 */
[----:B------:R-:W-:Y:S01]  /*23d0*/  IMAD.MOV.U32 R24, RZ, RZ, 0x8 ;  /* 0x00000008ff187424 */ /* 0x000fe200078e00ff */
[----:B------:R-:W0:Y:S01]  /*23e0*/  LDCU UR5, c[0x0][0x394] ;  /* 0x00007280ff0577ac */ /* 0x000e220008000800 */
[C---:B------:R-:W-:Y:S01]  /*23f0*/  IMAD.WIDE R12, R3.reuse, R12, UR30 ;  /* 0x0000001e030c7e25 */ /* 0x040fe2000f8e020c */
[----:B------:R-:W1:Y:S01]  /*2400*/  LDC.64 R26, c[0x0][0x390] ;  /* 0x0000e400ff1a7b82 */ /* 0x000e620000000a00 */
[----:B------:R-:W-:Y:S01]  /*2410*/  MOV R2, 0x1 ;  /* 0x0000000100027802 */ /* 0x000fe20000000f00 */
[----:B------:R-:W2:Y:S01]  /*2420*/  LDCU.64 UR6, c[0x0][0x388] ;  /* 0x00007100ff0677ac */ /* 0x000ea20008000a00 */
[C---:B------:R-:W-:Y:S01]  /*2430*/  IMAD.WIDE R10, R3.reuse, R0, UR32 ;  /* 0x00000020030a7e25 */ /* 0x040fe2000f8e0200 */
[----:B------:R-:W-:Y:S03]  /*2440*/  STG.E.64 desc[UR22][R12.64], R6 ;  /* 0x000000060c007986 */ /* 0x000fe6000c101b16 */
[----:B------:R-:W-:Y:S01]  /*2450*/  IMAD.WIDE R24, R3, R24, UR34 ;  /* 0x0000002203187e25 */ /* 0x000fe2000f8e0218 */
        /* <DEDUP_REMOVED lines=27> */
.L_x_102:
[----:B------:R-:W-:Y:S05]  /*2610*/  BSYNC.RECONVERGENT B1 ;  /* 0x0000000000017941 */ /* 0x000fea0003800200 */
.L_x_101:
[----:B------:R-:W-:Y:S01]  /*2620*/  DADD R2, R22, R2 ;  /* 0x0000000016027229 */ /* 0x000fe20000000002 */
[----:B------:R-:W-:-:S06]  /*2630*/  UIADD3 UR4, UPT, UPT, UR4, 0x2, URZ ;  /* 0x0000000204047890 */ /* 0x000fcc000fffe0ff */
[----:B------:R3:W-:Y:S04]  /*2640*/  STG.E.64 desc[UR22][R12.64+0x400], R2 ;  /* 0x000400020c007986 */ /* 0x0007e8000c101b16 */
[----:B------:R3:W-:Y:S04]  /*2650*/  STG.E.64 desc[UR22][R10.64+0x400], R20 ;  /* 0x000400140a007986 */ /* 0x0007e8000c101b16 */
[----:B------:R3:W-:Y:S02]  /*2660*/  STG.E.64 desc[UR22][R24.64+0x400], R18 ;  /* 0x0004001218007986 */ /* 0x0007e4000c101b16 */
.L_x_98:
[----:B------:R-:W4:Y:S02]  /*2670*/  LDC R0, c[0x0][0x384] ;  /* 0x0000e100ff007b82 */ /* 0x000f240000000800 */
[----:B----4-:R-:W-:-:S04]  /*2680*/  LOP3.LUT R0, R0, 0x1, RZ, 0xc0, !PT ;  /* 0x0000000100007812 */ /* 0x010fc800078ec0ff */
[----:B------:R-:W-:-:S13]  /*2690*/  ISETP.NE.U32.AND P0, PT, R0, 0x1, PT ;  /* 0x000000010000780c */ /* 0x000fda0003f05070 */
[----:B------:R-:W-:Y:S05]  /*26a0*/  @P0 EXIT ;  /* 0x000000000000094d */ /* 0x000fea0003800000 */
[----:B-1-3--:R-:W-:Y:S01]  /*26b0*/  IMAD.U32 R3, RZ, RZ, UR4 ;  /* 0x00000004ff037e24 */ /* 0x00afe2000f8e00ff */
[----:B------:R-:W1:Y:S01]  /*26c0*/  LDCU UR5, c[0x0][0x394] ;  /* 0x00007280ff0577ac */ /* 0x000e620008000800 */
[----:B--2---:R-:W-:Y:S01]  /*26d0*/  IMAD.MOV.U32 R15, RZ, RZ, 0x8 ;  /* 0x00000008ff0f7424 */ /* 0x004fe200078e00ff */
[----:B------:R-:W2:Y:S01]  /*26e0*/  LDC.64 R16, c[0x0][0x390] ;  /* 0x0000e400ff107b82 */ /* 0x000ea20000000a00 */
[----:B------:R-:W-:Y:S01]  /*26f0*/  IMAD.MOV.U32 R13, RZ, RZ, 0x8 ;  /* 0x00000008ff0d7424 */ /* 0x000fe200078e00ff */
[----:B0-----:R-:W-:Y:S01]  /*2700*/  LEA R4, R3, R4, 0x7 ;  /* 0x0000000403047211 */ /* 0x001fe200078e38ff */
[----:B------:R-:W-:Y:S01]  /*2710*/  IMAD.MOV.U32 R11, RZ, RZ, 0x8 ;  /* 0x00000008ff0b7424 */ /* 0x000fe200078e00ff */
[----:B------:R-:W-:Y:S01]  /*2720*/  MOV R2, 0x1 ;  /* 0x0000000100027802 */ /* 0x000fe20000000f00 */
[----:B------:R-:W0:Y:S02]  /*2730*/  LDCU.64 UR6, c[0x0][0x388] ;  /* 0x00007100ff0677ac */ /* 0x000e240008000a00 */
[----:B------:R-:W-:-:S04]  /*2740*/  IMAD.WIDE R14, R4, R15, UR24 ;  /* 0x00000018040e7e25 */ /* 0x000fc8000f8e020f */
[C---:B------:R-:W-:Y:S02]  /*2750*/  IMAD.WIDE R12, R4.reuse, R13, UR26 ;  /* 0x0000001a040c7e25 */ /* 0x040fe4000f8e020d */
[----:B------:R-:W3:Y:S02]  /*2760*/  LDG.E.64 R14, desc[UR22][R14.64] ;  /* 0x000000160e0e7981 */ /* 0x000ee4000c1e1b00 */
[----:B------:R-:W-:Y:S02]  /*2770*/  IMAD.WIDE R10, R4, R11, UR28 ;  /* 0x0000001c040a7e25 */ /* 0x000fe4000f8e020b */
[----:B------:R-:W3:Y:S04]  /*2780*/  LDG.E.64 R12, desc[UR22][R12.64] ;  /* 0x000000160c0c7981 */ /* 0x000ee8000c1e1b00 */
[----:B------:R-:W0:Y:S01]  /*2790*/  LDG.E.64 R10, desc[UR22][R10.64] ;  /* 0x000000160a0a7981 */ /* 0x000e22000c1e1b00 */
[----:B-1----:R-:W2:Y:S02]  /*27a0*/  MUFU.RCP64H R3, UR5 ;  /* 0x0000000500037d08 */ /* 0x002ea40008001800 */
[----:B--2---:R-:W-:-:S08]  /*27b0*/  DFMA R6, R2, -R16, 1 ;  /* 0x3ff000000206742b */ /* 0x004fd00000000810 */
[----:B------:R-:W-:-:S08]  /*27c0*/  DFMA R6, R6, R6, R6 ;  /* 0x000000060606722b */ /* 0x000fd00000000006 */
[----:B------:R-:W-:-:S08]  /*27d0*/  DFMA R18, R2, R6, R2 ;  /* 0x000000060212722b */ /* 0x000fd00000000002 */
[----:B------:R-:W-:-:S08]  /*27e0*/  DFMA R20, R18, -R16, 1 ;  /* 0x3ff000001214742b */ /* 0x000fd00000000810 */
[----:B------:R-:W-:Y:S01]  /*27f0*/  DFMA R20, R18, R20, R18 ;  /* 0x000000141214722b */ /* 0x000fe20000000012 */
[----:B------:R-:W-:Y:S01]  /*2800*/  BSSY.RECONVERGENT B1, `(.L_x_103) ;  /* 0x0000010000017945 */ /* 0x000fe20003800200 */
[----:B---3--:R-:W-:Y:S02]  /*2810*/  DADD R6, -R14, R12 ;  /* 0x000000000e067229 */ /* 0x008fe4000000010c */
        /* <DEDUP_REMOVED lines=14> */
.L_x_104:
[----:B------:R-:W-:Y:S05]  /*2900*/  BSYNC.RECONVERGENT B1 ;  /* 0x0000000000017941 */ /* 0x000fea0003800200 */
.L_x_103:
[----:B------:R-:W-:Y:S02]  /*2910*/  HFMA2 R5, -RZ, RZ, 0, 4.76837158203125e-07 ;  /* 0x00000008ff057431 */ /* 0x000fe400000001ff */
[----:B------:R-:W-:Y:S01]  /*2920*/  IMAD.MOV.U32 R7, RZ, RZ, 0x8 ;  /* 0x00000008ff077424 */ /* 0x000fe200078e00ff */
[----:B------:R-:W-:Y:S01]  /*2930*/  DADD R2, R14, R2 ;  /* 0x000000000e027229 */ /* 0x000fe20000000002 */
[----:B------:R-:W-:Y:S02]  /*2940*/  IMAD.MOV.U32 R9, RZ, RZ, 0x8 ;  /* 0x00000008ff097424 */ /* 0x000fe400078e00ff */
[----:B------:R-:W-:-:S04]  /*2950*/  IMAD.WIDE R6, R4, R7, UR30 ;  /* 0x0000001e04067e25 */ /* 0x000fc8000f8e0207 */
[C---:B------:R-:W-:Y:S01]  /*2960*/  IMAD.WIDE R8, R4.reuse, R9, UR32 ;  /* 0x0000002004087e25 */ /* 0x040fe2000f8e0209 */
[----:B------:R-:W-:Y:S03]  /*2970*/  STG.E.64 desc[UR22][R6.64], R2 ;  /* 0x0000000206007986 */ /* 0x000fe6000c101b16 */
[----:B------:R-:W-:Y:S01]  /*2980*/  IMAD.WIDE R4, R4, R5, UR34 ;  /* 0x0000002204047e25 */ /* 0x000fe2000f8e0205 */
[----:B------:R-:W-:Y:S04]  /*2990*/  STG.E.64 desc[UR22][R8.64], R12 ;  /* 0x0000000c08007986 */ /* 0x000fe8000c101b16 */
[----:B------:R-:W-:Y:S01]  /*29a0*/  STG.E.64 desc[UR22][R4.64], R10 ;  /* 0x0000000a04007986 */ /* 0x000fe2000c101b16 */
[----:B------:R-:W-:Y:S05]  /*29b0*/  EXIT ;  /* 0x000000000000794d */ /* 0x000fea0003800000 */
.L_x_70:
        /* <DEDUP_REMOVED lines=9> */
[----:B------:R-:W-:Y:S01]  /*2a50*/  ULOP3.LUT UR4, UR5, 0x7ffffffc, URZ, 0xc0, !UPT ;  /* 0x7ffffffc05047892 */ /* 0x000fe2000f8ec0ff */
[----:B------:R-:W2:Y:S01]  /*2a60*/  LDCU.64 UR8, c[0x0][0x388] ;  /* 0x00007100ff0877ac */ /* 0x000ea20008000a00 */
[----:B------:R-:W3:Y:S01]  /*2a70*/  LDCU UR7, c[0x0][0x394] ;  /* 0x00007280ff0777ac */ /* 0x000ee20008000800 */
[----:B------:R-:W-:-:S09]  /*2a80*/  UMOV UR5, URZ ;  /* 0x000000ff00057c82 */ /* 0x000fd20008000000 */
.L_x_122:
[----:B----4-:R-:W-:Y:S01]  /*2a90*/  IMAD.U32 R10, RZ, RZ, UR5 ;  /* 0x00000005ff0a7e24 */ /* 0x010fe2000f8e00ff */
[----:B------:R-:W-:Y:S01]  /*2aa0*/  UIADD3 UR5, UPT, UPT, UR5, 0x4, URZ ;  /* 0x0000000405057890 */ /* 0x000fe2000fffe0ff */
[----:B------:R-:W-:Y:S03]  /*2ab0*/  BSSY.RECONVERGENT B1, `(.L_x_106) ;  /* 0x0000031000017945 */ /* 0x000fe60003800200 */
[----:B0-----:R-:W-:Y:S01]  /*2ac0*/  LEA R10, R10, R3, 0x7 ;  /* 0x000000030a0a7211 */ /* 0x001fe200078e38ff */
[----:B------:R-:W-:-:S03]  /*2ad0*/  UISETP.NE.AND UP0, UPT, UR5, UR4, UPT ;  /* 0x000000040500728c */ /* 0x000fc6000bf05270 */
[----:B------:R-:W-:-:S13]  /*2ae0*/  ISETP.GE.AND P0, PT, R10, UR36, PT ;  /* 0x000000240a007c0c */ /* 0x000fda000bf06270 */
[----:B--23--:R-:W-:Y:S05]  /*2af0*/  @P0 BRA `(.L_x_107) ;  /* 0x0000000000b00947 */ /* 0x00cfea0003800000 */
[----:B------:R-:W-:Y:S02]  /*2b00*/  HFMA2 R17, -RZ, RZ, 0, 4.76837158203125e-07 ;  /* 0x00000008ff117431 */ /* 0x000fe400000001ff */
[----:B------:R-:W-:Y:S02]  /*2b10*/  IMAD.MOV.U32 R19, RZ, RZ, 0x8 ;  /* 0x00000008ff137424 */ /* 0x000fe400078e00ff */
[----:B------:R-:W-:Y:S02]  /*2b20*/  IMAD.MOV.U32 R15, RZ, RZ, 0x8 ;  /* 0x00000008ff0f7424 */ /* 0x000fe400078e00ff */
[----:B------:R-:W-:-:S04]  /*2b30*/  IMAD.WIDE R18, R10, R19, UR24 ;  /* 0x000000180a127e25 */ /* 0x000fc8000f8e0213 */
[C---:B------:R-:W-:Y:S02]  /*2b40*/  IMAD.WIDE R14, R10.reuse, R15, UR28 ;  /* 0x0000001c0a0e7e25 */ /* 0x040fe4000f8e020f */
[----:B------:R-:W4:Y:S02]  /*2b50*/  LDG.E.64 R18, desc[UR22][R18.64] ;  /* 0x0000001612127981 */ /* 0x000f24000c1e1b00 */
[----:B------:R-:W-:Y:S02]  /*2b60*/  IMAD.WIDE R16, R10, R17, UR26 ;  /* 0x0000001a0a107e25 */ /* 0x000fe4000f8e0211 */
[----:B------:R-:W2:Y:S04]  /*2b70*/  LDG.E.64 R14, desc[UR22][R14.64] ;  /* 0x000000160e0e7981 */ /* 0x000ea8000c1e1b00 */
[----:B------:R-:W4:Y:S01]  /*2b80*/  LDG.E.64 R16, desc[UR22][R16.64] ;  /* 0x0000001610107981 */ /* 0x000f22000c1e1b00 */
[----:B---3--:R-:W1:Y:S01]  /*2b90*/  MUFU.RCP64H R7, UR7 ;  /* 0x0000000700077d08 */ /* 0x008e620008001800 */
[----:B------:R-:W-:-:S06]  /*2ba0*/  MOV R6, 0x1 ;  /* 0x0000000100067802 */ /* 0x000fcc0000000f00 */
[----:B-1----:R-:W-:-:S08]  /*2bb0*/  DFMA R8, R6, -R12, 1 ;  /* 0x3ff000000608742b */ /* 0x002fd0000000080c */
[----:B------:R-:W-:-:S08]  /*2bc0*/  DFMA R8, R8, R8, R8 ;  /* 0x000000080808722b */ /* 0x000fd00000000008 */
[----:B------:R-:W-:-:S08]  /*2bd0*/  DFMA R22, R6, R8, R6 ;  /* 0x000000080616722b */ /* 0x000fd00000000006 */
[----:B------:R-:W-:-:S08]  /*2be0*/  DFMA R24, R22, -R12, 1 ;  /* 0x3ff000001618742b */ /* 0x000fd0000000080c */
[----:B------:R-:W-:Y:S01]  /*2bf0*/  DFMA R24, R22, R24, R22 ;  /* 0x000000181618722b */ /* 0x000fe20000000016 */
[----:B------:R-:W-:Y:S01]  /*2c00*/  BSSY.RECONVERGENT B2, `(.L_x_108) ;  /* 0x0000011000027945 */ /* 0x000fe20003800200 */
[----:B--2---:R-:W-:Y:S02]  /*2c10*/  DMUL R6, R14, UR8 ;  /* 0x000000080e067c28 */ /* 0x004fe40008000000 */
        /* <DEDUP_REMOVED lines=13> */
[----:B------:R-:W-:Y:S01]  /*2cf0*/  IMAD.MOV.U32 R6, RZ, RZ, R2 ;  /* 0x000000ffff067224 */ /* 0x000fe200078e0002 */
[----:B------:R-:W-:-:S07]  /*2d00*/  MOV R7, R0 ;  /* 0x0000000000077202 */ /* 0x000fce0000000f00 */
.L_x_109:
[----:B------:R-:W-:Y:S05]  /*2d10*/  BSYNC.RECONVERGENT B2 ;  /* 0x0000000000027941 */ /* 0x000fea0003800200 */
.L_x_108:
[----:B------:R-:W-:Y:S02]  /*2d20*/  HFMA2 R11, -RZ, RZ, 0, 4.76837158203125e-07 ;  /* 0x00000008ff0b7431 */ /* 0x000fe400000001ff */
[----:B------:R-:W-:Y:S01]  /*2d30*/  IMAD.MOV.U32 R9, RZ, RZ, 0x8 ;  /* 0x00000008ff097424 */ /* 0x000fe200078e00ff */
[----:B------:R-:W-:Y:S01]  /*2d40*/  DADD R6, R18, R6 ;  /* 0x0000000012067229 */ /* 0x000fe20000000006 */
[----:B------:R-:W-:Y:S02]  /*2d50*/  IMAD.MOV.U32 R21, RZ, RZ, 0x8 ;  /* 0x00000008ff157424 */ /* 0x000fe400078e00ff */
[----:B------:R-:W-:-:S04]  /*2d60*/  IMAD.WIDE R8, R10, R9, UR30 ;  /* 0x0000001e0a087e25 */ /* 0x000fc8000f8e0209 */
[C---:B------:R-:W-:Y:S01]  /*2d70*/  IMAD.WIDE R20, R10.reuse, R21, UR34 ;  /* 0x000000220a147e25 */ /* 0x040fe2000f8e0215 */
[----:B------:R0:W-:Y:S03]  /*2d80*/  STG.E.64 desc[UR22][R8.64], R6 ;  /* 0x0000000608007986 */ /* 0x0001e6000c101b16 */
[----:B------:R-:W-:-:S05]  /*2d90*/  IMAD.WIDE R18, R10, R11, UR32 ;  /* 0x000000200a127e25 */ /* 0x000fca000f8e020b */
[----:B------:R0:W-:Y:S04]  /*2da0*/  STG.E.64 desc[UR22][R18.64], R16 ;  /* 0x0000001012007986 */ /* 0x0001e8000c101b16 */
[----:B------:R0:W-:Y:S02]  /*2db0*/  STG.E.64 desc[UR22][R20.64], R14 ;  /* 0x0000000e14007986 */ /* 0x0001e4000c101b16 */
.L_x_107:
[----:B--23--:R-:W-:Y:S05]  /*2dc0*/  BSYNC.RECONVERGENT B1 ;  /* 0x0000000000017941 */ /* 0x00cfea0003800200 */
.L_x_106:
[----:B------:R-:W-:Y:S01]  /*2dd0*/  IADD3 R4, PT, PT, R10, 0x80, RZ ;  /* 0x000000800a047810 */ /* 0x000fe20007ffe0ff */
[----:B------:R-:W-:Y:S03]  /*2de0*/  BSSY.RECONVERGENT B1, `(.L_x_110) ;  /* 0x000002f000017945 */ /* 0x000fe60003800200 */
[----:B------:R-:W-:-:S13]  /*2df0*/  ISETP.GE.AND P0, PT, R4, UR36, PT ;  /* 0x0000002404007c0c */ /* 0x000fda000bf06270 */
[----:B------:R-:W-:Y:S05]  /*2e00*/  @P0 BRA `(.L_x_111) ;  /* 0x0000000000b00947 */ /* 0x000fea0003800000 */
[----:B0-----:R-:W-:Y:S01]  /*2e10*/  MOV R17, 0x8 ;  /* 0x0000000800117802 */ /* 0x001fe20000000f00 */
[----:B------:R-:W-:Y:S02]  /*2e20*/  IMAD.MOV.U32 R19, RZ, RZ, 0x8 ;  /* 0x00000008ff137424 */ /* 0x000fe400078e00ff */
[----:B------:R-:W-:Y:S02]  /*2e30*/  IMAD.MOV.U32 R15, RZ, RZ, 0x8 ;  /* 0x00000008ff0f7424 */ /* 0x000fe400078e00ff */
[----:B------:R-:W-:-:S04]  /*2e40*/  IMAD.WIDE R18, R4, R19, UR24 ;  /* 0x0000001804127e25 */ /* 0x000fc8000f8e0213 */
[C---:B------:R-:W-:Y:S02]  /*2e50*/  IMAD.WIDE R16, R4.reuse, R17, UR26 ;  /* 0x0000001a04107e25 */ /* 0x040fe4000f8e0211 */
[----:B------:R-:W2:Y:S02]  /*2e60*/  LDG.E.64 R18, desc[UR22][R18.64] ;  /* 0x0000001612127981 */ /* 0x000ea4000c1e1b00 */
[----:B------:R-:W-:Y:S02]  /*2e70*/  IMAD.WIDE R14, R4, R15, UR28 ;  /* 0x0000001c040e7e25 */ /* 0x000fe4000f8e020f */
[----:B------:R-:W2:Y:S04]  /*2e80*/  LDG.E.64 R16, desc[UR22][R16.64] ;  /* 0x0000001610107981 */ /* 0x000ea8000c1e1b00 */
[----:B------:R-:W3:Y:S01]  /*2e90*/  LDG.E.64 R14, desc[UR22][R14.64] ;  /* 0x000000160e0e7981 */ /* 0x000ee2000c1e1b00 */
[----:B------:R-:W1:Y:S01]  /*2ea0*/  MUFU.RCP64H R7, UR7 ;  /* 0x0000000700077d08 */ /* 0x000e620008001800 */
[----:B------:R-:W-:-:S06]  /*2eb0*/  HFMA2 R6, -RZ, RZ, 0, 5.9604644775390625e-08 ;  /* 0x00000001ff067431 */ /* 0x000fcc00000001ff */
[----:B-1----:R-:W-:-:S08]  /*2ec0*/  DFMA R8, R6, -R12, 1 ;  /* 0x3ff000000608742b */ /* 0x002fd0000000080c */
[----:B------:R-:W-:-:S08]  /*2ed0*/  DFMA R8, R8, R8, R8 ;  /* 0x000000080808722b */ /* 0x000fd00000000008 */
[----:B------:R-:W-:-:S08]  /*2ee0*/  DFMA R22, R6, R8, R6 ;  /* 0x000000080616722b */ /* 0x000fd00000000006 */
[----:B------:R-:W-:-:S08]  /*2ef0*/  DFMA R24, R22, -R12, 1 ;  /* 0x3ff000001618742b */ /* 0x000fd0000000080c */
[----:B------:R-:W-:Y:S01]  /*2f00*/  DFMA R24, R22, R24, R22 ;  /* 0x000000181618722b */ /* 0x000fe20000000016 */
[----:B------:R-:W-:Y:S01]  /*2f10*/  BSSY.RECONVERGENT B2, `(.L_x_112) ;  /* 0x0000011000027945 */ /* 0x000fe20003800200 */
[----:B--2---:R-:W-:Y:S02]  /*2f20*/  DADD R8, -R18, R16 ;  /* 0x0000000012087229 */ /* 0x004fe40000000110 */
[----:B---3--:R-:W-:-:S08]  /*2f30*/  DMUL R6, R14, UR8 ;  /* 0x000000080e067c28 */ /* 0x008fd00008000000 */
        /* <DEDUP_REMOVED lines=14> */
.L_x_113:
[----:B------:R-:W-:Y:S05]  /*3020*/  BSYNC.RECONVERGENT B2 ;  /* 0x0000000000027941 */ /* 0x000fea0003800200 */
.L_x_112:
        /* <DEDUP_REMOVED lines=10> */
.L_x_111:
[----:B------:R-:W-:Y:S05]  /*30d0*/  BSYNC.RECONVERGENT B1 ;  /* 0x0000000000017941 */ /* 0x000fea0003800200 */
.L_x_110:
[----:B------:R-:W-:Y:S01]  /*30e0*/  IADD3 R4, PT, PT, R10, 0x100, RZ ;  /* 0x000001000a047810 */ /* 0x000fe20007ffe0ff */
[----:B------:R-:W-:Y:S03]  /*30f0*/  BSSY.RECONVERGENT B1, `(.L_x_114) ;  /* 0x000002f000017945 */ /* 0x000fe60003800200 */
[----:B------:R-:W-:-:S13]  /*3100*/  ISETP.GE.AND P0, PT, R4, UR36, PT ;  /* 0x0000002404007c0c */ /* 0x000fda000bf06270 */
[----:B------:R-:W-:Y:S05]  /*3110*/  @P0 BRA `(.L_x_115) ;  /* 0x0000000000b00947 */ /* 0x000fea0003800000 */
[----:B0-2---:R-:W-:Y:S01]  /*3120*/  MOV R17, 0x8 ;  /* 0x0000000800117802 */ /* 0x005fe20000000f00 */
        /* <DEDUP_REMOVED lines=32> */
.L_x_117:
[----:B------:R-:W-:Y:S05]  /*3330*/  BSYNC.RECONVERGENT B2 ;  /* 0x0000000000027941 */ /* 0x000fea0003800200 */
.L_x_116:
        /* <DEDUP_REMOVED lines=10> */
.L_x_115:
[----:B------:R-:W-:Y:S05]  /*33e0*/  BSYNC.RECONVERGENT B1 ;  /* 0x0000000000017941 */ /* 0x000fea0003800200 */
.L_x_114:
[----:B------:R-:W-:Y:S01]  /*33f0*/  IADD3 R10, PT, PT, R10, 0x180, RZ ;  /* 0x000001800a0a7810 */ /* 0x000fe20007ffe0ff */
[----:B------:R-:W-:Y:S03]  /*3400*/  BSSY.RECONVERGENT B1, `(.L_x_118) ;  /* 0x000002f000017945 */ /* 0x000fe60003800200 */
[----:B------:R-:W-:-:S13]  /*3410*/  ISETP.GE.AND P0, PT, R10, UR36, PT ;  /* 0x000000240a007c0c */ /* 0x000fda000bf06270 */
[----:B------:R-:W-:Y:S05]  /*3420*/  @P0 BRA `(.L_x_119) ;  /* 0x0000000000b00947 */ /* 0x000fea0003800000 */
[----:B0-23--:R-:W-:Y:S01]  /*3430*/  MOV R17, 0x8 ;  /* 0x0000000800117802 */ /* 0x00dfe20000000f00 */
        /* <DEDUP_REMOVED lines=32> */
.L_x_121:
[----:B------:R-:W-:Y:S05]  /*3640*/  BSYNC.RECONVERGENT B2 ;  /* 0x0000000000027941 */ /* 0x000fea0003800200 */
.L_x_120:
        /* <DEDUP_REMOVED lines=10> */
.L_x_119:
[----:B------:R-:W-:Y:S05]  /*36f0*/  BSYNC.RECONVERGENT B1 ;  /* 0x0000000000017941 */ /* 0x000fea0003800200 */
.L_x_118:
[----:B------:R-:W-:Y:S05]  /*3700*/  BRA.U UP0, `(.L_x_122) ;  /* 0xfffffff100e07547 */ /* 0x000fea000b83ffff */
.L_x_105:
[----:B------:R-:W-:-:S13]  /*3710*/  ISETP.NE.AND P0, PT, RZ, UR6, PT ;  /* 0x00000006ff007c0c */ /* 0x000fda000bf05270 */
[----:B------:R-:W-:Y:S05]  /*3720*/  @!P0 EXIT ;  /* 0x000000000000894d */ /* 0x000fea0003800000 */
[----:B------:R-:W-:-:S09]  /*3730*/  UISETP.NE.AND UP0, UPT, UR6, 0x1, UPT ;  /* 0x000000010600788c */ /* 0x000fd2000bf05270 */
[----:B------:R-:W-:Y:S05]  /*3740*/  BRA.U !UP0, `(.L_x_123) ;  /* 0x0000000508a87547 */ /* 0x000fea000b800000 */
[----:B------:R-:W-:Y:S01]  /*3750*/  MOV R4, UR4 ;  /* 0x0000000400047c02 */ /* 0x000fe20008000f00 */
[----:B------:R-:W-:Y:S04]  /*3760*/  BSSY.RECONVERGENT B1, `(.L_x_124) ;  /* 0x0000033000017945 */ /* 0x000fe80003800200 */
[----:B0-----:R-:W-:-:S05]  /*3770*/  IMAD R4, R4, 0x80, R3 ;  /* 0x0000008004047824 */ /* 0x001fca00078e0203 */
[----:B------:R-:W-:-:S13]  /*3780*/  ISETP.GE.AND P0, PT, R4, UR36, PT ;  /* 0x0000002404007c0c */ /* 0x000fda000bf06270 */
[----:B------:R-:W-:Y:S05]  /*3790*/  @P0 BRA `(.L_x_125) ;  /* 0x0000000000bc0947 */ /* 0x000fea0003800000 */
[----:B----4-:R-:W-:Y:S01]  /*37a0*/  HFMA2 R11, -RZ, RZ, 0, 4.76837158203125e-07 ;  /* 0x00000008ff0b7431 */ /* 0x010fe200000001ff */
[----:B--23--:R-:W-:Y:S01]  /*37b0*/  MOV R15, 0x8 ;  /* 0x00000008000f7802 */ /* 0x00cfe20000000f00 */
[----:B-1----:R-:W-:Y:S01]  /*37c0*/  IMAD.MOV.U32 R13, RZ, RZ, 0x8 ;  /* 0x00000008ff0d7424 */ /* 0x002fe200078e00ff */
[----:B------:R-:W0:Y:S01]  /*37d0*/  LDCU UR5, c[0x0][0x394] ;  /* 0x00007280ff0577ac */ /* 0x000e220008000800 */
[----:B------:R-:W1:Y:S02]  /*37e0*/  LDC.64 R18, c[0x0][0x390] ;  /* 0x0000e400ff127b82 */ /* 0x000e640000000a00 */
[C---:B------:R-:W-:Y:S01]  /*37f0*/  IMAD.WIDE R14, R4.reuse, R15, UR24 ;  /* 0x00000018040e7e25 */ /* 0x040fe2000f8e020f */
[----:B------:R-:W2:Y:S03]  /*3800*/  LDCU.64 UR6, c[0x0][0x388] ;  /* 0x00007100ff0677ac */ /* 0x000ea60008000a00 */
[----:B------:R-:W-:-:S02]  /*3810*/  IMAD.WIDE R12, R4, R13, UR26 ;  /* 0x0000001a040c7e25 */ /* 0x000fc4000f8e020d */
[----:B------:R-:W3:Y:S02]  /*3820*/  LDG.E.64 R14, desc[UR22][R14.64] ;  /* 0x000000160e0e7981 */ /* 0x000ee4000c1e1b00 */
[----:B------:R-:W-:Y:S02]  /*3830*/  IMAD.WIDE R10, R4, R11, UR28 ;  /* 0x0000001c040a7e25 */ /* 0x000fe4000f8e020b */
[----:B------:R-:W3:Y:S04]  /*3840*/  LDG.E.64 R12, desc[UR22][R12.64] ;  /* 0x000000160c0c7981 */ /* 0x000ee8000c1e1b00 */
        /* <DEDUP_REMOVED lines=22> */
[----:B------:R-:W-:Y:S05]  /*39b0*/  CALL.REL.NOINC `($__internal_1_$__cuda_sm20_div_rn_f64_full) ;  /* 0x0000000400ec7944 */ /* 0x000fea0003c00000 */
[----:B------:R-:W-:Y:S01]  /*39c0*/  MOV R6, R2 ;  /* 0x0000000200067202 */ /* 0x000fe20000000f00 */
[----:B------:R-:W-:-:S07]  /*39d0*/  IMAD.MOV.U32 R7, RZ, RZ, R0 ;  /* 0x000000ffff077224 */ /* 0x000fce00078e0000 */
.L_x_127:
[----:B------:R-:W-:Y:S05]  /*39e0*/  BSYNC.RECONVERGENT B2 ;  /* 0x0000000000027941 */ /* 0x000fea0003800200 */
.L_x_126:
[----:B------:R-:W-:Y:S02]  /*39f0*/  HFMA2 R9, -RZ, RZ, 0, 4.76837158203125e-07 ;  /* 0x00000008ff097431 */ /* 0x000fe400000001ff */
[----:B------:R-:W-:Y:S01]  /*3a00*/  IMAD.MOV.U32 R17, RZ, RZ, 0x8 ;  /* 0x00000008ff117424 */ /* 0x000fe200078e00ff */
[----:B------:R-:W-:Y:S01]  /*3a10*/  MOV R19, 0x8 ;  /* 0x0000000800137802 */ /* 0x000fe20000000f00 */
[----:B------:R-:W-:Y:S02]  /*3a20*/  DADD R6, R14, R6 ;  /* 0x000000000e067229 */ /* 0x000fe40000000006 */
[----:B------:R-:W-:-:S04]  /*3a30*/  IMAD.WIDE R14, R4, R17, UR32 ;  /* 0x00000020040e7e25 */ /* 0x000fc8000f8e0211 */
[----:B------:R-:W-:-:S04]  /*3a40*/  IMAD.WIDE R16, R4, R19, UR34 ;  /* 0x0000002204107e25 */ /* 0x000fc8000f8e0213 */
[----:B------:R-:W-:-:S05]  /*3a50*/  IMAD.WIDE R8, R4, R9, UR30 ;  /* 0x0000001e04087e25 */ /* 0x000fca000f8e0209 */
[----:B------:R0:W-:Y:S04]  /*3a60*/  STG.E.64 desc[UR22][R8.64], R6 ;  /* 0x0000000608007986 */ /* 0x0001e8000c101b16 */
[----:B------:R0:W-:Y:S04]  /*3a70*/  STG.E.64 desc[UR22][R14.64], R12 ;  /* 0x0000000c0e007986 */ /* 0x0001e8000c101b16 */
[----:B------:R0:W-:Y:S02]  /*3a80*/  STG.E.64 desc[UR22][R16.64], R10 ;  /* 0x0000000a10007986 */ /* 0x0001e4000c101b16 */
.L_x_125:
[----:B------:R-:W-:Y:S05]  /*3a90*/  BSYNC.RECONVERGENT B1 ;  /* 0x0000000000017941 */ /* 0x000fea0003800200 */
.L_x_124:
[----:B------:R-:W-:Y:S01]  /*3aa0*/  VIADD R4, R4, 0x80 ;  /* 0x0000008004047836 */ /* 0x000fe20000000000 */
[----:B------:R-:W-:Y:S04]  /*3ab0*/  BSSY.RECONVERGENT B1, `(.L_x_128) ;  /* 0x0000032000017945 */ /* 0x000fe80003800200 */
[----:B------:R-:W-:-:S13]  /*3ac0*/  ISETP.GE.AND P0, PT, R4, UR36, PT ;  /* 0x0000002404007c0c */ /* 0x000fda000bf06270 */
[----:B------:R-:W-:Y:S05]  /*3ad0*/  @P0 BRA `(.L_x_129) ;  /* 0x0000000000bc0947 */ /* 0x000fea0003800000 */
[----:B0---4-:R-:W-:Y:S01]  /*3ae0*/  HFMA2 R11, -RZ, RZ, 0, 4.76837158203125e-07 ;  /* 0x00000008ff0b7431 */ /* 0x011fe200000001ff */
        /* <DEDUP_REMOVED lines=35> */
.L_x_131:
[----:B------:R-:W-:Y:S05]  /*3d20*/  BSYNC.RECONVERGENT B2 ;  /* 0x0000000000027941 */ /* 0x000fea0003800200 */
.L_x_130:
        /* <DEDUP_REMOVED lines=10> */
.L_x_129:
[----:B------:R-:W-:Y:S05]  /*3dd0*/  BSYNC.RECONVERGENT B1 ;  /* 0x0000000000017941 */ /* 0x000fea0003800200 */
.L_x_128:
[----:B------:R-:W-:-:S12]  /*3de0*/  UIADD3 UR4, UPT, UPT, UR4, 0x2, URZ ;  /* 0x0000000204047890 */ /* 0x000fd8000fffe0ff */
.L_x_123:
[----:B------:R-:W5:Y:S02]  /*3df0*/  LDC R0, c[0x0][0x384] ;  /* 0x0000e100ff007b82 */ /* 0x000f640000000800 */
[----:B-----5:R-:W-:-:S04]  /*3e00*/  LOP3.LUT R0, R0, 0x1, RZ, 0xc0, !PT ;  /* 0x0000000100007812 */ /* 0x020fc800078ec0ff */
[----:B------:R-:W-:-:S13]  /*3e10*/  ISETP.NE.U32.AND P0, PT, R0, 0x1, PT ;  /* 0x000000010000780c */ /* 0x000fda0003f05070 */
[----:B------:R-:W-:Y:S05]  /*3e20*/  @P0 EXIT ;  /* 0x000000000000094d */ /* 0x000fea0003800000 */
[----:B------:R-:W-:-:S05]  /*3e30*/  IMAD.U32 R0, RZ, RZ, UR4 ;  /* 0x00000004ff007e24 */ /* 0x000fca000f8e00ff */
[----:B0-----:R-:W-:-:S04]  /*3e40*/  LEA R3, R0, R3, 0x7 ;  /* 0x0000000300037211 */ /* 0x001fc800078e38ff */
[----:B------:R-:W-:-:S13]  /*3e50*/  ISETP.GE.AND P0, PT, R3, UR36, PT ;  /* 0x0000002403007c0c */ /* 0x000fda000bf06270 */
[----:B------:R-:W-:Y:S05]  /*3e60*/  @P0 EXIT ;  /* 0x000000000000094d */ /* 0x000fea0003800000 */
[----:B-1----:R-:W-:Y:S01]  /*3e70*/  MOV R12, 0x8 ;  /* 0x00000008000c7802 */ /* 0x002fe20000000f00 */
[----:B--234-:R-:W-:Y:S01]  /*3e80*/  IMAD.MOV.U32 R14, RZ, RZ, 0x8 ;  /* 0x00000008ff0e7424 */ /* 0x01cfe200078e00ff */
[----:B------:R-:W0:Y:S01]  /*3e90*/  LDCU UR6, c[0x0][0x394] ;  /* 0x00007280ff0677ac */ /* 0x000e220008000800 */
[----:B------:R-:W-:Y:S01]  /*3ea0*/  IMAD.MOV.U32 R10, RZ, RZ, 0x8 ;  /* 0x00000008ff0a7424 */ /* 0x000fe200078e00ff */
[----:B------:R-:W1:Y:S01]  /*3eb0*/  LDC.64 R18, c[0x0][0x390] ;  /* 0x0000e400ff127b82 */ /* 0x000e620000000a00 */
[----:B------:R-:W-:-:S04]  /*3ec0*/  IMAD.WIDE R14, R3, R14, UR24 ;  /* 0x00000018030e7e25 */ /* 0x000fc8000f8e020e */
[----:B------:R-:W-:Y:S01]  /*3ed0*/  HFMA2 R6, -RZ, RZ, 0, 5.9604644775390625e-08 ;  /* 0x00000001ff067431 */ /* 0x000fe200000001ff */
[----:B------:R-:W2:Y:S01]  /*3ee0*/  LDCU.64 UR4, c[0x0][0x388] ;  /* 0x00007100ff0477ac */ /* 0x000ea20008000a00 */
[C---:B------:R-:W-:Y:S01]  /*3ef0*/  IMAD.WIDE R12, R3.reuse, R12, UR26 ;  /* 0x0000001a030c7e25 */ /* 0x040fe2000f8e020c */
[----:B------:R-:W3:Y:S03]  /*3f00*/  LDG.E.64 R14, desc[UR22][R14.64] ;  /* 0x000000160e0e7981 */ /* 0x000ee6000c1e1b00 */
[----:B------:R-:W-:Y:S02]  /*3f10*/  IMAD.WIDE R10, R3, R10, UR28 ;  /* 0x0000001c030a7e25 */ /* 0x000fe4000f8e020a */
[----:B------:R-:W3:Y:S04]  /*3f20*/  LDG.E.64 R12, desc[UR22][R12.64] ;  /* 0x000000160c0c7981 */ /* 0x000ee8000c1e1b00 */
[----:B------:R-:W2:Y:S01]  /*3f30*/  LDG.E.64 R10, desc[UR22][R10.64] ;  /* 0x000000160a0a7981 */ /* 0x000ea2000c1e1b00 */
[----:B0-----:R-:W1:Y:S02]  /*3f40*/  MUFU.RCP64H R7, UR6 ;  /* 0x0000000600077d08 */ /* 0x001e640008001800 */
        /* <DEDUP_REMOVED lines=22> */
.L_x_133:
[----:B------:R-:W-:Y:S05]  /*40b0*/  BSYNC.RECONVERGENT B1 ;  /* 0x0000000000017941 */ /* 0x000fea0003800200 */
.L_x_132:
        /* <DEDUP_REMOVED lines=11> */
        .weak           $__internal_1_$__cuda_sm20_div_rn_f64_full
        .type           $__internal_1_$__cuda_sm20_div_rn_f64_full,@function
        .size           $__internal_1_$__cuda_sm20_div_rn_f64_full,(.L_x_490 - $__internal_1_$__cuda_sm20_div_rn_f64_full)
$__internal_1_$__cuda_sm20_div_rn_f64_full:
[C---:B------:R-:W-:Y:S01]  /*4170*/  FSETP.GEU.AND P0, PT, |R5|.reuse, 1.469367938527859385e-39, PT ;  /* 0x001000000500780b */ /* 0x040fe20003f0e200 */
[----:B------:R-:W-:Y:S01]  /*4180*/  IMAD.U32 R32, RZ, RZ, UR21 ;  /* 0x00000015ff207e24 */ /* 0x000fe2000f8e00ff */
[----:B------:R-:W-:Y:S01]  /*4190*/  MOV R33, R5 ;  /* 0x0000000500217202 */ /* 0x000fe20000000f00 */
[----:B------:R-:W-:Y:S01]  /*41a0*/  IMAD.MOV.U32 R36, RZ, RZ, 0x1 ;  /* 0x00000001ff247424 */ /* 0x000fe200078e00ff */
[----:B------:R-:W-:Y:S01]  /*41b0*/  LOP3.LUT R7, R5, 0x800fffff, RZ, 0xc0, !PT ;  /* 0x800fffff05077812 */ /* 0x000fe200078ec0ff */
[----:B------:R-:W-:Y:S01]  /*41c0*/  IMAD.MOV.U32 R40, RZ, RZ, R2 ;  /* 0x000000ffff287224 */ /* 0x000fe200078e0002 */
[----:B------:R-:W-:Y:S01]  /*41d0*/  MOV R34, UR21 ;  /* 0x0000001500227c02 */ /* 0x000fe20008000f00 */
[----:B------:R-:W-:Y:S01]  /*41e0*/  BSSY.RECONVERGENT B0, `(.L_x_134) ;  /* 0x0000059000007945 */ /* 0x000fe20003800200 */
[----:B------:R-:W-:Y:S01]  /*41f0*/  LOP3.LUT R35, R7, 0x3ff00000, RZ, 0xfc, !PT ;  /* 0x3ff0000007237812 */ /* 0x000fe200078efcff */
[----:B------:R-:W-:Y:S01]  /*4200*/  IMAD.MOV.U32 R38, RZ, RZ, R40 ;  /* 0x000000ffff267224 */ /* 0x000fe200078e0028 */
[----:B------:R-:W-:-:S02]  /*4210*/  MOV R41, R0 ;  /* 0x0000000000297202 */ /* 0x000fc40000000f00 */
[----:B------:R-:W-:Y:S01]  /*4220*/  LOP3.LUT R7, R5, 0x7ff00000, RZ, 0xc0, !PT ;  /* 0x7ff0000005077812 */ /* 0x000fe200078ec0ff */
[----:B------:R-:W-:Y:S01]  /*4230*/  @!P0 DMUL R34, R32, 8.98846567431157953865e+307 ;  /* 0x7fe0000020228828 */ /* 0x000fe20000000000 */
[C---:B------:R-:W-:Y:S02]  /*4240*/  FSETP.GEU.AND P2, PT, |R41|.reuse, 1.469367938527859385e-39, PT ;  /* 0x001000002900780b */ /* 0x040fe40003f4e200 */
[----:B------:R-:W-:-:S03]  /*4250*/  LOP3.LUT R2, R41, 0x7ff00000, RZ, 0xc0, !PT ;  /* 0x7ff0000029027812 */ /* 0x000fc600078ec0ff */
[----:B------:R-:W0:Y:S01]  /*4260*/  MUFU.RCP64H R37, R35 ;  /* 0x0000002300257308 */ /* 0x000e220000001800 */
[----:B------:R-:W-:-:S03]  /*4270*/  ISETP.GE.U32.AND P1, PT, R2, R7, PT ;  /* 0x000000070200720c */ /* 0x000fc60003f26070 */
[----:B------:R-:W-:-:S04]  /*4280*/  @!P0 LOP3.LUT R7, R35, 0x7ff00000, RZ, 0xc0, !PT ;  /* 0x7ff0000023078812 */ /* 0x000fc800078ec0ff */
[----:B------:R-:W-:-:S04]  /*4290*/  @!P2 LOP3.LUT R0, R33, 0x7ff00000, RZ, 0xc0, !PT ;  /* 0x7ff000002100a812 */ /* 0x000fc800078ec0ff */
[----:B------:R-:W-:Y:S02]  /*42a0*/  @!P2 ISETP.GE.U32.AND P3, PT, R2, R0, PT ;  /* 0x000000000200a20c */ /* 0x000fe40003f66070 */
[----:B------:R-:W-:Y:S01]  /*42b0*/  MOV R0, 0x1ca00000 ;  /* 0x1ca0000000007802 */ /* 0x000fe20000000f00 */
[----:B0-----:R-:W-:-:S08]  /*42c0*/  DFMA R8, R36, -R34, 1 ;  /* 0x3ff000002408742b */ /* 0x001fd00000000822 */
[----:B------:R-:W-:-:S08]  /*42d0*/  DFMA R8, R8, R8, R8 ;  /* 0x000000080808722b */ /* 0x000fd00000000008 */
[----:B------:R-:W-:Y:S01]  /*42e0*/  DFMA R36, R36, R8, R36 ;  /* 0x000000082424722b */ /* 0x000fe20000000024 */
[C---:B------:R-:W-:Y:S02]  /*42f0*/  @!P2 SEL R9, R0.reuse, 0x63400000, !P3 ;  /* 0x634000000009a807 */ /* 0x040fe40005800000 */
[----:B------:R-:W-:Y:S02]  /*4300*/  SEL R8, R0, 0x63400000, !P1 ;  /* 0x6340000000087807 */ /* 0x000fe40004800000 */
[----:B------:R-:W-:-:S03]  /*4310*/  @!P2 LOP3.LUT R9, R9, 0x80000000, R41, 0xf8, !PT ;  /* 0x800000000909a812 */ /* 0x000fc600078ef829 */
[----:B------:R-:W-:Y:S01]  /*4320*/  DFMA R42, R36, -R34, 1 ;  /* 0x3ff00000242a742b */ /* 0x000fe20000000822 */
[----:B------:R-:W-:Y:S02]  /*4330*/  LOP3.LUT R39, R8, 0x800fffff, R41, 0xf8, !PT ;  /* 0x800fffff08277812 */ /* 0x000fe400078ef829 */
[----:B------:R-:W-:Y:S02]  /*4340*/  @!P2 LOP3.LUT R9, R9, 0x100000, RZ, 0xfc, !PT ;  /* 0x001000000909a812 */ /* 0x000fe400078efcff */
[----:B------:R-:W-:-:S03]  /*4350*/  @!P2 MOV R8, RZ ;  /* 0x000000ff0008a202 */ /* 0x000fc60000000f00 */
[----:B------:R-:W-:-:S03]  /*4360*/  DFMA R42, R36, R42, R36 ;  /* 0x0000002a242a722b */ /* 0x000fc60000000024 */
[----:B------:R-:W-:-:S08]  /*4370*/  @!P2 DFMA R38, R38, 2, -R8 ;  /* 0x400000002626a82b */ /* 0x000fd00000000808 */
[----:B------:R-:W-:-:S08]  /*4380*/  DMUL R8, R42, R38 ;  /* 0x000000262a087228 */ /* 0x000fd00000000000 */
[----:B------:R-:W-:-:S08]  /*4390*/  DFMA R36, R8, -R34, R38 ;  /* 0x800000220824722b */ /* 0x000fd00000000026 */
[----:B------:R-:W-:Y:S01]  /*43a0*/  DFMA R36, R42, R36, R8 ;  /* 0x000000242a24722b */ /* 0x000fe20000000008 */
[----:B------:R-:W-:Y:S01]  /*43b0*/  IMAD.MOV.U32 R8, RZ, RZ, R2 ;  /* 0x000000ffff087224 */ /* 0x000fe200078e0002 */
[----:B------:R-:W-:-:S04]  /*43c0*/  @!P2 LOP3.LUT R8, R39, 0x7ff00000, RZ, 0xc0, !PT ;  /* 0x7ff000002708a812 */ /* 0x000fc800078ec0ff */
[----:B------:R-:W-:-:S04]  /*43d0*/  IADD3 R9, PT, PT, R8, -0x1, RZ ;  /* 0xffffffff08097810 */ /* 0x000fc80007ffe0ff */
[----:B------:R-:W-:Y:S01]  /*43e0*/  ISETP.GT.U32.AND P0, PT, R9, 0x7feffffe, PT ;  /* 0x7feffffe0900780c */ /* 0x000fe20003f04070 */
[----:B------:R-:W-:-:S05]  /*43f0*/  VIADD R9, R7, 0xffffffff ;  /* 0xffffffff07097836 */ /* 0x000fca0000000000 */
[----:B------:R-:W-:-:S13]  /*4400*/  ISETP.GT.U32.OR P0, PT, R9, 0x7feffffe, P0 ;  /* 0x7feffffe0900780c */ /* 0x000fda0000704470 */
[----:B------:R-:W-:Y:S05]  /*4410*/  @P0 BRA `(.L_x_135) ;  /* 0x0000000000740947 */ /* 0x000fea0003800000 */
[----:B------:R-:W-:-:S04]  /*4420*/  LOP3.LUT R7, R33, 0x7ff00000, RZ, 0xc0, !PT ;  /* 0x7ff0000021077812 */ /* 0x000fc800078ec0ff */
[CC--:B------:R-:W-:Y:S02]  /*4430*/  VIADDMNMX R8, R2.reuse, -R7.reuse, 0xb9600000, !PT ;  /* 0xb960000002087446 */ /* 0x0c0fe40007800907 */
[----:B------:R-:W-:Y:S02]  /*4440*/  ISETP.GE.U32.AND P0, PT, R2, R7, PT ;  /* 0x000000070200720c */ /* 0x000fe40003f06070 */
[----:B------:R-:W-:Y:S02]  /*4450*/  VIMNMX R8, PT, PT, R8, 0x46a00000, PT ;  /* 0x46a0000008087848 */ /* 0x000fe40003fe0100 */
[----:B------:R-:W-:-:S04]  /*4460*/  SEL R0, R0, 0x63400000, !P0 ;  /* 0x6340000000007807 */ /* 0x000fc80004000000 */
[----:B------:R-:W-:Y:S02]  /*4470*/  IADD3 R0, PT, PT, -R0, R8, RZ ;  /* 0x0000000800007210 */ /* 0x000fe40007ffe1ff */
[----:B------:R-:W-:-:S03]  /*4480*/  MOV R8, RZ ;  /* 0x000000ff00087202 */ /* 0x000fc60000000f00 */
[----:B------:R-:W-:-:S06]  /*4490*/  VIADD R9, R0, 0x7fe00000 ;  /* 0x7fe0000000097836 */ /* 0x000fcc0000000000 */
[----:B------:R-:W-:-:S10]  /*44a0*/  DMUL R42, R36, R8 ;  /* 0x00000008242a7228 */ /* 0x000fd40000000000 */
[----:B------:R-:W-:-:S13]  /*44b0*/  FSETP.GTU.AND P0, PT, |R43|, 1.469367938527859385e-39, PT ;  /* 0x001000002b00780b */ /* 0x000fda0003f0c200 */
[----:B------:R-:W-:Y:S05]  /*44c0*/  @P0 BRA `(.L_x_136) ;  /* 0x0000000000a80947 */ /* 0x000fea0003800000 */
[----:B------:R-:W-:Y:S01]  /*44d0*/  DFMA R34, R36, -R34, R38 ;  /* 0x800000222422722b */ /* 0x000fe20000000026 */
[----:B------:R-:W-:-:S09]  /*44e0*/  IMAD.MOV.U32 R32, RZ, RZ, RZ ;  /* 0x000000ffff207224 */ /* 0x000fd200078e00ff */
[C---:B------:R-:W-:Y:S02]  /*44f0*/  FSETP.NEU.AND P0, PT, R35.reuse, RZ, PT ;  /* 0x000000ff2300720b */ /* 0x040fe40003f0d000 */
[----:B------:R-:W-:-:S04]  /*4500*/  LOP3.LUT R2, R35, 0x80000000, R33, 0x48, !PT ;  /* 0x8000000023027812 */ /* 0x000fc800078e4821 */
[----:B------:R-:W-:-:S07]  /*4510*/  LOP3.LUT R33, R2, R9, RZ, 0xfc, !PT ;  /* 0x0000000902217212 */ /* 0x000fce00078efcff */
[----:B------:R-:W-:Y:S05]  /*4520*/  @!P0 BRA `(.L_x_136) ;  /* 0x0000000000908947 */ /* 0x000fea0003800000 */
[C---:B------:R-:W-:Y:S01]  /*4530*/  IADD3 R9, PT, PT, -R0.reuse, RZ, RZ ;  /* 0x000000ff00097210 */ /* 0x040fe20007ffe1ff */
[----:B------:R-:W-:Y:S01]  /*4540*/  IMAD.MOV.U32 R8, RZ, RZ, RZ ;  /* 0x000000ffff087224 */ /* 0x000fe200078e00ff */
[----:B------:R-:W-:-:S05]  /*4550*/  IADD3 R0, PT, PT, -R0, -0x43300000, RZ ;  /* 0xbcd0000000007810 */ /* 0x000fca0007ffe1ff */
[----:B------:R-:W-:Y:S02]  /*4560*/  DFMA R8, R42, -R8, R36 ;  /* 0x800000082a08722b */ /* 0x000fe40000000024 */
[----:B------:R-:W-:-:S08]  /*4570*/  DMUL.RP R36, R36, R32 ;  /* 0x0000002024247228 */ /* 0x000fd00000008000 */
[----:B------:R-:W-:Y:S02]  /*4580*/  FSETP.NEU.AND P0, PT, |R9|, R0, PT ;  /* 0x000000000900720b */ /* 0x000fe40003f0d200 */
[----:B------:R-:W-:Y:S02]  /*4590*/  LOP3.LUT R2, R37, R2, RZ, 0x3c, !PT ;  /* 0x0000000225027212 */ /* 0x000fe400078e3cff */
[----:B------:R-:W-:Y:S02]  /*45a0*/  FSEL R0, R36, R42, !P0 ;  /* 0x0000002a24007208 */ /* 0x000fe40004000000 */
[----:B------:R-:W-:Y:S02]  /*45b0*/  FSEL R2, R2, R43, !P0 ;  /* 0x0000002b02027208 */ /* 0x000fe40004000000 */
[----:B------:R-:W-:-:S03]  /*45c0*/  MOV R42, R0 ;  /* 0x00000000002a7202 */ /* 0x000fc60000000f00 */
[----:B------:R-:W-:Y:S01]  /*45d0*/  IMAD.MOV.U32 R43, RZ, RZ, R2 ;  /* 0x000000ffff2b7224 */ /* 0x000fe200078e0002 */
[----:B------:R-:W-:Y:S06]  /*45e0*/  BRA `(.L_x_136) ;  /* 0x0000000000607947 */ /* 0x000fec0003800000 */
.L_x_135:
[----:B------:R-:W-:-:S14]  /*45f0*/  DSETP.NAN.AND P0, PT, R40, R40, PT ;  /* 0x000000282800722a */ /* 0x000fdc0003f08000 */
[----:B------:R-:W-:Y:S05]  /*4600*/  @P0 BRA `(.L_x_137) ;  /* 0x00000000004c0947 */ /* 0x000fea0003800000 */
[----:B------:R-:W-:-:S14]  /*4610*/  DSETP.NAN.AND P0, PT, R32, R32, PT ;  /* 0x000000202000722a */ /* 0x000fdc0003f08000 */
[----:B------:R-:W-:Y:S05]  /*4620*/  @P0 BRA `(.L_x_138) ;  /* 0x0000000000340947 */ /* 0x000fea0003800000 */
[----:B------:R-:W-:Y:S01]  /*4630*/  ISETP.NE.AND P0, PT, R8, R7, PT ;  /* 0x000000070800720c */ /* 0x000fe20003f05270 */
[----:B------:R-:W-:Y:S01]  /*4640*/  IMAD.MOV.U32 R43, RZ, RZ, -0x80000 ;  /* 0xfff80000ff2b7424 */ /* 0x000fe200078e00ff */
[----:B------:R-:W-:-:S11]  /*4650*/  MOV R42, 0x0 ;  /* 0x00000000002a7802 */ /* 0x000fd60000000f00 */
[----:B------:R-:W-:Y:S05]  /*4660*/  @!P0 BRA `(.L_x_136) ;  /* 0x0000000000408947 */ /* 0x000fea0003800000 */
[----:B------:R-:W-:Y:S02]  /*4670*/  ISETP.NE.AND P0, PT, R8, 0x7ff00000, PT ;  /* 0x7ff000000800780c */ /* 0x000fe40003f05270 */
[----:B------:R-:W-:Y:S02]  /*4680*/  LOP3.LUT R0, R41, 0x80000000, R33, 0x48, !PT ;  /* 0x8000000029007812 */ /* 0x000fe400078e4821 */
[----:B------:R-:W-:-:S13]  /*4690*/  ISETP.EQ.OR P0, PT, R7, RZ, !P0 ;  /* 0x000000ff0700720c */ /* 0x000fda0004702670 */
[----:B------:R-:W-:Y:S01]  /*46a0*/  @P0 LOP3.LUT R2, R0, 0x7ff00000, RZ, 0xfc, !PT ;  /* 0x7ff0000000020812 */ /* 0x000fe200078efcff */
[----:B------:R-:W-:Y:S01]  /*46b0*/  @!P0 IMAD.MOV.U32 R43, RZ, RZ, R0 ;  /* 0x000000ffff2b8224 */ /* 0x000fe200078e0000 */
[----:B------:R-:W-:Y:S02]  /*46c0*/  @!P0 MOV R42, RZ ;  /* 0x000000ff002a8202 */ /* 0x000fe40000000f00 */
[----:B------:R-:W-:Y:S01]  /*46d0*/  @P0 MOV R42, RZ ;  /* 0x000000ff002a0202 */ /* 0x000fe20000000f00 */
[----:B------:R-:W-:Y:S01]  /*46e0*/  @P0 IMAD.MOV.U32 R43, RZ, RZ, R2 ;  /* 0x000000ffff2b0224 */ /* 0x000fe200078e0002 */
[----:B------:R-:W-:Y:S06]  /*46f0*/  BRA `(.L_x_136) ;  /* 0x00000000001c7947 */ /* 0x000fec0003800000 */
.L_x_138:
[----:B------:R-:W-:Y:S02]  /*4700*/  LOP3.LUT R0, R33, 0x80000, RZ, 0xfc, !PT ;  /* 0x0008000021007812 */ /* 0x000fe400078efcff */
[----:B------:R-:W-:-:S03]  /*4710*/  MOV R42, R32 ;  /* 0x00000020002a7202 */ /* 0x000fc60000000f00 */
[----:B------:R-:W-:Y:S01]  /*4720*/  IMAD.MOV.U32 R43, RZ, RZ, R0 ;  /* 0x000000ffff2b7224 */ /* 0x000fe200078e0000 */
[----:B------:R-:W-:Y:S06]  /*4730*/  BRA `(.L_x_136) ;  /* 0x00000000000c7947 */ /* 0x000fec0003800000 */
.L_x_137:
[----:B------:R-:W-:Y:S02]  /*4740*/  LOP3.LUT R0, R41, 0x80000, RZ, 0xfc, !PT ;  /* 0x0008000029007812 */ /* 0x000fe400078efcff */
[----:B------:R-:W-:-:S03]  /*4750*/  MOV R42, R40 ;  /* 0x00000028002a7202 */ /* 0x000fc60000000f00 */
[----:B------:R-:W-:-:S07]  /*4760*/  IMAD.MOV.U32 R43, RZ, RZ, R0 ;  /* 0x000000ffff2b7224 */ /* 0x000fce00078e0000 */
.L_x_136:
[----:B------:R-:W-:Y:S05]  /*4770*/  BSYNC.RECONVERGENT B0 ;  /* 0x0000000000007941 */ /* 0x000fea0003800200 */
.L_x_134:
[----:B------:R-:W-:Y:S01]  /*4780*/  HFMA2 R7, -RZ, RZ, 0, 0 ;  /* 0x00000000ff077431 */ /* 0x000fe200000001ff */
[----:B------:R-:W-:Y:S01]  /*4790*/  MOV R2, R42 ;  /* 0x0000002a00027202 */ /* 0x000fe20000000f00 */
[----:B------:R-:W-:Y:S02]  /*47a0*/  IMAD.MOV.U32 R0, RZ, RZ, R43 ;  /* 0x000000ffff007224 */ /* 0x000fe400078e002b */
[----:B------:R-:W-:Y:S05]  /*47b0*/  RET.REL.NODEC R6 `(_ZN3cub18CUB_300001_SM_10006detail9transform16transform_kernelINS2_10policy_hubILb1EN4cuda3std3__45tupleIJN6thrust24THRUST_300001_SM_1000_NS12zip_iteratorINS8_IJNSA_6detail15normal_iteratorINSA_10device_ptrIdEEEESG_SG_EEEEEEEEE10policy1000Ei14Upwind_functorSI_JSI_EEEvT0_iT1_T2_DpNS2_10kernel_argIT3_EE) ;  /* 0xffffffb806107950 */ /* 0x000fea0003c3ffff */
.L_x_139:
        /* <DEDUP_REMOVED lines=12> */
.L_x_490:


//--------------------- .text._ZN3cub18CUB_300001_SM_10006detail9transform16transform_kernelINS2_10policy_hubILb1EN4cuda3std3__45tupleIJN6thrust24THRUST_300001_SM_1000_NS6detail15normal_iteratorINSA_10device_ptrIdEEEESF_EEEE10policy1000El17Init_distributionSF_JPdSK_EEEvT0_iT1_T2_DpNS2_10kernel_argIT3_EE --------------------------
	.section	.text._ZN3cub18CUB_300001_SM_10006detail9transform16transform_kernelINS2_10policy_hubILb1EN4cuda3std3__45tupleIJN6thrust24THRUST_300001_SM_1000_NS6detail15normal_iteratorINSA_10device_ptrIdEEEESF_EEEE10policy1000El17Init_distributionSF_JPdSK_EEEvT0_iT1_T2_DpNS2_10kernel_argIT3_EE,"ax",@progbits
	.align	128
        .global         _ZN3cub18CUB_300001_SM_10006detail9transform16transform_kernelINS2_10policy_hubILb1EN4cuda3std3__45tupleIJN6thrust24THRUST_300001_SM_1000_NS6detail15normal_iteratorINSA_10device_ptrIdEEEESF_EEEE10policy1000El17Init_distributionSF_JPdSK_EEEvT0_iT1_T2_DpNS2_10kernel_argIT3_EE
        .type           _ZN3cub18CUB_300001_SM_10006detail9transform16transform_kernelINS2_10policy_hubILb1EN4cuda3std3__45tupleIJN6thrust24THRUST_300001_SM_1000_NS6detail15normal_iteratorINSA_10device_ptrIdEEEESF_EEEE10policy1000El17Init_distributionSF_JPdSK_EEEvT0_iT1_T2_DpNS2_10kernel_argIT3_EE,@function
        .size           _ZN3cub18CUB_300001_SM_10006detail9transform16transform_kernelINS2_10policy_hubILb1EN4cuda3std3__45tupleIJN6thrust24THRUST_300001_SM_1000_NS6detail15normal_iteratorINSA_10device_ptrIdEEEESF_EEEE10policy1000El17Init_distributionSF_JPdSK_EEEvT0_iT1_T2_DpNS2_10kernel_argIT3_EE,(.L_x_492 - _ZN3cub18CUB_300001_SM_10006detail9transform16transform_kernelINS2_10policy_hubILb1EN4cuda3std3__45tupleIJN6thrust24THRUST_300001_SM_1000_NS6detail15normal_iteratorINSA_10device_ptrIdEEEESF_EEEE10policy1000El17Init_distributionSF_JPdSK_EEEvT0_iT1_T2_DpNS2_10kernel_argIT3_EE)
        .other          _ZN3cub18CUB_300001_SM_10006detail9transform16transform_kernelINS2_10policy_hubILb1EN4cuda3std3__45tupleIJN6thrust24THRUST_300001_SM_1000_NS6detail15normal_iteratorINSA_10device_ptrIdEEEESF_EEEE10policy1000El17Init_distributionSF_JPdSK_EEEvT0_iT1_T2_DpNS2_10kernel_argIT3_EE,@"STO_CUDA_ENTRY STV_DEFAULT"
_ZN3cub18CUB_300001_SM_10006detail9transform16transform_kernelINS2_10policy_hubILb1EN4cuda3std3__45tupleIJN6thrust24THRUST_300001_SM_1000_NS6detail15normal_iteratorINSA_10device_ptrIdEEEESF_EEEE10policy1000El17Init_distributionSF_JPdSK_EEEvT0_iT1_T2_DpNS2_10kernel_argIT3_EE:
.text._ZN3cub18CUB_300001_SM_10006detail9transform16transform_kernelINS2_10policy_hubILb1EN4cuda3std3__45tupleIJN6thrust24THRUST_300001_SM_1000_NS6detail15normal_iteratorINSA_10device_ptrIdEEEESF_EEEE10policy1000El17Init_distributionSF_JPdSK_EEEvT0_iT1_T2_DpNS2_10kernel_argIT3_EE:
[----:B------:R-:W-:Y:S08]  /*0000*/  LDC R1, c[0x0][0x37c] ;  /* 0x0000df00ff017b82 */ /* 0x000ff00000000800 */
[----:B------:R-:W0:Y:S01]  /*0010*/  LDC R12, c[0x0][0x388] ;  /* 0x0000e200ff0c7b82 */ /* 0x000e220000000800 */
[----:B------:R-:W1:Y:S01]  /*0020*/  LDCU.64 UR6, c[0x0][0x380] ;  /* 0x00007000ff0677ac */ /* 0x000e620008000a00 */
[----:B------:R-:W2:Y:S01]  /*0030*/  S2R R9, SR_TID.X ;  /* 0x0000000000097919 */ /* 0x000ea20000002100 */
[----:B------:R-:W-:Y:S05]  /*0040*/  BSSY.RECONVERGENT B0, `(.L_x_140) ;  /* 0x000002a000007945 */ /* 0x000fea0003800200 */
[----:B------:R-:W3:Y:S01]  /*0050*/  S2UR UR4, SR_CTAID.X ;  /* 0x00000000000479c3 */ /* 0x000ee20000002500 */
[----:B0-----:R-:W-:-:S05]  /*0060*/  IMAD.SHL.U32 R31, R12, 0x80, RZ ;  /* 0x000000800c1f7824 */ /* 0x001fca00078e00ff */
[----:B------:R-:W-:Y:S01]  /*0070*/  SHF.R.S32.HI R0, RZ, 0x1f, R31 ;  /* 0x0000001fff007819 */ /* 0x000fe2000001141f */
[----:B---3--:R-:W-:-:S04]  /*0080*/  IMAD.WIDE.U32 R2, R31, UR4, RZ ;  /* 0x000000041f027c25 */ /* 0x008fc8000f8e00ff */
[----:B------:R-:W-:Y:S01]  /*0090*/  IMAD R11, R0, UR4, RZ ;  /* 0x00000004000b7c24 */ /* 0x000fe2000f8e02ff */
[----:B-1----:R-:W-:Y:S01]  /*00a0*/  IADD3 R30, P1, PT, -R2, UR6, RZ ;  /* 0x00000006021e7c10 */ /* 0x002fe2000ff3e1ff */
[----:B--2---:R-:W-:Y:S02]  /*00b0*/  IMAD.SHL.U32 R7, R9, 0x80, RZ ;  /* 0x0000008009077824 */ /* 0x004fe400078e00ff */
[----:B------:R-:W-:Y:S01]  /*00c0*/  IMAD.IADD R11, R3, 0x1, R11 ;  /* 0x00000001030b7824 */ /* 0x000fe200078e020b */
[----:B------:R-:W-:-:S04]  /*00d0*/  ISETP.LT.U32.AND P0, PT, R30, R31, PT ;  /* 0x0000001f1e00720c */ /* 0x000fc80003f01070 */
[----:B------:R-:W-:-:S04]  /*00e0*/  IADD3.X R5, PT, PT, ~R11, UR7, RZ, P1, !PT ;  /* 0x000000070b057c10 */ /* 0x000fc80008ffe5ff */
[----:B------:R-:W-:-:S04]  /*00f0*/  ISETP.LT.AND.EX P0, PT, R5, R0, PT, P0 ;  /* 0x000000000500720c */ /* 0x000fc80003f01300 */
[----:B------:R-:W-:-:S05]  /*0100*/  SEL R30, R30, R31, P0 ;  /* 0x0000001f1e1e7207 */ /* 0x000fca0000000000 */
[----:B------:R-:W-:-:S05]  /*0110*/  IMAD.SHL.U32 R0, R30, 0x8, RZ ;  /* 0x000000081e007824 */ /* 0x000fca00078e00ff */
[----:B------:R-:W-:-:S13]  /*0120*/  ISETP.GE.AND P0, PT, R7, R0, PT ;  /* 0x000000000700720c */ /* 0x000fda0003f06270 */
[----:B------:R-:W-:Y:S05]  /*0130*/  @P0 BRA `(.L_x_141) ;  /* 0x0000000000680947 */ /* 0x000fea0003800000 */
[----:B------:R-:W0:Y:S01]  /*0140*/  LDCU.64 UR4, c[0x0][0x3a8] ;  /* 0x00007500ff0477ac */ /* 0x000e220008000a00 */
[C---:B------:R-:W-:Y:S01]  /*0150*/  IMAD.SHL.U32 R6, R2.reuse, 0x8, RZ ;  /* 0x0000000802067824 */ /* 0x040fe200078e00ff */
[----:B------:R-:W-:Y:S01]  /*0160*/  SHF.L.U64.HI R8, R2, 0x3, R11 ;  /* 0x0000000302087819 */ /* 0x000fe2000001020b */
[----:B------:R-:W-:Y:S03]  /*0170*/  BSSY.RECONVERGENT B1, `(.L_x_142) ;  /* 0x000000b000017945 */ /* 0x000fe60003800200 */
[----:B0-----:R-:W-:-:S04]  /*0180*/  IADD3 R4, P0, PT, R6, UR4, RZ ;  /* 0x0000000406047c10 */ /* 0x001fc8000ff1e0ff */
[----:B------:R-:W-:-:S03]  /*0190*/  IADD3.X R5, PT, PT, R8, UR5, RZ, P0, !PT ;  /* 0x0000000508057c10 */ /* 0x000fc600087fe4ff */
[----:B------:R-:W-:-:S04]  /*01a0*/  IMAD.WIDE.U32 R4, R9, 0x80, R4 ;  /* 0x0000008009047825 */ /* 0x000fc800078e0004 */
[----:B------:R-:W-:-:S07]  /*01b0*/  IMAD.MOV.U32 R9, RZ, RZ, R7 ;  /* 0x000000ffff097224 */ /* 0x000fce00078e0007 */
.L_x_143:
[----:B------:R-:W-:Y:S01]  /*01c0*/  VIADD R9, R9, 0x4000 ;  /* 0x0000400009097836 */ /* 0x000fe20000000000 */
[----:B------:R0:W-:Y:S04]  /*01d0*/  CCTL.E.PF2 [R4] ;  /* 0x000000000400798f */ /* 0x0001e80000800100 */
[----:B------:R-:W-:Y:S02]  /*01e0*/  ISETP.GE.AND P0, PT, R9, R0, PT ;  /* 0x000000000900720c */ /* 0x000fe40003f06270 */
[----:B0-----:R-:W-:-:S05]  /*01f0*/  IADD3 R4, P1, PT, R4, 0x4000, RZ ;  /* 0x0000400004047810 */ /* 0x001fca0007f3e0ff */
[----:B------:R-:W-:-:S06]  /*0200*/  IMAD.X R5, RZ, RZ, R5, P1 ;  /* 0x000000ffff057224 */ /* 0x000fcc00008e0605 */
[----:B------:R-:W-:Y:S05]  /*0210*/  @!P0 BRA `(.L_x_143) ;  /* 0xfffffffc00e88947 */ /* 0x000fea000383ffff */
[----:B------:R-:W-:Y:S05]  /*0220*/  BSYNC.RECONVERGENT B1 ;  /* 0x0000000000017941 */ /* 0x000fea0003800200 */
.L_x_142:
[----:B------:R-:W0:Y:S01]  /*0230*/  S2R R10, SR_TID.X ;  /* 0x00000000000a7919 */ /* 0x000e220000002100 */
[----:B------:R-:W1:Y:S02]  /*0240*/  LDCU.64 UR4, c[0x0][0x3b8] ;  /* 0x00007700ff0477ac */ /* 0x000e640008000a00 */
[----:B-1----:R-:W-:-:S04]  /*0250*/  IADD3 R4, P0, PT, R6, UR4, RZ ;  /* 0x0000000406047c10 */ /* 0x002fc8000ff1e0ff */
[----:B------:R-:W-:-:S03]  /*0260*/  IADD3.X R5, PT, PT, R8, UR5, RZ, P0, !PT ;  /* 0x0000000508057c10 */ /* 0x000fc600087fe4ff */
[----:B0-----:R-:W-:-:S07]  /*0270*/  IMAD.WIDE.U32 R4, R10, 0x80, R4 ;  /* 0x000000800a047825 */ /* 0x001fce00078e0004 */
.L_x_144:
[----:B------:R-:W-:Y:S01]  /*0280*/  VIADD R7, R7, 0x4000 ;  /* 0x0000400007077836 */ /* 0x000fe20000000000 */
[----:B------:R0:W-:Y:S04]  /*0290*/  CCTL.E.PF2 [R4] ;  /* 0x000000000400798f */ /* 0x0001e80000800100 */
[----:B------:R-:W-:Y:S02]  /*02a0*/  ISETP.GE.AND P0, PT, R7, R0, PT ;  /* 0x000000000700720c */ /* 0x000fe40003f06270 */
[----:B0-----:R-:W-:-:S04]  /*02b0*/  IADD3 R4, P1, PT, R4, 0x4000, RZ ;  /* 0x0000400004047810 */ /* 0x001fc80007f3e0ff */
[----:B------:R-:W-:-:S07]  /*02c0*/  IADD3.X R5, PT, PT, RZ, R5, RZ, P1, !PT ;  /* 0x00000005ff057210 */ /* 0x000fce0000ffe4ff */
[----:B------:R-:W-:Y:S05]  /*02d0*/  @!P0 BRA `(.L_x_144) ;  /* 0xfffffffc00e88947 */ /* 0x000fea000383ffff */
.L_x_141:
[----:B------:R-:W-:Y:S05]  /*02e0*/  BSYNC.RECONVERGENT B0 ;  /* 0x0000000000007941 */ /* 0x000fea0003800200 */
.L_x_140:
[----:B------:R-:W0:Y:S01]  /*02f0*/  LDCU.128 UR8, c[0x0][0x3a0] ;  /* 0x00007400ff0877ac */ /* 0x000e220008000c00 */
[----:B------:R-:W-:Y:S01]  /*0300*/  ISETP.NE.AND P0, PT, R31, R30, PT ;  /* 0x0000001e1f00720c */ /* 0x000fe20003f05270 */
[C---:B------:R-:W-:Y:S01]  /*0310*/  IMAD.SHL.U32 R6, R2.reuse, 0x8, RZ ;  /* 0x0000000802067824 */ /* 0x040fe200078e00ff */
[----:B------:R-:W-:Y:S01]  /*0320*/  SHF.L.U64.HI R2, R2, 0x3, R11 ;  /* 0x0000000302027819 */ /* 0x000fe2000001020b */
[----:B------:R-:W1:Y:S01]  /*0330*/  LDCU.64 UR12, c[0x0][0x3b8] ;  /* 0x00007700ff0c77ac */ /* 0x000e620008000a00 */
[----:B------:R-:W2:Y:S01]  /*0340*/  LDCU.64 UR6, c[0x0][0x358] ;  /* 0x00006b00ff0677ac */ /* 0x000ea20008000a00 */
[----:B------:R-:W3:Y:S01]  /*0350*/  LDCU UR5, c[0x0][0x398] ;  /* 0x00007300ff0577ac */ /* 0x000ee20008000800 */
[C---:B0-----:R-:W-:Y:S02]  /*0360*/  IADD3 R10, P2, PT, R6.reuse, UR10, RZ ;  /* 0x0000000a060a7c10 */ /* 0x041fe4000ff5e0ff */
[C---:B-1----:R-:W-:Y:S02]  /*0370*/  IADD3 R8, P3, PT, R6.reuse, UR12, RZ ;  /* 0x0000000c06087c10 */ /* 0x042fe4000ff7e0ff */
[----:B------:R-:W-:-:S02]  /*0380*/  IADD3 R6, P1, PT, R6, UR8, RZ ;  /* 0x0000000806067c10 */ /* 0x000fc4000ff3e0ff */
[C---:B------:R-:W-:Y:S02]  /*0390*/  IADD3.X R11, PT, PT, R2.reuse, UR11, RZ, P2, !PT ;  /* 0x0000000b020b7c10 */ /* 0x040fe400097fe4ff */
[C---:B------:R-:W-:Y:S02]  /*03a0*/  IADD3.X R9, PT, PT, R2.reuse, UR13, RZ, P3, !PT ;  /* 0x0000000d02097c10 */ /* 0x040fe40009ffe4ff */
[----:B------:R-:W-:Y:S01]  /*03b0*/  IADD3.X R7, PT, PT, R2, UR9, RZ, P1, !PT ;  /* 0x0000000902077c10 */ /* 0x000fe20008ffe4ff */
[----:B--23--:R-:W-:Y:S06]  /*03c0*/  @!P0 BRA `(.L_x_145) ;  /* 0x0000001400248947 */ /* 0x00cfec0003800000 */
[----:B------:R-:W-:-:S13]  /*03d0*/  ISETP.GE.AND P0, PT, R12, 0x1, PT ;  /* 0x000000010c00780c */ /* 0x000fda0003f06270 */
[----:B------:R-:W-:Y:S05]  /*03e0*/  @!P0 EXIT ;  /* 0x000000000000894d */ /* 0x000fea0003800000 */
[----:B------:R-:W0:Y:S01]  /*03f0*/  LDCU.64 UR8, c[0x0][0x398] ;  /* 0x00007300ff0877ac */ /* 0x000e220008000a00 */
[----:B------:R-:W-:Y:S02]  /*0400*/  IMAD.MOV.U32 R4, RZ, RZ, -0xfe47992 ;  /* 0xf01b866eff047424 */ /* 0x000fe400078e00ff */
[----:B------:R-:W-:Y:S02]  /*0410*/  IMAD.MOV.U32 R5, RZ, RZ, 0x401921f9 ;  /* 0x401921f9ff057424 */ /* 0x000fe400078e00ff */
[----:B------:R-:W-:Y:S02]  /*0420*/  IMAD.MOV.U32 R14, RZ, RZ, 0x0 ;  /* 0x00000000ff0e7424 */ /* 0x000fe400078e00ff */
[----:B------:R-:W-:Y:S02]  /*0430*/  IMAD.MOV.U32 R15, RZ, RZ, 0x3fd80000 ;  /* 0x3fd80000ff0f7424 */ /* 0x000fe400078e00ff */
[----:B0-----:R-:W-:-:S06]  /*0440*/  DMUL R4, R4, UR8 ;  /* 0x0000000804047c28 */ /* 0x001fcc0008000000 */
[----:B------:R-:W0:Y:S04]  /*0450*/  MUFU.RSQ64H R3, R5 ;  /* 0x0000000500037308 */ /* 0x000e280000001c00 */
[----:B------:R-:W-:-:S05]  /*0460*/  VIADD R2, R5, 0xfcb00000 ;  /* 0xfcb0000005027836 */ /* 0x000fca0000000000 */
[----:B------:R-:W-:Y:S01]  /*0470*/  ISETP.GE.U32.AND P0, PT, R2, 0x7ca00000, PT ;  /* 0x7ca000000200780c */ /* 0x000fe20003f06070 */
[----:B0-----:R-:W-:-:S08]  /*0480*/  DMUL R12, R2, R2 ;  /* 0x00000002020c7228 */ /* 0x001fd00000000000 */
[----:B------:R-:W-:-:S08]  /*0490*/  DFMA R12, R4, -R12, 1 ;  /* 0x3ff00000040c742b */ /* 0x000fd0000000080c */
[----:B------:R-:W-:Y:S02]  /*04a0*/  DFMA R14, R12, R14, 0.5 ;  /* 0x3fe000000c0e742b */ /* 0x000fe4000000000e */
[----:B------:R-:W-:-:S08]  /*04b0*/  DMUL R12, R2, R12 ;  /* 0x0000000c020c7228 */ /* 0x000fd00000000000 */
[----:B------:R-:W-:-:S08]  /*04c0*/  DFMA R16, R14, R12, R2 ;  /* 0x0000000c0e10722b */ /* 0x000fd00000000002 */
[----:B------:R-:W-:Y:S02]  /*04d0*/  DMUL R14, R4, R16 ;  /* 0x00000010040e7228 */ /* 0x000fe40000000000 */
[----:B------:R-:W-:Y:S02]  /*04e0*/  VIADD R13, R17, 0xfff00000 ;  /* 0xfff00000110d7836 */ /* 0x000fe40000000000 */
[----:B------:R-:W-:-:S04]  /*04f0*/  IMAD.MOV.U32 R12, RZ, RZ, R16 ;  /* 0x000000ffff0c7224 */ /* 0x000fc800078e0010 */
[----:B------:R-:W-:-:S08]  /*0500*/  DFMA R18, R14, -R14, R4 ;  /* 0x8000000e0e12722b */ /* 0x000fd00000000004 */
[----:B------:R-:W-:Y:S01]  /*0510*/  DFMA R26, R18, R12, R14 ;  /* 0x0000000c121a722b */ /* 0x000fe2000000000e */
[----:B------:R-:W-:Y:S10]  /*0520*/  @!P0 BRA `(.L_x_146) ;  /* 0x0000000000148947 */ /* 0x000ff40003800000 */
[----:B------:R-:W-:Y:S01]  /*0530*/  MOV R12, R16 ;  /* 0x00000010000c7202 */ /* 0x000fe20000000f00 */
[----:B------:R-:W-:Y:S01]  /*0540*/  IMAD.MOV.U32 R16, RZ, RZ, R18 ;  /* 0x000000ffff107224 */ /* 0x000fe200078e0012 */
[----:B------:R-:W-:Y:S01]  /*0550*/  MOV R0, 0x580 ;  /* 0x0000058000007802 */ /* 0x000fe20000000f00 */
[----:B------:R-:W-:-:S07]  /*0560*/  IMAD.MOV.U32 R17, RZ, RZ, R19 ;  /* 0x000000ffff117224 */ /* 0x000fce00078e0013 */
[----:B------:R-:W-:Y:S05]  /*0570*/  CALL.REL.NOINC `($__internal_3_$__cuda_sm20_dsqrt_rn_f64_mediumpath_v1) ;  /* 0x0000002c00547944 */ /* 0x000fea0003c00000 */
.L_x_146:
[----:B------:R-:W0:Y:S01]  /*0580*/  LDCU UR4, c[0x0][0x388] ;  /* 0x00007100ff0477ac */ /* 0x000e220008000800 */
[----:B------:R-:W-:Y:S01]  /*0590*/  IMAD.MOV.U32 R4, RZ, RZ, RZ ;  /* 0x000000ffff047224 */ /* 0x000fe200078e00ff */
[----:B0-----:R-:W-:-:S09]  /*05a0*/  UISETP.NE.AND UP0, UPT, UR4, 0x1, UPT ;  /* 0x000000010400788c */ /* 0x001fd2000bf05270 */
[----:B------:R-:W-:Y:S05]  /*05b0*/  BRA.U !UP0, `(.L_x_147) ;  /* 0x0000000d08147547 */ /* 0x000fea000b800000 */
[----:B------:R-:W0:Y:S01]  /*05c0*/  S2R R0, SR_TID.X ;  /* 0x0000000000007919 */ /* 0x000e220000002100 */
[----:B------:R-:W1:Y:S01]  /*05d0*/  LDC.64 R36, c[0x0][0x390] ;  /* 0x0000e400ff247b82 */ /* 0x000e620000000a00 */
[----:B------:R-:W-:Y:S01]  /*05e0*/  ULOP3.LUT UR4, UR4, 0x7ffffffe, URZ, 0xc0, !UPT ;  /* 0x7ffffffe04047892 */ /* 0x000fe2000f8ec0ff */
[----:B------:R-:W2:Y:S03]  /*05f0*/  LDCU UR8, c[0x0][0x39c] ;  /* 0x00007380ff0877ac */ /* 0x000ea60008000800 */
[----:B------:R-:W-:-:S03]  /*0600*/  UIADD3 UR4, UPT, UPT, -UR4, URZ, URZ ;  /* 0x000000ff04047290 */ /* 0x000fc6000fffe1ff */
[----:B------:R-:W3:Y:S01]  /*0610*/  LDC.64 R32, c[0x0][0x398] ;  /* 0x0000e600ff207b82 */ /* 0x000ee20000000a00 */
[----:B0-2---:R-:W-:-:S08]  /*0620*/  IMAD.MOV.U32 R5, RZ, RZ, R0 ;  /* 0x000000ffff057224 */ /* 0x005fd000078e0000 */
.L_x_160:
[C---:B------:R-:W-:Y:S01]  /*0630*/  ISETP.GE.AND P0, PT, R5.reuse, R30, PT ;  /* 0x0000001e0500720c */ /* 0x040fe20003f06270 */
[----:B------:R-:W-:Y:S01]  /*0640*/  UIADD3 UR4, UPT, UPT, UR4, 0x2, URZ ;  /* 0x0000000204047890 */ /* 0x000fe2000fffe0ff */
[----:B------:R-:W-:Y:S01]  /*0650*/  BSSY.RECONVERGENT B0, `(.L_x_148) ;  /* 0x000005c000007945 */ /* 0x000fe20003800200 */
[----:B------:R-:W-:Y:S02]  /*0660*/  VIADD R4, R5, 0x80 ;  /* 0x0000008005047836 */ /* 0x000fe40000000000 */
[----:B------:R-:W-:-:S08]  /*0670*/  UISETP.NE.AND UP0, UPT, UR4, URZ, UPT ;  /* 0x000000ff0400728c */ /* 0x000fd0000bf05270 */
[----:B0-2---:R-:W-:Y:S05]  /*0680*/  @P0 BRA `(.L_x_149) ;  /* 0x0000000400600947 */ /* 0x005fea0003800000 */
[----:B------:R-:W-:-:S06]  /*0690*/  IMAD.WIDE R2, R5, 0x8, R8 ;  /* 0x0000000805027825 */ /* 0x000fcc00078e0208 */
[----:B------:R-:W1:Y:S01]  /*06a0*/  LDG.E.64 R2, desc[UR6][R2.64] ;  /* 0x0000000602027981 */ /* 0x000e62000c1e1b00 */
[----:B------:R-:W-:-:S06]  /*06b0*/  IMAD.WIDE R28, R5, 0x8, R10 ;  /* 0x00000008051c7825 */ /* 0x000fcc00078e020a */
[----:B------:R-:W5:Y:S01]  /*06c0*/  LDG.E.64 R28, desc[UR6][R28.64] ;  /* 0x000000061c1c7981 */ /* 0x000f62000c1e1b00 */
[----:B------:R-:W3:Y:S01]  /*06d0*/  MUFU.RCP64H R15, UR8 ;  /* 0x00000008000f7d08 */ /* 0x000ee20008001800 */
[----:B------:R-:W-:Y:S01]  /*06e0*/  IMAD.MOV.U32 R14, RZ, RZ, 0x1 ;  /* 0x00000001ff0e7424 */ /* 0x000fe200078e00ff */
[----:B------:R-:W-:Y:S05]  /*06f0*/  BSSY.RECONVERGENT B1, `(.L_x_150) ;  /* 0x0000012000017945 */ /* 0x000fea0003800200 */
[----:B---3--:R-:W-:-:S08]  /*0700*/  DFMA R12, R14, -R32, 1 ;  /* 0x3ff000000e0c742b */ /* 0x008fd00000000820 */
[----:B------:R-:W-:-:S08]  /*0710*/  DFMA R16, R12, R12, R12 ;  /* 0x0000000c0c10722b */ /* 0x000fd0000000000c */
[----:B------:R-:W-:Y:S02]  /*0720*/  DFMA R14, R14, R16, R14 ;  /* 0x000000100e0e722b */ /* 0x000fe4000000000e */
[----:B-1----:R-:W-:-:S08]  /*0730*/  DADD R12, R2, -R36 ;  /* 0x00000000020c7229 */ /* 0x002fd00000000824 */
[----:B------:R-:W-:Y:S02]  /*0740*/  DMUL R16, R12, R12 ;  /* 0x0000000c0c107228 */ /* 0x000fe40000000000 */
[----:B------:R-:W-:-:S06]  /*0750*/  DFMA R12, R14, -R32, 1 ;  /* 0x3ff000000e0c742b */ /* 0x000fcc0000000820 */
[----:B------:R-:W-:Y:S02]  /*0760*/  DMUL R16, R16, 0.5 ;  /* 0x3fe0000010107828 */ /* 0x000fe40000000000 */
[----:B------:R-:W-:-:S08]  /*0770*/  DFMA R12, R14, R12, R14 ;  /* 0x0000000c0e0c722b */ /* 0x000fd0000000000e */
[----:B------:R-:W-:Y:S01]  /*0780*/  DMUL R2, R16, R12 ;  /* 0x0000000c10027228 */ /* 0x000fe20000000000 */
[----:B------:R-:W-:-:S07]  /*0790*/  FSETP.GEU.AND P1, PT, |R17|, 6.5827683646048100446e-37, PT ;  /* 0x036000001100780b */ /* 0x000fce0003f2e200 */
[----:B------:R-:W-:-:S08]  /*07a0*/  DFMA R14, R2, -R32, R16 ;  /* 0x80000020020e722b */ /* 0x000fd00000000010 */
[----:B------:R-:W-:-:S10]  /*07b0*/  DFMA R12, R12, R14, R2 ;  /* 0x0000000e0c0c722b */ /* 0x000fd40000000002 */
[----:B------:R-:W-:-:S05]  /*07c0*/  FFMA R0, RZ, UR8, R13 ;  /* 0x00000008ff007c23 */ /* 0x000fca000800000d */
[----:B------:R-:W-:-:S13]  /*07d0*/  FSETP.GT.AND P0, PT, |R0|, 1.469367938527859385e-39, PT ;  /* 0x001000000000780b */ /* 0x000fda0003f04200 */
[----:B------:R-:W-:Y:S05]  /*07e0*/  @P0 BRA P1, `(.L_x_151) ;  /* 0x0000000000080947 */ /* 0x000fea0000800000 */
[----:B------:R-:W-:-:S07]  /*07f0*/  MOV R0, 0x810 ;  /* 0x0000081000007802 */ /* 0x000fce0000000f00 */
[----:B-----5:R-:W-:Y:S05]  /*0800*/  CALL.REL.NOINC `($__internal_2_$__cuda_sm20_div_rn_f64_full) ;  /* 0x0000002400147944 */ /* 0x020fea0003c00000 */
.L_x_151:
[----:B------:R-:W-:Y:S05]  /*0810*/  BSYNC.RECONVERGENT B1 ;  /* 0x0000000000017941 */ /* 0x000fea0003800200 */
.L_x_150:
[----:B------:R-:W-:Y:S01]  /*0820*/  IMAD.MOV.U32 R2, RZ, RZ, 0x652b82fe ;  /* 0x652b82feff027424 */ /* 0x000fe200078e00ff */
[----:B------:R-:W-:Y:S01]  /*0830*/  UMOV UR10, 0xfefa39ef ;  /* 0xfefa39ef000a7882 */ /* 0x000fe20000000000 */
[----:B------:R-:W-:Y:S01]  /*0840*/  IMAD.MOV.U32 R3, RZ, RZ, 0x3ff71547 ;  /* 0x3ff71547ff037424 */ /* 0x000fe200078e00ff */
[----:B------:R-:W-:Y:S01]  /*0850*/  UMOV UR11, 0x3fe62e42 ;  /* 0x3fe62e42000b7882 */ /* 0x000fe20000000000 */
[----:B------:R-:W-:Y:S01]  /*0860*/  FSETP.GEU.AND P0, PT, |R13|, 4.1917929649353027344, PT ;  /* 0x4086232b0d00780b */ /* 0x000fe20003f0e200 */
[----:B------:R-:W-:Y:S03]  /*0870*/  BSSY.RECONVERGENT B1, `(.L_x_152) ;  /* 0x0000035000017945 */ /* 0x000fe60003800200 */
[----:B------:R-:W-:-:S08]  /*0880*/  DFMA R2, R12, R2, 6.75539944105574400000e+15 ;  /* 0x433800000c02742b */ /* 0x000fd00000000002 */
[----:B------:R-:W-:-:S08]  /*0890*/  DADD R14, R2, -6.75539944105574400000e+15 ;  /* 0xc3380000020e7429 */ /* 0x000fd00000000000 */
[----:B------:R-:W-:Y:S01]  /*08a0*/  DFMA R16, R14, -UR10, R12 ;  /* 0x8000000a0e107c2b */ /* 0x000fe2000800000c */
[----:B------:R-:W-:Y:S01]  /*08b0*/  UMOV UR10, 0x3b39803f ;  /* 0x3b39803f000a7882 */ /* 0x000fe20000000000 */
[----:B------:R-:W-:-:S06]  /*08c0*/  UMOV UR11, 0x3c7abc9e ;  /* 0x3c7abc9e000b7882 */ /* 0x000fcc0000000000 */
[----:B------:R-:W-:Y:S01]  /*08d0*/  DFMA R14, R14, -UR10, R16 ;  /* 0x8000000a0e0e7c2b */ /* 0x000fe20008000010 */
[----:B------:R-:W-:Y:S01]  /*08e0*/  UMOV UR10, 0x69ce2bdf ;  /* 0x69ce2bdf000a7882 */ /* 0x000fe20000000000 */
[----:B------:R-:W-:Y:S01]  /*08f0*/  MOV R16, 0xfca213ea ;  /* 0xfca213ea00107802 */ /* 0x000fe20000000f00 */
[----:B------:R-:W-:Y:S01]  /*0900*/  IMAD.MOV.U32 R17, RZ, RZ, 0x3e928af3 ;  /* 0x3e928af3ff117424 */ /* 0x000fe200078e00ff */
[----:B------:R-:W-:-:S05]  /*0910*/  UMOV UR11, 0x3e5ade15 ;  /* 0x3e5ade15000b7882 */ /* 0x000fca0000000000 */
[----:B------:R-:W-:Y:S01]  /*0920*/  DFMA R16, R14, UR10, R16 ;  /* 0x0000000a0e107c2b */ /* 0x000fe20008000010 */
[----:B------:R-:W-:Y:S01]  /*0930*/  UMOV UR10, 0x62401315 ;  /* 0x62401315000a7882 */ /* 0x000fe20000000000 */
[----:B------:R-:W-:-:S06]  /*0940*/  UMOV UR11, 0x3ec71dee ;  /* 0x3ec71dee000b7882 */ /* 0x000fcc0000000000 */
[----:B------:R-:W-:Y:S01]  /*0950*/  DFMA R16, R14, R16, UR10 ;  /* 0x0000000a0e107e2b */ /* 0x000fe20008000010 */
        /* <DEDUP_REMOVED lines=20> */
[----:B------:R-:W-:-:S08]  /*0aa0*/  DFMA R16, R14, R16, UR10 ;  /* 0x0000000a0e107e2b */ /* 0x000fd00008000010 */
[----:B------:R-:W-:-:S08]  /*0ab0*/  DFMA R16, R14, R16, 1 ;  /* 0x3ff000000e10742b */ /* 0x000fd00000000010 */
[----:B------:R-:W-:-:S10]  /*0ac0*/  DFMA R16, R14, R16, 1 ;  /* 0x3ff000000e10742b */ /* 0x000fd40000000010 */
[----:B------:R-:W-:Y:S02]  /*0ad0*/  IMAD R15, R2, 0x100000, R17 ;  /* 0x00100000020f7824 */ /* 0x000fe400078e0211 */
[----:B------:R-:W-:Y:S01]  /*0ae0*/  IMAD.MOV.U32 R14, RZ, RZ, R16 ;  /* 0x000000ffff0e7224 */ /* 0x000fe200078e0010 */
[----:B------:R-:W-:Y:S06]  /*0af0*/  @!P0 BRA `(.L_x_153) ;  /* 0x0000000000308947 */ /* 0x000fec0003800000 */
[----:B------:R-:W-:Y:S01]  /*0b00*/  FSETP.GEU.AND P1, PT, |R13|, 4.2275390625, PT ;  /* 0x408748000d00780b */ /* 0x000fe20003f2e200 */
[C---:B------:R-:W-:Y:S02]  /*0b10*/  DADD R14, R12.reuse, +INF ;  /* 0x7ff000000c0e7429 */ /* 0x040fe40000000000 */
[----:B------:R-:W-:-:S08]  /*0b20*/  DSETP.GEU.AND P0, PT, R12, RZ, PT ;  /* 0x000000ff0c00722a */ /* 0x000fd00003f0e000 */
[----:B------:R-:W-:Y:S02]  /*0b30*/  FSEL R14, R14, RZ, P0 ;  /* 0x000000ff0e0e7208 */ /* 0x000fe40000000000 */
[----:B------:R-:W-:Y:S02]  /*0b40*/  @!P1 LEA.HI R0, R2, R2, RZ, 0x1 ;  /* 0x0000000202009211 */ /* 0x000fe400078f08ff */
[----:B------:R-:W-:Y:S02]  /*0b50*/  FSEL R15, R15, RZ, P0 ;  /* 0x000000ff0f0f7208 */ /* 0x000fe40000000000 */
[----:B------:R-:W-:-:S05]  /*0b60*/  @!P1 SHF.R.S32.HI R3, RZ, 0x1, R0 ;  /* 0x00000001ff039819 */ /* 0x000fca0000011400 */
[----:B------:R-:W-:Y:S02]  /*0b70*/  @!P1 IMAD.IADD R2, R2, 0x1, -R3 ;  /* 0x0000000102029824 */ /* 0x000fe400078e0a03 */
[----:B------:R-:W-:-:S03]  /*0b80*/  @!P1 IMAD R17, R3, 0x100000, R17 ;  /* 0x0010000003119824 */ /* 0x000fc600078e0211 */
[----:B------:R-:W-:Y:S01]  /*0b90*/  @!P1 LEA R3, R2, 0x3ff00000, 0x14 ;  /* 0x3ff0000002039811 */ /* 0x000fe200078ea0ff */
[----:B------:R-:W-:-:S06]  /*0ba0*/  @!P1 IMAD.MOV.U32 R2, RZ, RZ, RZ ;  /* 0x000000ffff029224 */ /* 0x000fcc00078e00ff */
[----:B------:R-:W-:-:S11]  /*0bb0*/  @!P1 DMUL R14, R16, R2 ;  /* 0x00000002100e9228 */ /* 0x000fd60000000000 */
.L_x_153:
[----:B------:R-:W-:Y:S05]  /*0bc0*/  BSYNC.RECONVERGENT B1 ;  /* 0x0000000000017941 */ /* 0x000fea0003800200 */
.L_x_152:
[----:B-----5:R-:W-:Y:S01]  /*0bd0*/  DMUL R28, R28, R14 ;  /* 0x0000000e1c1c7228 */ /* 0x020fe20000000000 */
[----:B------:R-:W-:-:S07]  /*0be0*/  IMAD.WIDE R2, R5, 0x8, R6 ;  /* 0x0000000805027825 */ /* 0x000fce00078e0206 */
[----:B------:R-:W-:-:S07]  /*0bf0*/  DMUL R28, R28, R26 ;  /* 0x0000001a1c1c7228 */ /* 0x000fce0000000000 */
[----:B------:R0:W-:Y:S04]  /*0c00*/  STG.E.64 desc[UR6][R2.64], R28 ;  /* 0x0000001c02007986 */ /* 0x0001e8000c101b06 */
.L_x_149:
[----:B------:R-:W-:Y:S05]  /*0c10*/  BSYNC.RECONVERGENT B0 ;  /* 0x0000000000007941 */ /* 0x000fea0003800200 */
.L_x_148:
[----:B------:R-:W-:Y:S01]  /*0c20*/  ISETP.GE.AND P0, PT, R4, R30, PT ;  /* 0x0000001e0400720c */ /* 0x000fe20003f06270 */
[----:B------:R-:W-:-:S12]  /*0c30*/  BSSY.RECONVERGENT B0, `(.L_x_154) ;  /* 0x000005a000007945 */ /* 0x000fd80003800200 */
[----:B------:R-:W-:Y:S05]  /*0c40*/  @P0 BRA `(.L_x_155) ;  /* 0x0000000400600947 */ /* 0x000fea0003800000 */
[----:B0-----:R-:W-:-:S06]  /*0c50*/  IMAD.WIDE R2, R4, 0x8, R8 ;  /* 0x0000000804027825 */ /* 0x001fcc00078e0208 */
        /* <DEDUP_REMOVED lines=23> */
.L_x_157:
[----:B------:R-:W-:Y:S05]  /*0dd0*/  BSYNC.RECONVERGENT B1 ;  /* 0x0000000000017941 */ /* 0x000fea0003800200 */
.L_x_156:
[----:B------:R-:W-:Y:S01]  /*0de0*/  IMAD.MOV.U32 R2, RZ, RZ, 0x652b82fe ;  /* 0x652b82feff027424 */ /* 0x000fe200078e00ff */
[----:B------:R-:W-:Y:S01]  /*0df0*/  MOV R3, 0x3ff71547 ;  /* 0x3ff7154700037802 */ /* 0x000fe20000000f00 */
[----:B------:R-:W-:Y:S01]  /*0e00*/  UMOV UR10, 0xfefa39ef ;  /* 0xfefa39ef000a7882 */ /* 0x000fe20000000000 */
[----:B------:R-:W-:Y:S01]  /*0e10*/  UMOV UR11, 0x3fe62e42 ;  /* 0x3fe62e42000b7882 */ /* 0x000fe20000000000 */
[----:B------:R-:W-:Y:S01]  /*0e20*/  FSETP.GEU.AND P0, PT, |R13|, 4.1917929649353027344, PT ;  /* 0x4086232b0d00780b */ /* 0x000fe20003f0e200 */
[----:B------:R-:W-:Y:S02]  /*0e30*/  BSSY.RECONVERGENT B1, `(.L_x_158) ;  /* 0x0000035000017945 */ /* 0x000fe40003800200 */
[----:B------:R-:W-:-:S08]  /*0e40*/  DFMA R2, R12, R2, 6.75539944105574400000e+15 ;  /* 0x433800000c02742b */ /* 0x000fd00000000002 */
[----:B------:R-:W-:-:S08]  /*0e50*/  DADD R14, R2, -6.75539944105574400000e+15 ;  /* 0xc3380000020e7429 */ /* 0x000fd00000000000 */
[----:B------:R-:W-:Y:S01]  /*0e60*/  DFMA R16, R14, -UR10, R12 ;  /* 0x8000000a0e107c2b */ /* 0x000fe2000800000c */
[----:B------:R-:W-:Y:S01]  /*0e70*/  UMOV UR10, 0x3b39803f ;  /* 0x3b39803f000a7882 */ /* 0x000fe20000000000 */
[----:B------:R-:W-:-:S06]  /*0e80*/  UMOV UR11, 0x3c7abc9e ;  /* 0x3c7abc9e000b7882 */ /* 0x000fcc0000000000 */
[----:B------:R-:W-:Y:S01]  /*0e90*/  DFMA R14, R14, -UR10, R16 ;  /* 0x8000000a0e0e7c2b */ /* 0x000fe20008000010 */
[----:B------:R-:W-:Y:S01]  /*0ea0*/  UMOV UR10, 0x69ce2bdf ;  /* 0x69ce2bdf000a7882 */ /* 0x000fe20000000000 */
[----:B------:R-:W-:Y:S01]  /*0eb0*/  IMAD.MOV.U32 R16, RZ, RZ, -0x35dec16 ;  /* 0xfca213eaff107424 */ /* 0x000fe200078e00ff */
[----:B------:R-:W-:Y:S01]  /*0ec0*/  UMOV UR11, 0x3e5ade15 ;  /* 0x3e5ade15000b7882 */ /* 0x000fe20000000000 */
[----:B------:R-:W-:-:S06]  /*0ed0*/  IMAD.MOV.U32 R17, RZ, RZ, 0x3e928af3 ;  /* 0x3e928af3ff117424 */ /* 0x000fcc00078e00ff */
        /* <DEDUP_REMOVED lines=42> */
.L_x_159:
[----:B------:R-:W-:Y:S05]  /*1180*/  BSYNC.RECONVERGENT B1 ;  /* 0x0000000000017941 */ /* 0x000fea0003800200 */
.L_x_158:
[----:B-----5:R-:W-:Y:S01]  /*1190*/  DMUL R28, R28, R14 ;  /* 0x0000000e1c1c7228 */ /* 0x020fe20000000000 */
[----:B------:R-:W-:-:S07]  /*11a0*/  IMAD.WIDE R2, R4, 0x8, R6 ;  /* 0x0000000804027825 */ /* 0x000fce00078e0206 */
[----:B------:R-:W-:-:S07]  /*11b0*/  DMUL R28, R28, R26 ;  /* 0x0000001a1c1c7228 */ /* 0x000fce0000000000 */
[----:B------:R2:W-:Y:S04]  /*11c0*/  STG.E.64 desc[UR6][R2.64], R28 ;  /* 0x0000001c02007986 */ /* 0x0005e8000c101b06 */
.L_x_155:
[----:B------:R-:W-:Y:S05]  /*11d0*/  BSYNC.RECONVERGENT B0 ;  /* 0x0000000000007941 */ /* 0x000fea0003800200 */
.L_x_154:
[----:B------:R-:W-:Y:S01]  /*11e0*/  VIADD R5, R5, 0x100 ;  /* 0x0000010005057836 */ /* 0x000fe20000000000 */
[----:B------:R-:W-:Y:S06]  /*11f0*/  BRA.U UP0, `(.L_x_160) ;  /* 0xfffffff5000c7547 */ /* 0x000fec000b83ffff */
[----:B------:R-:W-:-:S07]  /*1200*/  LOP3.LUT R4, R31, 0xffffff00, RZ, 0xc0, !PT ;  /* 0xffffff001f047812 */ /* 0x000fce00078ec0ff */
.L_x_147:
[----:B------:R-:W4:Y:S02]  /*1210*/  LDC R0, c[0x0][0x388] ;  /* 0x0000e200ff007b82 */ /* 0x000f240000000800 */
[----:B----4-:R-:W-:-:S04]  /*1220*/  LOP3.LUT R0, R0, 0x1, RZ, 0xc0, !PT ;  /* 0x0000000100007812 */ /* 0x010fc800078ec0ff */
[----:B------:R-:W-:-:S13]  /*1230*/  ISETP.NE.U32.AND P0, PT, R0, 0x1, PT ;  /* 0x000000010000780c */ /* 0x000fda0003f05070 */
[----:B------:R-:W-:Y:S05]  /*1240*/  @P0 EXIT ;  /* 0x000000000000094d */ /* 0x000fea0003800000 */
[----:B0-2---:R-:W0:Y:S02]  /*1250*/  S2R R2, SR_TID.X ;  /* 0x0000000000027919 */ /* 0x005e240000002100 */
[----:B0-----:R-:W-:-:S04]  /*1260*/  IADD3 R4, PT, PT, R2, R4, RZ ;  /* 0x0000000402047210 */ /* 0x001fc80007ffe0ff */
[----:B------:R-:W-:-:S13]  /*1270*/  ISETP.GE.AND P0, PT, R4, R30, PT ;  /* 0x0000001e0400720c */ /* 0x000fda0003f06270 */
[----:B------:R-:W-:Y:S05]  /*1280*/  @P0 EXIT ;  /* 0x000000000000094d */ /* 0x000fea0003800000 */
[C---:B------:R-:W-:Y:S01]  /*1290*/  IMAD.WIDE R2, R4.reuse, 0x8, R8 ;  /* 0x0000000804027825 */ /* 0x040fe200078e0208 */
[----:B------:R-:W0:Y:S01]  /*12a0*/  LDCU UR4, c[0x0][0x39c] ;  /* 0x00007380ff0477ac */ /* 0x000e220008000800 */
[----:B------:R-:W2:Y:S04]  /*12b0*/  LDC.64 R14, c[0x0][0x398] ;  /* 0x0000e600ff0e7b82 */ /* 0x000ea80000000a00 */
[----:B------:R-:W4:Y:S01]  /*12c0*/  LDG.E.64 R2, desc[UR6][R2.64] ;  /* 0x0000000602027981 */ /* 0x000f22000c1e1b00 */
[----:B------:R-:W-:-:S03]  /*12d0*/  IMAD.WIDE R8, R4, 0x8, R10 ;  /* 0x0000000804087825 */ /* 0x000fc600078e020a */
[----:B------:R-:W4:Y:S03]  /*12e0*/  LDC.64 R10, c[0x0][0x390] ;  /* 0x0000e400ff0a7b82 */ /* 0x000f260000000a00 */
[----:B------:R-:W5:Y:S01]  /*12f0*/  LDG.E.64 R8, desc[UR6][R8.64] ;  /* 0x0000000608087981 */ /* 0x000f62000c1e1b00 */
[----:B------:R-:W-:Y:S01]  /*1300*/  IMAD.MOV.U32 R12, RZ, RZ, 0x1 ;  /* 0x00000001ff0c7424 */ /* 0x000fe200078e00ff */
[----:B------:R-:W-:Y:S01]  /*1310*/  BSSY.RECONVERGENT B0, `(.L_x_161) ;  /* 0x0000013000007945 */ /* 0x000fe20003800200 */
[----:B0-----:R-:W2:Y:S04]  /*1320*/  MUFU.RCP64H R13, UR4 ;  /* 0x00000004000d7d08 */ /* 0x001ea80008001800 */
[----:B--2---:R-:W-:-:S08]  /*1330*/  DFMA R16, R12, -R14, 1 ;  /* 0x3ff000000c10742b */ /* 0x004fd0000000080e */
[----:B------:R-:W-:-:S08]  /*1340*/  DFMA R16, R16, R16, R16 ;  /* 0x000000101010722b */ /* 0x000fd00000000010 */
[----:B------:R-:W-:Y:S02]  /*1350*/  DFMA R12, R12, R16, R12 ;  /* 0x000000100c0c722b */ /* 0x000fe4000000000c */
[----:B----4-:R-:W-:-:S06]  /*1360*/  DADD R10, R2, -R10 ;  /* 0x00000000020a7229 */ /* 0x010fcc000000080a */
[----:B------:R-:W-:Y:S02]  /*1370*/  DFMA R2, R12, -R14, 1 ;  /* 0x3ff000000c02742b */ /* 0x000fe4000000080e */
[----:B------:R-:W-:-:S08]  /*1380*/  DMUL R10, R10, R10 ;  /* 0x0000000a0a0a7228 */ /* 0x000fd00000000000 */
        /* <DEDUP_REMOVED lines=10> */
[----:B-1-3-5:R-:W-:Y:S05]  /*1430*/  CALL.REL.NOINC `($__internal_2_$__cuda_sm20_div_rn_f64_full) ;  /* 0x0000001800087944 */ /* 0x02afea0003c00000 */
.L_x_162:
[----:B------:R-:W-:Y:S05]  /*1440*/  BSYNC.RECONVERGENT B0 ;  /* 0x0000000000007941 */ /* 0x000fea0003800200 */
.L_x_161:
        /* <DEDUP_REMOVED lines=50> */
[----:B------:R-:W-:Y:S01]  /*1770*/  @!P1 LEA.HI R0, R2, R2, RZ, 0x1 ;  /* 0x0000000202009211 */ /* 0x000fe200078f08ff */
[----:B------:R-:W-:Y:S01]  /*1780*/  @!P1 IMAD.MOV.U32 R12, RZ, RZ, RZ ;  /* 0x000000ffff0c9224 */ /* 0x000fe200078e00ff */
[----:B------:R-:W-:Y:S02]  /*1790*/  FSEL R11, R11, RZ, P0 ;  /* 0x000000ff0b0b7208 */ /* 0x000fe40000000000 */
[----:B------:R-:W-:-:S05]  /*17a0*/  @!P1 SHF.R.S32.HI R3, RZ, 0x1, R0 ;  /* 0x00000001ff039819 */ /* 0x000fca0000011400 */
[----:B------:R-:W-:Y:S01]  /*17b0*/  @!P1 IMAD.IADD R2, R2, 0x1, -R3 ;  /* 0x0000000102029824 */ /* 0x000fe200078e0a03 */
[----:B------:R-:W-:-:S04]  /*17c0*/  @!P1 LEA R3, R3, R15, 0x14 ;  /* 0x0000000f03039211 */ /* 0x000fc800078ea0ff */
[----:B------:R-:W-:Y:S01]  /*17d0*/  @!P1 LEA R13, R2, 0x3ff00000, 0x14 ;  /* 0x3ff00000020d9811 */ /* 0x000fe200078ea0ff */
[----:B------:R-:W-:-:S06]  /*17e0*/  @!P1 IMAD.MOV.U32 R2, RZ, RZ, R14 ;  /* 0x000000ffff029224 */ /* 0x000fcc00078e000e */
[----:B------:R-:W-:-:S11]  /*17f0*/  @!P1 DMUL R10, R2, R12 ;  /* 0x0000000c020a9228 */ /* 0x000fd60000000000 */
.L_x_164:
[----:B------:R-:W-:Y:S05]  /*1800*/  BSYNC.RECONVERGENT B0 ;  /* 0x0000000000007941 */ /* 0x000fea0003800200 */
.L_x_163:
[----:B-----5:R-:W-:Y:S01]  /*1810*/  DMUL R8, R8, R10 ;  /* 0x0000000a08087228 */ /* 0x020fe20000000000 */
[----:B------:R-:W-:-:S07]  /*1820*/  IMAD.WIDE R4, R4, 0x8, R6 ;  /* 0x0000000804047825 */ /* 0x000fce00078e0206 */
[----:B------:R-:W-:-:S07]  /*1830*/  DMUL R8, R8, R26 ;  /* 0x0000001a08087228 */ /* 0x000fce0000000000 */
[----:B------:R-:W-:Y:S01]  /*1840*/  STG.E.64 desc[UR6][R4.64], R8 ;  /* 0x0000000804007986 */ /* 0x000fe2000c101b06 */
[----:B------:R-:W-:Y:S05]  /*1850*/  EXIT ;  /* 0x000000000000794d */ /* 0x000fea0003800000 */
.L_x_145:
        /* <DEDUP_REMOVED lines=17> */
[----:B------:R-:W-:Y:S01]  /*1970*/  VIADD R13, R15, 0xfff00000 ;  /* 0xfff000000f0d7836 */ /* 0x000fe20000000000 */
[----:B------:R-:W-:-:S05]  /*1980*/  MOV R12, R14 ;  /* 0x0000000e000c7202 */ /* 0x000fca0000000f00 */
[----:B------:R-:W-:-:S08]  /*1990*/  DFMA R16, R18, -R18, R4 ;  /* 0x800000121210722b */ /* 0x000fd00000000004 */
[----:B------:R-:W-:Y:S01]  /*19a0*/  DFMA R32, R16, R12, R18 ;  /* 0x0000000c1020722b */ /* 0x000fe20000000012 */
[----:B------:R-:W-:Y:S10]  /*19b0*/  @!P0 BRA `(.L_x_165) ;  /* 0x00000000001c8947 */ /* 0x000ff40003800000 */
[----:B------:R-:W-:Y:S01]  /*19c0*/  IMAD.MOV.U32 R12, RZ, RZ, R14 ;  /* 0x000000ffff0c7224 */ /* 0x000fe200078e000e */
[----:B------:R-:W-:Y:S01]  /*19d0*/  MOV R0, 0x1a10 ;  /* 0x00001a1000007802 */ /* 0x000fe20000000f00 */
[----:B------:R-:W-:Y:S02]  /*19e0*/  IMAD.MOV.U32 R14, RZ, RZ, R18 ;  /* 0x000000ffff0e7224 */ /* 0x000fe400078e0012 */
[----:B------:R-:W-:-:S07]  /*19f0*/  IMAD.MOV.U32 R15, RZ, RZ, R19 ;  /* 0x000000ffff0f7224 */ /* 0x000fce00078e0013 */
[----:B------:R-:W-:Y:S05]  /*1a00*/  CALL.REL.NOINC `($__internal_3_$__cuda_sm20_dsqrt_rn_f64_mediumpath_v1) ;  /* 0x0000001800307944 */ /* 0x000fea0003c00000 */
[----:B------:R-:W-:Y:S02]  /*1a10*/  IMAD.MOV.U32 R32, RZ, RZ, R26 ;  /* 0x000000ffff207224 */ /* 0x000fe400078e001a */
[----:B------:R-:W-:-:S07]  /*1a20*/  IMAD.MOV.U32 R33, RZ, RZ, R27 ;  /* 0x000000ffff217224 */ /* 0x000fce00078e001b */
.L_x_165:
[----:B------:R-:W0:Y:S01]  /*1a30*/  LDCU UR4, c[0x0][0x388] ;  /* 0x00007100ff0477ac */ /* 0x000e220008000800 */
[----:B------:R-:W-:Y:S02]  /*1a40*/  IMAD.MOV.U32 R4, RZ, RZ, RZ ;  /* 0x000000ffff047224 */ /* 0x000fe400078e00ff */
[----:B0-----:R-:W-:-:S05]  /*1a50*/  IMAD.U32 R0, RZ, RZ, UR4 ;  /* 0x00000004ff007e24 */ /* 0x001fca000f8e00ff */
[----:B------:R-:W-:-:S13]  /*1a60*/  ISETP.NE.AND P0, PT, R0, 0x1, PT ;  /* 0x000000010000780c */ /* 0x000fda0003f05270 */
[----:B------:R-:W-:Y:S05]  /*1a70*/  @!P0 BRA `(.L_x_166) ;  /* 0x0000000800f08947 */ /* 0x000fea0003800000 */
[----:B------:R-:W0:Y:S01]  /*1a80*/  S2R R2, SR_TID.X ;  /* 0x0000000000027919 */ /* 0x000e220000002100 */
[----:B------:R-:W1:Y:S01]  /*1a90*/  LDC.64 R36, c[0x0][0x398] ;  /* 0x0000e600ff247b82 */ /* 0x000e620000000a00 */
[----:B------:R-:W-:Y:S01]  /*1aa0*/  LOP3.LUT R0, R0, 0x7ffffffe, RZ, 0xc0, !PT ;  /* 0x7ffffffe00007812 */ /* 0x000fe200078ec0ff */
[----:B------:R-:W2:Y:S03]  /*1ab0*/  LDCU UR4, c[0x0][0x39c] ;  /* 0x00007380ff0477ac */ /* 0x000ea60008000800 */
[----:B------:R-:W-:Y:S01]  /*1ac0*/  IADD3 R5, PT, PT, -R0, RZ, RZ ;  /* 0x000000ff00057210 */ /* 0x000fe20007ffe1ff */
[----:B0-2---:R-:W-:-:S07]  /*1ad0*/  IMAD.MOV.U32 R4, RZ, RZ, R2 ;  /* 0x000000ffff047224 */ /* 0x005fce00078e0002 */
.L_x_175:
[----:B------:R-:W-:-:S04]  /*1ae0*/  IMAD.WIDE R30, R4, 0x8, R8 ;  /* 0x00000008041e7825 */ /* 0x000fc800078e0208 */
[----:B0-----:R-:W-:Y:S01]  /*1af0*/  IMAD.WIDE R28, R4, 0x8, R10 ;  /* 0x00000008041c7825 */ /* 0x001fe200078e020a */
[----:B------:R-:W2:Y:S01]  /*1b00*/  LDG.E.64 R2, desc[UR6][R30.64] ;  /* 0x000000061e027981 */ /* 0x000ea2000c1e1b00 */
[----:B------:R-:W1:Y:S01]  /*1b10*/  MUFU.RCP64H R13, UR4 ;  /* 0x00000004000d7d08 */ /* 0x000e620008001800 */
[----:B------:R-:W2:Y:S02]  /*1b20*/  LDC.64 R16, c[0x0][0x390] ;  /* 0x0000e400ff107b82 */ /* 0x000ea40000000a00 */
[----:B------:R0:W5:Y:S01]  /*1b30*/  LDG.E.64 R26, desc[UR6][R28.64] ;  /* 0x000000061c1a7981 */ /* 0x000162000c1e1b00 */
[----:B------:R-:W-:Y:S01]  /*1b40*/  IMAD.MOV.U32 R12, RZ, RZ, 0x1 ;  /* 0x00000001ff0c7424 */ /* 0x000fe200078e00ff */
[----:B------:R-:W-:Y:S01]  /*1b50*/  BSSY.RECONVERGENT B0, `(.L_x_167) ;  /* 0x0000014000007945 */ /* 0x000fe20003800200 */
[----:B------:R-:W-:-:S05]  /*1b60*/  VIADD R5, R5, 0x2 ;  /* 0x0000000205057836 */ /* 0x000fca0000000000 */
[----:B------:R-:W-:Y:S01]  /*1b70*/  ISETP.NE.AND P1, PT, R5, RZ, PT ;  /* 0x000000ff0500720c */ /* 0x000fe20003f25270 */
[----:B-1----:R-:W-:-:S08]  /*1b80*/  DFMA R14, R12, -R36, 1 ;  /* 0x3ff000000c0e742b */ /* 0x002fd00000000824 */
[----:B------:R-:W-:-:S08]  /*1b90*/  DFMA R14, R14, R14, R14 ;  /* 0x0000000e0e0e722b */ /* 0x000fd0000000000e */
[----:B------:R-:W-:Y:S02]  /*1ba0*/  DFMA R14, R12, R14, R12 ;  /* 0x0000000e0c0e722b */ /* 0x000fe4000000000c */
[----:B--2---:R-:W-:-:S08]  /*1bb0*/  DADD R2, R2, -R16 ;  /* 0x0000000002027229 */ /* 0x004fd00000000810 */
        /* <DEDUP_REMOVED lines=10> */
[----:B0-----:R-:W-:Y:S05]  /*1c60*/  @P0 BRA P2, `(.L_x_168) ;  /* 0x0000000000080947 */ /* 0x001fea0001000000 */
[----:B------:R-:W-:-:S07]  /*1c70*/  MOV R0, 0x1c90 ;  /* 0x00001c9000007802 */ /* 0x000fce0000000f00 */
[----:B-----5:R-:W-:Y:S05]  /*1c80*/  CALL.REL.NOINC `($__internal_2_$__cuda_sm20_div_rn_f64_full) ;  /* 0x0000000c00f47944 */ /* 0x020fea0003c00000 */
.L_x_168:
[----:B------:R-:W-:Y:S05]  /*1c90*/  BSYNC.RECONVERGENT B0 ;  /* 0x0000000000007941 */ /* 0x000fea0003800200 */
.L_x_167:
        /* <DEDUP_REMOVED lines=52> */
[----:B------:R-:W-:-:S04]  /*1fe0*/  @!P2 SHF.R.S32.HI R3, RZ, 0x1, R0 ;  /* 0x00000001ff03a819 */ /* 0x000fc80000011400 */
[----:B------:R-:W-:Y:S01]  /*1ff0*/  @!P2 IADD3 R2, PT, PT, R2, -R3, RZ ;  /* 0x800000030202a210 */ /* 0x000fe20007ffe0ff */
[----:B------:R-:W-:-:S03]  /*2000*/  @!P2 IMAD R17, R3, 0x100000, R17 ;  /* 0x001000000311a824 */ /* 0x000fc600078e0211 */
[----:B------:R-:W-:Y:S01]  /*2010*/  @!P2 LEA R3, R2, 0x3ff00000, 0x14 ;  /* 0x3ff000000203a811 */ /* 0x000fe200078ea0ff */
[----:B------:R-:W-:-:S06]  /*2020*/  @!P2 IMAD.MOV.U32 R2, RZ, RZ, RZ ;  /* 0x000000ffff02a224 */ /* 0x000fcc00078e00ff */
[----:B------:R-:W-:-:S11]  /*2030*/  @!P2 DMUL R14, R16, R2 ;  /* 0x00000002100ea228 */ /* 0x000fd60000000000 */
.L_x_170:
[----:B------:R-:W-:Y:S05]  /*2040*/  BSYNC.RECONVERGENT B0 ;  /* 0x0000000000007941 */ /* 0x000fea0003800200 */
.L_x_169:
[----:B-----5:R-:W-:Y:S01]  /*2050*/  DMUL R26, R26, R14 ;  /* 0x0000000e1a1a7228 */ /* 0x020fe20000000000 */
[----:B------:R-:W0:Y:S01]  /*2060*/  MUFU.RCP64H R13, UR4 ;  /* 0x00000004000d7d08 */ /* 0x000e220008001800 */
[----:B------:R-:W1:Y:S06]  /*2070*/  LDC.64 R16, c[0x0][0x390] ;  /* 0x0000e400ff107b82 */ /* 0x000e6c0000000a00 */
[----:B------:R-:W-:Y:S01]  /*2080*/  DMUL R2, R26, R32 ;  /* 0x000000201a027228 */ /* 0x000fe20000000000 */
[----:B------:R-:W-:-:S06]  /*2090*/  IMAD.WIDE R26, R4, 0x8, R6 ;  /* 0x00000008041a7825 */ /* 0x000fcc00078e0206 */
[----:B------:R2:W-:Y:S04]  /*20a0*/  STG.E.64 desc[UR6][R26.64], R2 ;  /* 0x000000021a007986 */ /* 0x0005e8000c101b06 */
[----:B------:R-:W1:Y:S04]  /*20b0*/  LDG.E.64 R30, desc[UR6][R30.64+0x400] ;  /* 0x000400061e1e7981 */ /* 0x000e68000c1e1b00 */
[----:B------:R-:W5:Y:S01]  /*20c0*/  LDG.E.64 R28, desc[UR6][R28.64+0x400] ;  /* 0x000400061c1c7981 */ /* 0x000f62000c1e1b00 */
[----:B------:R-:W-:Y:S01]  /*20d0*/  IMAD.MOV.U32 R12, RZ, RZ, 0x1 ;  /* 0x00000001ff0c7424 */ /* 0x000fe200078e00ff */
[----:B------:R-:W-:Y:S05]  /*20e0*/  BSSY.RECONVERGENT B0, `(.L_x_171) ;  /* 0x0000012000007945 */ /* 0x000fea0003800200 */
[----:B0-----:R-:W-:-:S08]  /*20f0*/  DFMA R14, R12, -R36, 1 ;  /* 0x3ff000000c0e742b */ /* 0x001fd00000000824 */
[----:B------:R-:W-:-:S08]  /*2100*/  DFMA R14, R14, R14, R14 ;  /* 0x0000000e0e0e722b */ /* 0x000fd0000000000e */
[----:B------:R-:W-:-:S08]  /*2110*/  DFMA R14, R12, R14, R12 ;  /* 0x0000000e0c0e722b */ /* 0x000fd0000000000c */
[----:B------:R-:W-:-:S08]  /*2120*/  DFMA R18, R14, -R36, 1 ;  /* 0x3ff000000e12742b */ /* 0x000fd00000000824 */
[----:B------:R-:W-:Y:S02]  /*2130*/  DFMA R18, R14, R18, R14 ;  /* 0x000000120e12722b */ /* 0x000fe4000000000e */
[----:B-1----:R-:W-:-:S08]  /*2140*/  DADD R12, R30, -R16 ;  /* 0x000000001e0c7229 */ /* 0x002fd00000000810 */
[----:B------:R-:W-:-:S08]  /*2150*/  DMUL R16, R12, R12 ;  /* 0x0000000c0c107228 */ /* 0x000fd00000000000 */
[----:B------:R-:W-:-:S08]  /*2160*/  DMUL R16, R16, 0.5 ;  /* 0x3fe0000010107828 */ /* 0x000fd00000000000 */
[----:B------:R-:W-:Y:S02]  /*2170*/  DMUL R12, R18, R16 ;  /* 0x00000010120c7228 */ /* 0x000fe40000000000 */
[----:B------:R-:W-:-:S06]  /*2180*/  FSETP.GEU.AND P2, PT, |R17|, 6.5827683646048100446e-37, PT ;  /* 0x036000001100780b */ /* 0x000fcc0003f4e200 */
[----:B--2---:R-:W-:-:S08]  /*2190*/  DFMA R2, R12, -R36, R16 ;  /* 0x800000240c02722b */ /* 0x004fd00000000010 */
[----:B------:R-:W-:-:S10]  /*21a0*/  DFMA R12, R18, R2, R12 ;  /* 0x00000002120c722b */ /* 0x000fd4000000000c */
[----:B------:R-:W-:-:S05]  /*21b0*/  FFMA R0, RZ, UR4, R13 ;  /* 0x00000004ff007c23 */ /* 0x000fca000800000d */
[----:B------:R-:W-:-:S13]  /*21c0*/  FSETP.GT.AND P0, PT, |R0|, 1.469367938527859385e-39, PT ;  /* 0x001000000000780b */ /* 0x000fda0003f04200 */
[----:B------:R-:W-:Y:S05]  /*21d0*/  @P0 BRA P2, `(.L_x_172) ;  /* 0x0000000000080947 */ /* 0x000fea0001000000 */
[----:B------:R-:W-:-:S07]  /*21e0*/  MOV R0, 0x2200 ;  /* 0x0000220000007802 */ /* 0x000fce0000000f00 */
[----:B-----5:R-:W-:Y:S05]  /*21f0*/  CALL.REL.NOINC `($__internal_2_$__cuda_sm20_div_rn_f64_full) ;  /* 0x0000000800987944 */ /* 0x020fea0003c00000 */
.L_x_172:
[----:B------:R-:W-:Y:S05]  /*2200*/  BSYNC.RECONVERGENT B0 ;  /* 0x0000000000007941 */ /* 0x000fea0003800200 */
.L_x_171:
        /* <DEDUP_REMOVED lines=43> */
[----:B------:R-:W-:Y:S01]  /*24c0*/  IMAD R15, R2, 0x100000, R17 ;  /* 0x00100000020f7824 */ /* 0x000fe200078e0211 */
[----:B------:R-:W-:Y:S01]  /*24d0*/  MOV R14, R16 ;  /* 0x00000010000e7202 */ /* 0x000fe20000000f00 */
        /* <DEDUP_REMOVED lines=13> */
.L_x_174:
[----:B------:R-:W-:Y:S05]  /*25b0*/  BSYNC.RECONVERGENT B0 ;  /* 0x0000000000007941 */ /* 0x000fea0003800200 */
.L_x_173:
[----:B-----5:R-:W-:Y:S01]  /*25c0*/  DMUL R28, R28, R14 ;  /* 0x0000000e1c1c7228 */ /* 0x020fe20000000000 */
[----:B------:R-:W-:-:S07]  /*25d0*/  VIADD R4, R4, 0x100 ;  /* 0x0000010004047836 */ /* 0x000fce0000000000 */
[----:B------:R-:W-:-:S07]  /*25e0*/  DMUL R28, R28, R32 ;  /* 0x000000201c1c7228 */ /* 0x000fce0000000000 */
[----:B------:R0:W-:Y:S01]  /*25f0*/  STG.E.64 desc[UR6][R26.64+0x400], R28 ;  /* 0x0004001c1a007986 */ /* 0x0001e2000c101b06 */
[----:B------:R-:W-:Y:S05]  /*2600*/  @P1 BRA `(.L_x_175) ;  /* 0xfffffff400341947 */ /* 0x000fea000383ffff */
[----:B------:R-:W1:Y:S02]  /*2610*/  LDC R0, c[0x0][0x388] ;  /* 0x0000e200ff007b82 */ /* 0x000e640000000800 */
[----:B-1----:R-:W-:-:S05]  /*2620*/  IMAD.SHL.U32 R4, R0, 0x80, RZ ;  /* 0x0000008000047824 */ /* 0x002fca00078e00ff */
[----:B------:R-:W-:-:S07]  /*2630*/  LOP3.LUT R4, R4, 0xffffff00, RZ, 0xc0, !PT ;  /* 0xffffff0004047812 */ /* 0x000fce00078ec0ff */
.L_x_166:
[----:B------:R-:W-:-:S04]  /*2640*/  LOP3.LUT R0, R0, 0x1, RZ, 0xc0, !PT ;  /* 0x0000000100007812 */ /* 0x000fc800078ec0ff */
[----:B------:R-:W-:-:S13]  /*2650*/  ISETP.NE.U32.AND P0, PT, R0, 0x1, PT ;  /* 0x000000010000780c */ /* 0x000fda0003f05070 */
[----:B------:R-:W-:Y:S05]  /*2660*/  @P0 EXIT ;  /* 0x000000000000094d */ /* 0x000fea0003800000 */
[----:B------:R-:W1:Y:S01]  /*2670*/  S2R R2, SR_TID.X ;  /* 0x0000000000027919 */ /* 0x000e620000002100 */
[----:B------:R-:W2:Y:S01]  /*2680*/  LDCU UR4, c[0x0][0x39c] ;  /* 0x00007380ff0477ac */ /* 0x000ea20008000800 */
[----:B------:R-:W3:Y:S01]  /*2690*/  LDC.64 R14, c[0x0][0x398] ;  /* 0x0000e600ff0e7b82 */ /* 0x000ee20000000a00 */
[----:B-1----:R-:W-:-:S04]  /*26a0*/  IMAD.IADD R4, R2, 0x1, R4 ;  /* 0x0000000102047824 */ /* 0x002fc800078e0204 */
[----:B------:R-:W-:-:S06]  /*26b0*/  IMAD.WIDE R2, R4, 0x8, R8 ;  /* 0x0000000804027825 */ /* 0x000fcc00078e0208 */
[----:B------:R-:W4:Y:S01]  /*26c0*/  LDG.E.64 R2, desc[UR6][R2.64] ;  /* 0x0000000602027981 */ /* 0x000f22000c1e1b00 */
[----:B------:R-:W-:Y:S01]  /*26d0*/  IMAD.WIDE R8, R4, 0x8, R10 ;  /* 0x0000000804087825 */ /* 0x000fe200078e020a */
[----:B--2---:R-:W3:Y:S01]  /*26e0*/  MUFU.RCP64H R13, UR4 ;  /* 0x00000004000d7d08 */ /* 0x004ee20008001800 */
[----:B------:R-:W4:Y:S04]  /*26f0*/  LDC.64 R10, c[0x0][0x390] ;  /* 0x0000e400ff0a7b82 */ /* 0x000f280000000a00 */
[----:B------:R-:W5:Y:S01]  /*2700*/  LDG.E.64 R8, desc[UR6][R8.64] ;  /* 0x0000000608087981 */ /* 0x000f62000c1e1b00 */
[----:B------:R-:W-:Y:S01]  /*2710*/  IMAD.MOV.U32 R12, RZ, RZ, 0x1 ;  /* 0x00000001ff0c7424 */ /* 0x000fe200078e00ff */
[----:B------:R-:W-:Y:S05]  /*2720*/  BSSY.RECONVERGENT B0, `(.L_x_176) ;  /* 0x0000012000007945 */ /* 0x000fea0003800200 */
[----:B---3--:R-:W-:-:S08]  /*2730*/  DFMA R16, R12, -R14, 1 ;  /* 0x3ff000000c10742b */ /* 0x008fd0000000080e */
        /* <DEDUP_REMOVED lines=15> */
[----:B0----5:R-:W-:Y:S05]  /*2830*/  CALL.REL.NOINC `($__internal_2_$__cuda_sm20_div_rn_f64_full) ;  /* 0x0000000400087944 */ /* 0x021fea0003c00000 */
.L_x_177:
[----:B------:R-:W-:Y:S05]  /*2840*/  BSYNC.RECONVERGENT B0 ;  /* 0x0000000000007941 */ /* 0x000fea0003800200 */
.L_x_176:
        /* <DEDUP_REMOVED lines=51> */
[----:B------:R-:W-:Y:S02]  /*2b80*/  @!P1 MOV R12, RZ ;  /* 0x000000ff000c9202 */ /* 0x000fe40000000f00 */
[----:B------:R-:W-:Y:S02]  /*2b90*/  @!P1 SHF.R.S32.HI R3, RZ, 0x1, R0 ;  /* 0x00000001ff039819 */ /* 0x000fe40000011400 */
[----:B------:R-:W-:-:S03]  /*2ba0*/  FSEL R11, R11, RZ, P0 ;  /* 0x000000ff0b0b7208 */ /* 0x000fc60000000000 */
[----:B------:R-:W-:Y:S02]  /*2bb0*/  @!P1 IMAD.IADD R2, R2, 0x1, -R3 ;  /* 0x0000000102029824 */ /* 0x000fe400078e0a03 */
[----:B------:R-:W-:-:S03]  /*2bc0*/  @!P1 IMAD R3, R3, 0x100000, R15 ;  /* 0x0010000003039824 */ /* 0x000fc600078e020f */
[----:B------:R-:W-:Y:S01]  /*2bd0*/  @!P1 LEA R13, R2, 0x3ff00000, 0x14 ;  /* 0x3ff00000020d9811 */ /* 0x000fe200078ea0ff */
[----:B------:R-:W-:-:S06]  /*2be0*/  @!P1 IMAD.MOV.U32 R2, RZ, RZ, R14 ;  /* 0x000000ffff029224 */ /* 0x000fcc00078e000e */
[----:B------:R-:W-:-:S11]  /*2bf0*/  @!P1 DMUL R10, R2, R12 ;  /* 0x0000000c020a9228 */ /* 0x000fd60000000000 */
.L_x_179:
[----:B------:R-:W-:Y:S05]  /*2c00*/  BSYNC.RECONVERGENT B0 ;  /* 0x0000000000007941 */ /* 0x000fea0003800200 */
.L_x_178:
[----:B-----5:R-:W-:Y:S01]  /*2c10*/  DMUL R8, R8, R10 ;  /* 0x0000000a08087228 */ /* 0x020fe20000000000 */
[----:B------:R-:W-:-:S07]  /*2c20*/  IMAD.WIDE R4, R4, 0x8, R6 ;  /* 0x0000000804047825 */ /* 0x000fce00078e0206 */
[----:B------:R-:W-:-:S07]  /*2c30*/  DMUL R8, R8, R32 ;  /* 0x0000002008087228 */ /* 0x000fce0000000000 */
[----:B------:R-:W-:Y:S01]  /*2c40*/  STG.E.64 desc[UR6][R4.64], R8 ;  /* 0x0000000804007986 */ /* 0x000fe2000c101b06 */
[----:B------:R-:W-:Y:S05]  /*2c50*/  EXIT ;  /* 0x000000000000794d */ /* 0x000fea0003800000 */
        .weak           $__internal_2_$__cuda_sm20_div_rn_f64_full
        .type           $__internal_2_$__cuda_sm20_div_rn_f64_full,@function
        .size           $__internal_2_$__cuda_sm20_div_rn_f64_full,($__internal_3_$__cuda_sm20_dsqrt_rn_f64_mediumpath_v1 - $__internal_2_$__cuda_sm20_div_rn_f64_full)
$__internal_2_$__cuda_sm20_div_rn_f64_full:
[----:B------:R-:W0:Y:S01]  /*2c60*/  LDC R19, c[0x0][0x39c] ;  /* 0x0000e700ff137b82 */ /* 0x000e220000000800 */
[----:B------:R-:W-:Y:S01]  /*2c70*/  IMAD.U32 R14, RZ, RZ, UR5 ;  /* 0x00000005ff0e7e24 */ /* 0x000fe2000f8e00ff */
[C---:B------:R-:W-:Y:S01]  /*2c80*/  FSETP.GEU.AND P3, PT, |R17|.reuse, 1.469367938527859385e-39, PT ;  /* 0x001000001100780b */ /* 0x040fe20003f6e200 */
[----:B------:R-:W-:Y:S01]  /*2c90*/  IMAD.U32 R12, RZ, RZ, UR5 ;  /* 0x00000005ff0c7e24 */ /* 0x000fe2000f8e00ff */
[----:B------:R-:W-:Y:S01]  /*2ca0*/  LOP3.LUT R35, R17, 0x7ff00000, RZ, 0xc0, !PT ;  /* 0x7ff0000011237812 */ /* 0x000fe200078ec0ff */
[----:B------:R-:W-:Y:S01]  /*2cb0*/  IMAD.MOV.U32 R20, RZ, RZ, 0x1 ;  /* 0x00000001ff147424 */ /* 0x000fe200078e00ff */
[----:B------:R-:W-:Y:S01]  /*2cc0*/  BSSY.RECONVERGENT B2, `(.L_x_180) ;  /* 0x000005b000027945 */ /* 0x000fe20003800200 */
[C---:B0-----:R-:W-:Y:S01]  /*2cd0*/  FSETP.GEU.AND P0, PT, |R19|.reuse, 1.469367938527859385e-39, PT ;  /* 0x001000001300780b */ /* 0x041fe20003f0e200 */
[----:B------:R-:W-:Y:S01]  /*2ce0*/  IMAD.MOV.U32 R15, RZ, RZ, R19 ;  /* 0x000000ffff0f7224 */ /* 0x000fe200078e0013 */
[C---:B------:R-:W-:Y:S02]  /*2cf0*/  LOP3.LUT R2, R19.reuse, 0x800fffff, RZ, 0xc0, !PT ;  /* 0x800fffff13027812 */ /* 0x040fe400078ec0ff */
[----:B------:R-:W-:Y:S01]  /*2d00*/  LOP3.LUT R24, R19, 0x7ff00000, RZ, 0xc0, !PT ;  /* 0x7ff0000013187812 */ /* 0x000fe200078ec0ff */
[----:B------:R-:W-:Y:S01]  /*2d10*/  IMAD.MOV.U32 R19, RZ, RZ, 0x1ca00000 ;  /* 0x1ca00000ff137424 */ /* 0x000fe200078e00ff */
[----:B------:R-:W-:-:S02]  /*2d20*/  LOP3.LUT R13, R2, 0x3ff00000, RZ, 0xfc, !PT ;  /* 0x3ff00000020d7812 */ /* 0x000fc400078efcff */
[----:B------:R-:W-:Y:S02]  /*2d30*/  @!P3 LOP3.LUT R18, R15, 0x7ff00000, RZ, 0xc0, !PT ;  /* 0x7ff000000f12b812 */ /* 0x000fe400078ec0ff */
[C---:B------:R-:W-:Y:S02]  /*2d40*/  ISETP.GE.U32.AND P2, PT, R35.reuse, R24, PT ;  /* 0x000000182300720c */ /* 0x040fe40003f46070 */
[----:B------:R-:W-:Y:S01]  /*2d50*/  @!P3 ISETP.GE.U32.AND P4, PT, R35, R18, PT ;  /* 0x000000122300b20c */ /* 0x000fe20003f86070 */
[----:B------:R-:W-:-:S03]  /*2d60*/  @!P0 DMUL R12, R14, 8.98846567431157953865e+307 ;  /* 0x7fe000000e0c8828 */ /* 0x000fc60000000000 */
[C---:B------:R-:W-:Y:S02]  /*2d70*/  @!P3 SEL R18, R19.reuse, 0x63400000, !P4 ;  /* 0x634000001312b807 */ /* 0x040fe40006000000 */
[----:B------:R-:W-:Y:S01]  /*2d80*/  SEL R19, R19, 0x63400000, !P2 ;  /* 0x6340000013137807 */ /* 0x000fe20005000000 */
[----:B------:R-:W0:Y:S03]  /*2d90*/  MUFU.RCP64H R21, R13 ;  /* 0x0000000d00157308 */ /* 0x000e260000001800 */
[----:B------:R-:W-:Y:S01]  /*2da0*/  LOP3.LUT R19, R19, 0x800fffff, R17, 0xf8, !PT ;  /* 0x800fffff13137812 */ /* 0x000fe200078ef811 */
[----:B0-----:R-:W-:-:S08]  /*2db0*/  DFMA R2, R20, -R12, 1 ;  /* 0x3ff000001402742b */ /* 0x001fd0000000080c */
[----:B------:R-:W-:-:S08]  /*2dc0*/  DFMA R2, R2, R2, R2 ;  /* 0x000000020202722b */ /* 0x000fd00000000002 */
[----:B------:R-:W-:Y:S01]  /*2dd0*/  DFMA R20, R20, R2, R20 ;  /* 0x000000021414722b */ /* 0x000fe20000000014 */
[----:B------:R-:W-:Y:S01]  /*2de0*/  @!P3 LOP3.LUT R2, R18, 0x80000000, R17, 0xf8, !PT ;  /* 0x800000001202b812 */ /* 0x000fe200078ef811 */
[----:B------:R-:W-:-:S03]  /*2df0*/  IMAD.MOV.U32 R18, RZ, RZ, R16 ;  /* 0x000000ffff127224 */ /* 0x000fc600078e0010 */
[----:B------:R-:W-:Y:S01]  /*2e00*/  @!P3 LOP3.LUT R3, R2, 0x100000, RZ, 0xfc, !PT ;  /* 0x001000000203b812 */ /* 0x000fe200078efcff */
[----:B------:R-:W-:Y:S02]  /*2e10*/  @!P3 IMAD.MOV.U32 R2, RZ, RZ, RZ ;  /* 0x000000ffff02b224 */ /* 0x000fe400078e00ff */
[----:B------:R-:W-:-:S04]  /*2e20*/  DFMA R22, R20, -R12, 1 ;  /* 0x3ff000001416742b */ /* 0x000fc8000000080c */
[----:B------:R-:W-:Y:S01]  /*2e30*/  @!P3 DFMA R18, R18, 2, -R2 ;  /* 0x400000001212b82b */ /* 0x000fe20000000802 */
[----:B------:R-:W-:-:S03]  /*2e40*/  MOV R2, R35 ;  /* 0x0000002300027202 */ /* 0x000fc60000000f00 */
[----:B------:R-:W-:Y:S01]  /*2e50*/  DFMA R20, R20, R22, R20 ;  /* 0x000000161414722b */ /* 0x000fe20000000014 */
[----:B------:R-:W-:Y:S01]  /*2e60*/  IMAD.MOV.U32 R3, RZ, RZ, R24 ;  /* 0x000000ffff037224 */ /* 0x000fe200078e0018 */
[----:B------:R-:W-:-:S04]  /*2e70*/  @!P0 LOP3.LUT R3, R13, 0x7ff00000, RZ, 0xc0, !PT ;  /* 0x7ff000000d038812 */ /* 0x000fc800078ec0ff */
[----:B------:R-:W-:Y:S01]  /*2e80*/  @!P3 LOP3.LUT R2, R19, 0x7ff00000, RZ, 0xc0, !PT ;  /* 0x7ff000001302b812 */ /* 0x000fe200078ec0ff */
[----:B------:R-:W-:Y:S01]  /*2e90*/  VIADD R34, R3, 0xffffffff ;  /* 0xffffffff03227836 */ /* 0x000fe20000000000 */
[----:B------:R-:W-:-:S03]  /*2ea0*/  DMUL R22, R20, R18 ;  /* 0x0000001214167228 */ /* 0x000fc60000000000 */
[----:B------:R-:W-:-:S05]  /*2eb0*/  VIADD R24, R2, 0xffffffff ;  /* 0xffffffff02187836 */ /* 0x000fca0000000000 */
[----:B------:R-:W-:Y:S01]  /*2ec0*/  ISETP.GT.U32.AND P0, PT, R24, 0x7feffffe, PT ;  /* 0x7feffffe1800780c */ /* 0x000fe20003f04070 */
[----:B------:R-:W-:-:S03]  /*2ed0*/  DFMA R24, R22, -R12, R18 ;  /* 0x8000000c1618722b */ /* 0x000fc60000000012 */
[----:B------:R-:W-:-:S05]  /*2ee0*/  ISETP.GT.U32.OR P0, PT, R34, 0x7feffffe, P0 ;  /* 0x7feffffe2200780c */ /* 0x000fca0000704470 */
[----:B------:R-:W-:-:S08]  /*2ef0*/  DFMA R24, R20, R24, R22 ;  /* 0x000000181418722b */ /* 0x000fd00000000016 */
[----:B------:R-:W-:Y:S05]  /*2f00*/  @P0 BRA `(.L_x_181) ;  /* 0x0000000000780947 */ /* 0x000fea0003800000 */
[----:B------:R-:W-:Y:S01]  /*2f10*/  LOP3.LUT R2, R15, 0x7ff00000, RZ, 0xc0, !PT ;  /* 0x7ff000000f027812 */ /* 0x000fe200078ec0ff */
[----:B------:R-:W-:-:S03]  /*2f20*/  IMAD.MOV.U32 R34, RZ, RZ, 0x1ca00000 ;  /* 0x1ca00000ff227424 */ /* 0x000fc600078e00ff */
[CC--:B------:R-:W-:Y:S02]  /*2f30*/  VIADDMNMX R3, R35.reuse, -R2.reuse, 0xb9600000, !PT ;  /* 0xb960000023037446 */ /* 0x0c0fe40007800902 */
[----:B------:R-:W-:Y:S02]  /*2f40*/  ISETP.GE.U32.AND P0, PT, R35, R2, PT ;  /* 0x000000022300720c */ /* 0x000fe40003f06070 */
[----:B------:R-:W-:Y:S02]  /*2f50*/  VIMNMX R2, PT, PT, R3, 0x46a00000, PT ;  /* 0x46a0000003027848 */ /* 0x000fe40003fe0100 */
[----:B------:R-:W-:-:S05]  /*2f60*/  SEL R16, R34, 0x63400000, !P0 ;  /* 0x6340000022107807 */ /* 0x000fca0004000000 */
[----:B------:R-:W-:Y:S02]  /*2f70*/  IMAD.IADD R16, R2, 0x1, -R16 ;  /* 0x0000000102107824 */ /* 0x000fe400078e0a10 */
[----:B------:R-:W-:Y:S02]  /*2f80*/  IMAD.MOV.U32 R2, RZ, RZ, RZ ;  /* 0x000000ffff027224 */ /* 0x000fe400078e00ff */
[----:B------:R-:W-:-:S06]  /*2f90*/  VIADD R3, R16, 0x7fe00000 ;  /* 0x7fe0000010037836 */ /* 0x000fcc0000000000 */
        /* <DEDUP_REMOVED lines=10> */
[----:B------:R-:W-:Y:S01]  /*3040*/  DMUL.RP R12, R24, R12 ;  /* 0x0000000c180c7228 */ /* 0x000fe20000008000 */
[----:B------:R-:W-:Y:S01]  /*3050*/  IMAD.MOV.U32 R14, RZ, RZ, RZ ;  /* 0x000000ffff0e7224 */ /* 0x000fe200078e00ff */
[----:B------:R-:W-:-:S05]  /*3060*/  IADD3 R16, PT, PT, -R16, -0x43300000, RZ ;  /* 0xbcd0000010107810 */ /* 0x000fca0007ffe1ff */
[----:B------:R-:W-:-:S03]  /*3070*/  DFMA R14, R20, -R14, R24 ;  /* 0x8000000e140e722b */ /* 0x000fc60000000018 */
[----:B------:R-:W-:-:S07]  /*3080*/  LOP3.LUT R2, R13, R2, RZ, 0x3c, !PT ;  /* 0x000000020d027212 */ /* 0x000fce00078e3cff */
[----:B------:R-:W-:-:S04]  /*3090*/  FSETP.NEU.AND P0, PT, |R15|, R16, PT ;  /* 0x000000100f00720b */ /* 0x000fc80003f0d200 */
[----:B------:R-:W-:Y:S02]  /*30a0*/  FSEL R12, R12, R20, !P0 ;  /* 0x000000140c0c7208 */ /* 0x000fe40004000000 */
[----:B------:R-:W-:-:S03]  /*30b0*/  FSEL R2, R2, R21, !P0 ;  /* 0x0000001502027208 */ /* 0x000fc60004000000 */
[----:B------:R-:W-:Y:S02]  /*30c0*/  IMAD.MOV.U32 R20, RZ, RZ, R12 ;  /* 0x000000ffff147224 */ /* 0x000fe400078e000c */
[----:B------:R-:W-:Y:S01]  /*30d0*/  IMAD.MOV.U32 R21, RZ, RZ, R2 ;  /* 0x000000ffff157224 */ /* 0x000fe200078e0002 */
[----:B------:R-:W-:Y:S06]  /*30e0*/  BRA `(.L_x_182) ;  /* 0x0000000000607947 */ /* 0x000fec0003800000 */
.L_x_181:
[----:B------:R-:W-:-:S14]  /*30f0*/  DSETP.NAN.AND P0, PT, R16, R16, PT ;  /* 0x000000101000722a */ /* 0x000fdc0003f08000 */
[----:B------:R-:W-:Y:S05]  /*3100*/  @P0 BRA `(.L_x_183) ;  /* 0x00000000004c0947 */ /* 0x000fea0003800000 */
[----:B------:R-:W-:-:S14]  /*3110*/  DSETP.NAN.AND P0, PT, R14, R14, PT ;  /* 0x0000000e0e00722a */ /* 0x000fdc0003f08000 */
[----:B------:R-:W-:Y:S05]  /*3120*/  @P0 BRA `(.L_x_184) ;  /* 0x0000000000340947 */ /* 0x000fea0003800000 */
[----:B------:R-:W-:Y:S01]  /*3130*/  ISETP.NE.AND P0, PT, R2, R3, PT ;  /* 0x000000030200720c */ /* 0x000fe20003f05270 */
[----:B------:R-:W-:Y:S02]  /*3140*/  IMAD.MOV.U32 R20, RZ, RZ, 0x0 ;  /* 0x00000000ff147424 */ /* 0x000fe400078e00ff */
[----:B------:R-:W-:-:S10]  /*3150*/  IMAD.MOV.U32 R21, RZ, RZ, -0x80000 ;  /* 0xfff80000ff157424 */ /* 0x000fd400078e00ff */
[----:B------:R-:W-:Y:S05]  /*3160*/  @!P0 BRA `(.L_x_182) ;  /* 0x0000000000408947 */ /* 0x000fea0003800000 */
[----:B------:R-:W-:Y:S02]  /*3170*/  ISETP.NE.AND P0, PT, R2, 0x7ff00000, PT ;  /* 0x7ff000000200780c */ /* 0x000fe40003f05270 */
[----:B------:R-:W-:Y:S02]  /*3180*/  LOP3.LUT R16, R17, 0x80000000, R15, 0x48, !PT ;  /* 0x8000000011107812 */ /* 0x000fe400078e480f */
[----:B------:R-:W-:-:S13]  /*3190*/  ISETP.EQ.OR P0, PT, R3, RZ, !P0 ;  /* 0x000000ff0300720c */ /* 0x000fda0004702670 */
[----:B------:R-:W-:Y:S01]  /*31a0*/  @P0 LOP3.LUT R2, R16, 0x7ff00000, RZ, 0xfc, !PT ;  /* 0x7ff0000010020812 */ /* 0x000fe200078efcff */
[----:B------:R-:W-:Y:S01]  /*31b0*/  @!P0 IMAD.MOV.U32 R20, RZ, RZ, RZ ;  /* 0x000000ffff148224 */ /* 0x000fe200078e00ff */
[----:B------:R-:W-:Y:S01]  /*31c0*/  @!P0 MOV R21, R16 ;  /* 0x0000001000158202 */ /* 0x000fe20000000f00 */
[----:B------:R-:W-:Y:S02]  /*31d0*/  @P0 IMAD.MOV.U32 R20, RZ, RZ, RZ ;  /* 0x000000ffff140224 */ /* 0x000fe400078e00ff */
[----:B------:R-:W-:Y:S01]  /*31e0*/  @P0 IMAD.MOV.U32 R21, RZ, RZ, R2 ;  /* 0x000000ffff150224 */ /* 0x000fe200078e0002 */
[----:B------:R-:W-:Y:S06]  /*31f0*/  BRA `(.L_x_182) ;  /* 0x00000000001c7947 */ /* 0x000fec0003800000 */
.L_x_184:
[----:B------:R-:W-:-:S05]  /*3200*/  LOP3.LUT R20, R15, 0x80000, RZ, 0xfc, !PT ;  /* 0x000800000f147812 */ /* 0x000fca00078efcff */
[----:B------:R-:W-:Y:S02]  /*3210*/  IMAD.MOV.U32 R21, RZ, RZ, R20 ;  /* 0x000000ffff157224 */ /* 0x000fe400078e0014 */
[----:B------:R-:W-:Y:S01]  /*3220*/  IMAD.MOV.U32 R20, RZ, RZ, R14 ;  /* 0x000000ffff147224 */ /* 0x000fe200078e000e */
[----:B------:R-:W-:Y:S06]  /*3230*/  BRA `(.L_x_182) ;  /* 0x00000000000c7947 */ /* 0x000fec0003800000 */
.L_x_183:
[----:B------:R-:W-:-:S05]  /*3240*/  LOP3.LUT R20, R17, 0x80000, RZ, 0xfc, !PT ;  /* 0x0008000011147812 */ /* 0x000fca00078efcff */
[----:B------:R-:W-:Y:S02]  /*3250*/  IMAD.MOV.U32 R21, RZ, RZ, R20 ;  /* 0x000000ffff157224 */ /* 0x000fe400078e0014 */
[----:B------:R-:W-:-:S07]  /*3260*/  IMAD.MOV.U32 R20, RZ, RZ, R16 ;  /* 0x000000ffff147224 */ /* 0x000fce00078e0010 */
.L_x_182:
[----:B------:R-:W-:Y:S05]  /*3270*/  BSYNC.RECONVERGENT B2 ;  /* 0x0000000000027941 */ /* 0x000fea0003800200 */
.L_x_180:
[----:B------:R-:W-:Y:S01]  /*3280*/  IMAD.MOV.U32 R2, RZ, RZ, R0 ;  /* 0x000000ffff027224 */ /* 0x000fe200078e0000 */
[----:B------:R-:W-:Y:S01]  /*3290*/  MOV R13, R21 ;  /* 0x00000015000d7202 */ /* 0x000fe20000000f00 */
[----:B------:R-:W-:Y:S02]  /*32a0*/  IMAD.MOV.U32 R3, RZ, RZ, 0x0 ;  /* 0x00000000ff037424 */ /* 0x000fe400078e00ff */
[----:B------:R-:W-:Y:S02]  /*32b0*/  IMAD.MOV.U32 R12, RZ, RZ, R20 ;  /* 0x000000ffff0c7224 */ /* 0x000fe400078e0014 */
[----:B------:R-:W-:Y:S05]  /*32c0*/  RET.REL.NODEC R2 `(_ZN3cub18CUB_300001_SM_10006detail9transform16transform_kernelINS2_10policy_hubILb1EN4cuda3std3__45tupleIJN6thrust24THRUST_300001_SM_1000_NS6detail15normal_iteratorINSA_10device_ptrIdEEEESF_EEEE10policy1000El17Init_distributionSF_JPdSK_EEEvT0_iT1_T2_DpNS2_10kernel_argIT3_EE) ;  /* 0xffffffcc024c7950 */ /* 0x000fea0003c3ffff */
        .weak           $__internal_3_$__cuda_sm20_dsqrt_rn_f64_mediumpath_v1
        .type           $__internal_3_$__cuda_sm20_dsqrt_rn_f64_mediumpath_v1,@function
        .size           $__internal_3_$__cuda_sm20_dsqrt_rn_f64_mediumpath_v1,(.L_x_492 - $__internal_3_$__cuda_sm20_dsqrt_rn_f64_mediumpath_v1)
$__internal_3_$__cuda_sm20_dsqrt_rn_f64_mediumpath_v1:
[----:B------:R-:W-:-:S13]  /*32d0*/  ISETP.GE.U32.AND P0, PT, R2, -0x3400000, PT ;  /* 0xfcc000000200780c */ /* 0x000fda0003f06070 */
[----:B------:R-:W-:Y:S05]  /*32e0*/  @!P0 BRA `(.L_x_185) ;  /* 0x0000000000208947 */ /* 0x000fea0003800000 */
[----:B------:R-:W-:-:S10]  /*32f0*/  DFMA.RM R2, R16, R12, R14 ;  /* 0x0000000c1002722b */ /* 0x000fd4000000400e */
[----:B------:R-:W-:-:S05]  /*3300*/  IADD3 R12, P0, PT, R2, 0x1, RZ ;  /* 0x00000001020c7810 */ /* 0x000fca0007f1e0ff */
[----:B------:R-:W-:-:S06]  /*3310*/  IMAD.X R13, RZ, RZ, R3, P0 ;  /* 0x000000ffff0d7224 */ /* 0x000fcc00000e0603 */
[----:B------:R-:W-:-:S08]  /*3320*/  DFMA.RP R4, -R2, R12, R4 ;  /* 0x0000000c0204722b */ /* 0x000fd00000008104 */
[----:B------:R-:W-:-:S06]  /*3330*/  DSETP.GT.AND P0, PT, R4, RZ, PT ;  /* 0x000000ff0400722a */ /* 0x000fcc0003f04000 */
[----:B------:R-:W-:Y:S02]  /*3340*/  FSEL R2, R12, R2, P0 ;  /* 0x000000020c027208 */ /* 0x000fe40000000000 */
[----:B------:R-:W-:Y:S01]  /*3350*/  FSEL R3, R13, R3, P0 ;  /* 0x000000030d037208 */ /* 0x000fe20000000000 */
[----:B------:R-:W-:Y:S06]  /*3360*/  BRA `(.L_x_186) ;  /* 0x0000000000647947 */ /* 0x000fec0003800000 */
.L_x_185:
[----:B------:R-:W-:-:S14]  /*3370*/  DSETP.NE.AND P0, PT, R4, RZ, PT ;  /* 0x000000ff0400722a */ /* 0x000fdc0003f05000 */
[----:B------:R-:W-:Y:S05]  /*3380*/  @!P0 BRA `(.L_x_187) ;  /* 0x0000000000588947 */ /* 0x000fea0003800000 */
[----:B------:R-:W-:-:S13]  /*3390*/  ISETP.GE.AND P0, PT, R5, RZ, PT ;  /* 0x000000ff0500720c */ /* 0x000fda0003f06270 */
[----:B------:R-:W-:Y:S02]  /*33a0*/  @!P0 IMAD.MOV.U32 R2, RZ, RZ, 0x0 ;  /* 0x00000000ff028424 */ /* 0x000fe400078e00ff */
[----:B------:R-:W-:Y:S01]  /*33b0*/  @!P0 IMAD.MOV.U32 R3, RZ, RZ, -0x80000 ;  /* 0xfff80000ff038424 */ /* 0x000fe200078e00ff */
[----:B------:R-:W-:Y:S06]  /*33c0*/  @!P0 BRA `(.L_x_186) ;  /* 0x00000000004c8947 */ /* 0x000fec0003800000 */
[----:B------:R-:W-:-:S13]  /*33d0*/  ISETP.GT.AND P0, PT, R5, 0x7fefffff, PT ;  /* 0x7fefffff0500780c */ /* 0x000fda0003f04270 */
[----:B------:R-:W-:Y:S05]  /*33e0*/  @P0 BRA `(.L_x_187) ;  /* 0x0000000000400947 */ /* 0x000fea0003800000 */
[----:B------:R-:W-:Y:S01]  /*33f0*/  DMUL R4, R4, 8.11296384146066816958e+31 ;  /* 0x4690000004047828 */ /* 0x000fe20000000000 */
[----:B------:R-:W-:Y:S01]  /*3400*/  IMAD.MOV.U32 R2, RZ, RZ, RZ ;  /* 0x000000ffff027224 */ /* 0x000fe200078e00ff */
[----:B------:R-:W-:Y:S01]  /*3410*/  MOV R15, 0x3fd80000 ;  /* 0x3fd80000000f7802 */ /* 0x000fe20000000f00 */
[----:B------:R-:W-:-:S03]  /*3420*/  IMAD.MOV.U32 R14, RZ, RZ, 0x0 ;  /* 0x00000000ff0e7424 */ /* 0x000fc600078e00ff */
[----:B------:R-:W0:Y:S02]  /*3430*/  MUFU.RSQ64H R3, R5 ;  /* 0x0000000500037308 */ /* 0x000e240000001c00 */
[----:B0-----:R-:W-:-:S08]  /*3440*/  DMUL R12, R2, R2 ;  /* 0x00000002020c7228 */ /* 0x001fd00000000000 */
[----:B------:R-:W-:-:S08]  /*3450*/  DFMA R12, R4, -R12, 1 ;  /* 0x3ff00000040c742b */ /* 0x000fd0000000080c */
[----:B------:R-:W-:Y:S02]  /*3460*/  DFMA R14, R12, R14, 0.5 ;  /* 0x3fe000000c0e742b */ /* 0x000fe4000000000e */
[----:B------:R-:W-:-:S08]  /*3470*/  DMUL R12, R2, R12 ;  /* 0x0000000c020c7228 */ /* 0x000fd00000000000 */
[----:B------:R-:W-:-:S08]  /*3480*/  DFMA R12, R14, R12, R2 ;  /* 0x0000000c0e0c722b */ /* 0x000fd00000000002 */
[----:B------:R-:W-:Y:S02]  /*3490*/  DMUL R2, R4, R12 ;  /* 0x0000000c04027228 */ /* 0x000fe40000000000 */
[----:B------:R-:W-:-:S06]  /*34a0*/  VIADD R13, R13, 0xfff00000 ;  /* 0xfff000000d0d7836 */ /* 0x000fcc0000000000 */
[----:B------:R-:W-:-:S08]  /*34b0*/  DFMA R14, R2, -R2, R4 ;  /* 0x80000002020e722b */ /* 0x000fd00000000004 */
[----:B------:R-:W-:-:S10]  /*34c0*/  DFMA R2, R12, R14, R2 ;  /* 0x0000000e0c02722b */ /* 0x000fd40000000002 */
[----:B------:R-:W-:Y:S01]  /*34d0*/  VIADD R3, R3, 0xfcb00000 ;  /* 0xfcb0000003037836 */ /* 0x000fe20000000000 */
[----:B------:R-:W-:Y:S06]  /*34e0*/  BRA `(.L_x_186) ;  /* 0x0000000000047947 */ /* 0x000fec0003800000 */
.L_x_187:
[----:B------:R-:W-:-:S11]  /*34f0*/  DADD R2, R4, R4 ;  /* 0x0000000004027229 */ /* 0x000fd60000000004 */
.L_x_186:
[----:B------:R-:W-:Y:S02]  /*3500*/  IMAD.MOV.U32 R26, RZ, RZ, R2 ;  /* 0x000000ffff1a7224 */ /* 0x000fe400078e0002 */
[----:B------:R-:W-:Y:S02]  /*3510*/  IMAD.MOV.U32 R27, RZ, RZ, R3 ;  /* 0x000000ffff1b7224 */ /* 0x000fe400078e0003 */
[----:B------:R-:W-:Y:S02]  /*3520*/  IMAD.MOV.U32 R2, RZ, RZ, R0 ;  /* 0x000000ffff027224 */ /* 0x000fe400078e0000 */
[----:B------:R-:W-:-:S04]  /*3530*/  IMAD.MOV.U32 R3, RZ, RZ, 0x0 ;  /* 0x00000000ff037424 */ /* 0x000fc800078e00ff */
[----:B------:R-:W-:Y:S05]  /*3540*/  RET.REL.NODEC R2 `(_ZN3cub18CUB_300001_SM_10006detail9transform16transform_kernelINS2_10policy_hubILb1EN4cuda3std3__45tupleIJN6thrust24THRUST_300001_SM_1000_NS6detail15normal_iteratorINSA_10device_ptrIdEEEESF_EEEE10policy1000El17Init_distributionSF_JPdSK_EEEvT0_iT1_T2_DpNS2_10kernel_argIT3_EE) ;  /* 0xffffffc802ac7950 */ /* 0x000fea0003c3ffff */
.L_x_188:
        /* <DEDUP_REMOVED lines=11> */
.L_x_492:


//--------------------- .text._ZN3cub18CUB_300001_SM_10006detail9transform16transform_kernelINS2_10policy_hubILb1EN4cuda3std3__45tupleIJN6thrust24THRUST_300001_SM_1000_NS6detail15normal_iteratorINSA_10device_ptrIdEEEESF_EEEE10policy1000Ei17Init_distributionSF_JPdSK_EEEvT0_iT1_T2_DpNS2_10kernel_argIT3_EE --------------------------
	.section	.text._ZN3cub18CUB_300001_SM_10006detail9transform16transform_kernelINS2_10policy_hubILb1EN4cuda3std3__45tupleIJN6thrust24THRUST_300001_SM_1000_NS6detail15normal_iteratorINSA_10device_ptrIdEEEESF_EEEE10policy1000Ei17Init_distributionSF_JPdSK_EEEvT0_iT1_T2_DpNS2_10kernel_argIT3_EE,"ax",@progbits
	.align	128
        .global         _ZN3cub18CUB_300001_SM_10006detail9transform16transform_kernelINS2_10policy_hubILb1EN4cuda3std3__45tupleIJN6thrust24THRUST_300001_SM_1000_NS6detail15normal_iteratorINSA_10device_ptrIdEEEESF_EEEE10policy1000Ei17Init_distributionSF_JPdSK_EEEvT0_iT1_T2_DpNS2_10kernel_argIT3_EE
        .type           _ZN3cub18CUB_300001_SM_10006detail9transform16transform_kernelINS2_10policy_hubILb1EN4cuda3std3__45tupleIJN6thrust24THRUST_300001_SM_1000_NS6detail15normal_iteratorINSA_10device_ptrIdEEEESF_EEEE10policy1000Ei17Init_distributionSF_JPdSK_EEEvT0_iT1_T2_DpNS2_10kernel_argIT3_EE,@function
        .size           _ZN3cub18CUB_300001_SM_10006detail9transform16transform_kernelINS2_10policy_hubILb1EN4cuda3std3__45tupleIJN6thrust24THRUST_300001_SM_1000_NS6detail15normal_iteratorINSA_10device_ptrIdEEEESF_EEEE10policy1000Ei17Init_distributionSF_JPdSK_EEEvT0_iT1_T2_DpNS2_10kernel_argIT3_EE,(.L_x_494 - _ZN3cub18CUB_300001_SM_10006detail9transform16transform_kernelINS2_10policy_hubILb1EN4cuda3std3__45tupleIJN6thrust24THRUST_300001_SM_1000_NS6detail15normal_iteratorINSA_10device_ptrIdEEEESF_EEEE10policy1000Ei17Init_distributionSF_JPdSK_EEEvT0_iT1_T2_DpNS2_10kernel_argIT3_EE)
        .other          _ZN3cub18CUB_300001_SM_10006detail9transform16transform_kernelINS2_10policy_hubILb1EN4cuda3std3__45tupleIJN6thrust24THRUST_300001_SM_1000_NS6detail15normal_iteratorINSA_10device_ptrIdEEEESF_EEEE10policy1000Ei17Init_distributionSF_JPdSK_EEEvT0_iT1_T2_DpNS2_10kernel_argIT3_EE,@"STO_CUDA_ENTRY STV_DEFAULT"
_ZN3cub18CUB_300001_SM_10006detail9transform16transform_kernelINS2_10policy_hubILb1EN4cuda3std3__45tupleIJN6thrust24THRUST_300001_SM_1000_NS6detail15normal_iteratorINSA_10device_ptrIdEEEESF_EEEE10policy1000Ei17Init_distributionSF_JPdSK_EEEvT0_iT1_T2_DpNS2_10kernel_argIT3_EE:
.text._ZN3cub18CUB_300001_SM_10006detail9transform16transform_kernelINS2_10policy_hubILb1EN4cuda3std3__45tupleIJN6thrust24THRUST_300001_SM_1000_NS6detail15normal_iteratorINSA_10device_ptrIdEEEESF_EEEE10policy1000Ei17Init_distributionSF_JPdSK_EEEvT0_iT1_T2_DpNS2_10kernel_argIT3_EE:
[----:B------:R-:W-:Y:S08]  /*0000*/  LDC R1, c[0x0][0x37c] ;  /* 0x0000df00ff017b82 */ /* 0x000ff00000000800 */
[----:B------:R-:W0:Y:S01]  /*0010*/  S2UR UR4, SR_CTAID.X ;  /* 0x00000000000479c3 */ /* 0x000e220000002500 */
[----:B------:R-:W1:Y:S01]  /*0020*/  LDCU.64 UR12, c[0x0][0x380] ;  /* 0x00007000ff0c77ac */ /* 0x000e620008000a00 */
[----:B------:R-:W2:Y:S01]  /*0030*/  S2R R0, SR_TID.X ;  /* 0x0000000000007919 */ /* 0x000ea20000002100 */
[----:B------:R-:W-:Y:S01]  /*0040*/  BSSY.RECONVERGENT B0, `(.L_x_189) ;  /* 0x0000020000007945 */ /* 0x000fe20003800200 */
[----:B-1----:R-:W-:-:S04]  /*0050*/  USHF.L.U32 UR16, UR13, 0x7, URZ ;  /* 0x000000070d107899 */ /* 0x002fc800080006ff */
[----:B0-----:R-:W-:-:S04]  /*0060*/  UIMAD UR4, UR16, UR4, URZ ;  /* 0x00000004100472a4 */ /* 0x001fc8000f8e02ff */
[----:B------:R-:W-:-:S04]  /*0070*/  UIADD3 UR5, UPT, UPT, -UR4, UR12, URZ ;  /* 0x0000000c04057290 */ /* 0x000fc8000fffe1ff */
[----:B------:R-:W-:Y:S01]  /*0080*/  UISETP.LT.AND UP0, UPT, UR16, UR5, UPT ;  /* 0x000000051000728c */ /* 0x000fe2000bf01270 */
[----:B--2---:R-:W-:-:S03]  /*0090*/  IMAD.SHL.U32 R4, R0, 0x80, RZ ;  /* 0x0000008000047824 */ /* 0x004fc600078e00ff */
[----:B------:R-:W-:-:S04]  /*00a0*/  USEL UR17, UR16, UR5, UP0 ;  /* 0x0000000510117287 */ /* 0x000fc80008000000 */
[----:B------:R-:W-:-:S06]  /*00b0*/  USHF.L.U32 UR6, UR17, 0x3, URZ ;  /* 0x0000000311067899 */ /* 0x000fcc00080006ff */
[----:B------:R-:W-:-:S13]  /*00c0*/  ISETP.GE.AND P0, PT, R4, UR6, PT ;  /* 0x0000000604007c0c */ /* 0x000fda000bf06270 */
[----:B------:R-:W-:Y:S05]  /*00d0*/  @P0 BRA `(.L_x_190) ;  /* 0x0000000000580947 */ /* 0x000fea0003800000 */
[----:B------:R-:W0:Y:S01]  /*00e0*/  LDC.64 R2, c[0x0][0x3a0] ;  /* 0x0000e800ff027b82 */ /* 0x000e220000000a00 */
[----:B------:R-:W-:Y:S01]  /*00f0*/  IMAD.U32 R7, RZ, RZ, UR4 ;  /* 0x00000004ff077e24 */ /* 0x000fe2000f8e00ff */
[----:B------:R-:W-:Y:S01]  /*0100*/  BSSY.RECONVERGENT B1, `(.L_x_191) ;  /* 0x000000a000017945 */ /* 0x000fe20003800200 */
[----:B------:R-:W-:Y:S02]  /*0110*/  IMAD.MOV.U32 R5, RZ, RZ, R4 ;  /* 0x000000ffff057224 */ /* 0x000fe400078e0004 */
[----:B0-----:R-:W-:-:S04]  /*0120*/  IMAD.WIDE.U32 R2, R0, 0x80, R2 ;  /* 0x0000008000027825 */ /* 0x001fc800078e0002 */
[----:B------:R-:W-:-:S07]  /*0130*/  IMAD.WIDE R2, R7, 0x8, R2 ;  /* 0x0000000807027825 */ /* 0x000fce00078e0202 */
.L_x_192:
[----:B------:R-:W-:Y:S01]  /*0140*/  VIADD R5, R5, 0x4000 ;  /* 0x0000400005057836 */ /* 0x000fe20000000000 */
[----:B------:R0:W-:Y:S04]  /*0150*/  CCTL.E.PF2 [R2] ;  /* 0x000000000200798f */ /* 0x0001e80000800100 */
[----:B------:R-:W-:Y:S02]  /*0160*/  ISETP.GE.AND P0, PT, R5, UR6, PT ;  /* 0x0000000605007c0c */ /* 0x000fe4000bf06270 */
[----:B0-----:R-:W-:-:S05]  /*0170*/  IADD3 R2, P1, PT, R2, 0x4000, RZ ;  /* 0x0000400002027810 */ /* 0x001fca0007f3e0ff */
[----:B------:R-:W-:-:S06]  /*0180*/  IMAD.X R3, RZ, RZ, R3, P1 ;  /* 0x000000ffff037224 */ /* 0x000fcc00008e0603 */
[----:B------:R-:W-:Y:S05]  /*0190*/  @!P0 BRA `(.L_x_192) ;  /* 0xfffffffc00e88947 */ /* 0x000fea000383ffff */
[----:B------:R-:W-:Y:S05]  /*01a0*/  BSYNC.RECONVERGENT B1 ;  /* 0x0000000000017941 */ /* 0x000fea0003800200 */
.L_x_191:
[----:B------:R-:W0:Y:S02]  /*01b0*/  LDC.64 R2, c[0x0][0x3b0] ;  /* 0x0000ec00ff027b82 */ /* 0x000e240000000a00 */
[----:B0-----:R-:W-:-:S04]  /*01c0*/  IMAD.WIDE.U32 R2, R0, 0x80, R2 ;  /* 0x0000008000027825 */ /* 0x001fc800078e0002 */
[----:B------:R-:W-:-:S07]  /*01d0*/  IMAD.WIDE R2, R7, 0x8, R2 ;  /* 0x0000000807027825 */ /* 0x000fce00078e0202 */
.L_x_193:
[----:B------:R-:W-:Y:S01]  /*01e0*/  IADD3 R4, PT, PT, R4, 0x4000, RZ ;  /* 0x0000400004047810 */ /* 0x000fe20007ffe0ff */
[----:B------:R0:W-:Y:S03]  /*01f0*/  CCTL.E.PF2 [R2] ;  /* 0x000000000200798f */ /* 0x0001e60000800100 */
[----:B------:R-:W-:Y:S02]  /*0200*/  ISETP.GE.AND P0, PT, R4, UR6, PT ;  /* 0x0000000604007c0c */ /* 0x000fe4000bf06270 */
[----:B0-----:R-:W-:-:S05]  /*0210*/  IADD3 R2, P1, PT, R2, 0x4000, RZ ;  /* 0x0000400002027810 */ /* 0x001fca0007f3e0ff */
[----:B------:R-:W-:-:S06]  /*0220*/  IMAD.X R3, RZ, RZ, R3, P1 ;  /* 0x000000ffff037224 */ /* 0x000fcc00008e0603 */
[----:B------:R-:W-:Y:S05]  /*0230*/  @!P0 BRA `(.L_x_193) ;  /* 0xfffffffc00e88947 */ /* 0x000fea000383ffff */
.L_x_190:
[----:B------:R-:W-:Y:S05]  /*0240*/  BSYNC.RECONVERGENT B0 ;  /* 0x0000000000007941 */ /* 0x000fea0003800200 */
.L_x_189:
[----:B------:R-:W0:Y:S01]  /*0250*/  LDC R3, c[0x0][0x394] ;  /* 0x0000e500ff037b82 */ /* 0x000e220000000800 */
[----:B------:R-:W1:Y:S01]  /*0260*/  LDCU.64 UR6, c[0x0][0x3a0] ;  /* 0x00007400ff0677ac */ /* 0x000e620008000a00 */
[----:B------:R-:W2:Y:S01]  /*0270*/  LDCU.64 UR8, c[0x0][0x3b0] ;  /* 0x00007600ff0877ac */ /* 0x000ea20008000a00 */
[----:B------:R-:W3:Y:S01]  /*0280*/  LDCU.64 UR10, c[0x0][0x398] ;  /* 0x00007300ff0a77ac */ /* 0x000ee20008000a00 */
[----:B------:R-:W-:Y:S01]  /*0290*/  UISETP.GT.AND UP0, UPT, UR16, UR5, UPT ;  /* 0x000000051000728c */ /* 0x000fe2000bf04270 */
[----:B------:R-:W4:Y:S01]  /*02a0*/  LDCU.64 UR14, c[0x0][0x358] ;  /* 0x00006b00ff0e77ac */ /* 0x000f220008000a00 */
[----:B------:R-:W0:Y:S01]  /*02b0*/  LDCU UR12, c[0x0][0x390] ;  /* 0x00007200ff0c77ac */ /* 0x000e220008000800 */
[----:B-1----:R-:W-:Y:S02]  /*02c0*/  UIMAD.WIDE UR6, UR4, 0x8, UR6 ;  /* 0x00000008040678a5 */ /* 0x002fe4000f8e0206 */
[----:B--2---:R-:W-:Y:S02]  /*02d0*/  UIMAD.WIDE UR8, UR4, 0x8, UR8 ;  /* 0x00000008040878a5 */ /* 0x004fe4000f8e0208 */
[----:B---3--:R-:W-:-:S02]  /*02e0*/  UIMAD.WIDE UR10, UR4, 0x8, UR10 ;  /* 0x00000008040a78a5 */ /* 0x008fc4000f8e020a */
[----:B----4-:R-:W-:Y:S10]  /*02f0*/  BRA.U UP0, `(.L_x_194) ;  /* 0x0000001500207547 */ /* 0x010ff4000b800000 */
[----:B------:R-:W-:-:S06]  /*0300*/  UISETP.GE.AND UP0, UPT, UR13, 0x1, UPT ;  /* 0x000000010d00788c */ /* 0x000fcc000bf06270 */
[----:B------:R-:W-:-:S13]  /*0310*/  PLOP3.LUT P0, PT, PT, PT, UP0, 0x80, 0x8 ;  /* 0x000000000008781c */ /* 0x000fda0003f0f008 */
[----:B0-----:R-:W-:Y:S05]  /*0320*/  @!P0 EXIT ;  /* 0x000000000000894d */ /* 0x001fea0003800000 */
[----:B------:R-:W0:Y:S01]  /*0330*/  LDCU.64 UR4, c[0x0][0x390] ;  /* 0x00007200ff0477ac */ /* 0x000e220008000a00 */
[----:B------:R-:W-:Y:S01]  /*0340*/  IMAD.MOV.U32 R6, RZ, RZ, -0xfe47992 ;  /* 0xf01b866eff067424 */ /* 0x000fe200078e00ff */
[----:B------:R-:W-:Y:S01]  /*0350*/  MOV R10, 0x0 ;  /* 0x00000000000a7802 */ /* 0x000fe20000000f00 */
[----:B------:R-:W-:Y:S02]  /*0360*/  IMAD.MOV.U32 R7, RZ, RZ, 0x401921f9 ;  /* 0x401921f9ff077424 */ /* 0x000fe400078e00ff */
[----:B------:R-:W-:-:S04]  /*0370*/  IMAD.MOV.U32 R11, RZ, RZ, 0x3fd80000 ;  /* 0x3fd80000ff0b7424 */ /* 0x000fc800078e00ff */
        /* <DEDUP_REMOVED lines=15> */
[----:B------:R-:W-:Y:S01]  /*0470*/  IMAD.MOV.U32 R14, RZ, RZ, R12 ;  /* 0x000000ffff0e7224 */ /* 0x000fe200078e000c */
[----:B------:R-:W-:Y:S01]  /*0480*/  MOV R5, R13 ;  /* 0x0000000d00057202 */ /* 0x000fe20000000f00 */
[----:B------:R-:W-:Y:S01]  /*0490*/  IMAD.MOV.U32 R9, RZ, RZ, R15 ;  /* 0x000000ffff097224 */ /* 0x000fe200078e000f */
[----:B------:R-:W-:-:S07]  /*04a0*/  MOV R2, 0x4c0 ;  /* 0x000004c000027802 */ /* 0x000fce0000000f00 */
[----:B------:R-:W-:Y:S05]  /*04b0*/  CALL.REL.NOINC `($__internal_5_$__cuda_sm20_dsqrt_rn_f64_mediumpath_v1) ;  /* 0x0000002c00807944 */ /* 0x000fea0003c00000 */
[----:B------:R-:W-:Y:S02]  /*04c0*/  IMAD.MOV.U32 R16, RZ, RZ, R8 ;  /* 0x000000ffff107224 */ /* 0x000fe400078e0008 */
[----:B------:R-:W-:-:S07]  /*04d0*/  IMAD.MOV.U32 R17, RZ, RZ, R9 ;  /* 0x000000ffff117224 */ /* 0x000fce00078e0009 */
.L_x_195:
[----:B------:R-:W0:Y:S01]  /*04e0*/  LDCU UR4, c[0x0][0x384] ;  /* 0x00007080ff0477ac */ /* 0x000e220008000800 */
[----:B------:R-:W-:Y:S01]  /*04f0*/  MOV R5, RZ ;  /* 0x000000ff00057202 */ /* 0x000fe20000000f00 */
[----:B0-----:R-:W-:-:S05]  /*0500*/  IMAD.U32 R2, RZ, RZ, UR4 ;  /* 0x00000004ff027e24 */ /* 0x001fca000f8e00ff */
[----:B------:R-:W-:-:S13]  /*0510*/  ISETP.NE.AND P0, PT, R2, 0x1, PT ;  /* 0x000000010200780c */ /* 0x000fda0003f05270 */
[----:B------:R-:W-:Y:S05]  /*0520*/  @!P0 BRA `(.L_x_196) ;  /* 0x0000000c00048947 */ /* 0x000fea0003800000 */
[----:B------:R-:W0:Y:S01]  /*0530*/  LDC.64 R14, c[0x0][0x390] ;  /* 0x0000e400ff0e7b82 */ /* 0x000e220000000a00 */
[----:B------:R-:W-:Y:S01]  /*0540*/  LOP3.LUT R9, R2, 0x7ffffffe, RZ, 0xc0, !PT ;  /* 0x7ffffffe02097812 */ /* 0x000fe200078ec0ff */
[----:B------:R-:W-:Y:S01]  /*0550*/  IMAD.MOV.U32 R8, RZ, RZ, R0 ;  /* 0x000000ffff087224 */ /* 0x000fe200078e0000 */
[----:B------:R-:W1:Y:S03]  /*0560*/  LDCU.64 UR4, c[0x0][0x388] ;  /* 0x00007100ff0477ac */ /* 0x000e660008000a00 */
[----:B------:R-:W-:Y:S01]  /*0570*/  IMAD.MOV R9, RZ, RZ, -R9 ;  /* 0x000000ffff097224 */ /* 0x000fe200078e0a09 */
[----:B------:R-:W2:Y:S06]  /*0580*/  LDCU UR13, c[0x0][0x394] ;  /* 0x00007280ff0d77ac */ /* 0x000eac0008000800 */
.L_x_205:
[----:B------:R-:W-:-:S04]  /*0590*/  IMAD.MOV.U32 R13, RZ, RZ, 0x8 ;  /* 0x00000008ff0d7424 */ /* 0x000fc800078e00ff */
[----:B------:R-:W-:-:S05]  /*05a0*/  IMAD.WIDE R12, R8, R13, UR8 ;  /* 0x00000008080c7e25 */ /* 0x000fca000f8e020d */
[----:B------:R-:W1:Y:S01]  /*05b0*/  LDG.E.64 R4, desc[UR14][R12.64] ;  /* 0x0000000e0c047981 */ /* 0x000e62000c1e1b00 */
[----:B---3--:R-:W-:-:S04]  /*05c0*/  IMAD.MOV.U32 R11, RZ, RZ, 0x8 ;  /* 0x00000008ff0b7424 */ /* 0x008fc800078e00ff */
[----:B------:R-:W-:-:S05]  /*05d0*/  IMAD.WIDE R10, R8, R11, UR6 ;  /* 0x00000006080a7e25 */ /* 0x000fca000f8e020b */
[----:B------:R3:W5:Y:S01]  /*05e0*/  LDG.E.64 R28, desc[UR14][R10.64] ;  /* 0x0000000e0a1c7981 */ /* 0x000762000c1e1b00 */
[----:B--2---:R-:W0:Y:S01]  /*05f0*/  MUFU.RCP64H R7, UR13 ;  /* 0x0000000d00077d08 */ /* 0x004e220008001800 */
[----:B------:R-:W-:Y:S01]  /*0600*/  MOV R6, 0x1 ;  /* 0x0000000100067802 */ /* 0x000fe20000000f00 */
[----:B------:R-:W-:Y:S01]  /*0610*/  VIADD R9, R9, 0x2 ;  /* 0x0000000209097836 */ /* 0x000fe20000000000 */
[----:B------:R-:W-:Y:S04]  /*0620*/  BSSY.RECONVERGENT B0, `(.L_x_197) ;  /* 0x0000015000007945 */ /* 0x000fe80003800200 */
[----:B------:R-:W-:Y:S01]  /*0630*/  ISETP.NE.AND P1, PT, R9, RZ, PT ;  /* 0x000000ff0900720c */ /* 0x000fe20003f25270 */
[----:B0-----:R-:W-:-:S08]  /*0640*/  DFMA R18, R6, -R14, 1 ;  /* 0x3ff000000612742b */ /* 0x001fd0000000080e */
[----:B------:R-:W-:-:S08]  /*0650*/  DFMA R18, R18, R18, R18 ;  /* 0x000000121212722b */ /* 0x000fd00000000012 */
[----:B------:R-:W-:-:S08]  /*0660*/  DFMA R18, R6, R18, R6 ;  /* 0x000000120612722b */ /* 0x000fd00000000006 */
[----:B------:R-:W-:-:S08]  /*0670*/  DFMA R6, R18, -R14, 1 ;  /* 0x3ff000001206742b */ /* 0x000fd0000000080e */
[----:B------:R-:W-:Y:S02]  /*0680*/  DFMA R6, R18, R6, R18 ;  /* 0x000000061206722b */ /* 0x000fe40000000012 */
[----:B-1----:R-:W-:-:S08]  /*0690*/  DADD R4, R4, -UR4 ;  /* 0x8000000404047e29 */ /* 0x002fd00008000000 */
[----:B------:R-:W-:-:S08]  /*06a0*/  DMUL R4, R4, R4 ;  /* 0x0000000404047228 */ /* 0x000fd00000000000 */
[----:B------:R-:W-:-:S08]  /*06b0*/  DMUL R20, R4, 0.5 ;  /* 0x3fe0000004147828 */ /* 0x000fd00000000000 */
        /* <DEDUP_REMOVED lines=8> */
[----:B------:R-:W-:Y:S01]  /*0740*/  MOV R2, 0x770 ;  /* 0x0000077000027802 */ /* 0x000fe20000000f00 */
[----:B------:R-:W-:-:S07]  /*0750*/  IMAD.MOV.U32 R19, RZ, RZ, R21 ;  /* 0x000000ffff137224 */ /* 0x000fce00078e0015 */
[----:B-----5:R-:W-:Y:S05]  /*0760*/  CALL.REL.NOINC `($__internal_4_$__cuda_sm20_div_rn_f64_full) ;  /* 0x0000002400587944 */ /* 0x020fea0003c00000 */
.L_x_198:
[----:B------:R-:W-:Y:S05]  /*0770*/  BSYNC.RECONVERGENT B0 ;  /* 0x0000000000007941 */ /* 0x000fea0003800200 */
.L_x_197:
        /* <DEDUP_REMOVED lines=56> */
[----:B------:R-:W-:Y:S02]  /*0b00*/  @!P2 IMAD.MOV.U32 R4, RZ, RZ, R18 ;  /* 0x000000ffff04a224 */ /* 0x000fe400078e0012 */
[----:B------:R-:W-:-:S06]  /*0b10*/  @!P2 IMAD.MOV.U32 R18, RZ, RZ, RZ ;  /* 0x000000ffff12a224 */ /* 0x000fcc00078e00ff */
[----:B------:R-:W-:-:S11]  /*0b20*/  @!P2 DMUL R6, R4, R18 ;  /* 0x000000120406a228 */ /* 0x000fd60000000000 */
.L_x_200:
[----:B------:R-:W-:Y:S05]  /*0b30*/  BSYNC.RECONVERGENT B0 ;  /* 0x0000000000007941 */ /* 0x000fea0003800200 */
.L_x_199:
[----:B-----5:R-:W-:Y:S01]  /*0b40*/  DMUL R28, R28, R6 ;  /* 0x000000061c1c7228 */ /* 0x020fe20000000000 */
[----:B------:R-:W-:-:S07]  /*0b50*/  IMAD.MOV.U32 R7, RZ, RZ, 0x8 ;  /* 0x00000008ff077424 */ /* 0x000fce00078e00ff */
[----:B------:R-:W-:Y:S01]  /*0b60*/  DMUL R4, R28, R16 ;  /* 0x000000101c047228 */ /* 0x000fe20000000000 */
[----:B------:R-:W-:-:S06]  /*0b70*/  IMAD.WIDE R28, R8, R7, UR10 ;  /* 0x0000000a081c7e25 */ /* 0x000fcc000f8e0207 */
[----:B------:R0:W-:Y:S04]  /*0b80*/  STG.E.64 desc[UR14][R28.64], R4 ;  /* 0x000000041c007986 */ /* 0x0001e8000c101b0e */
[----:B------:R-:W2:Y:S04]  /*0b90*/  LDG.E.64 R12, desc[UR14][R12.64+0x400] ;  /* 0x0004000e0c0c7981 */ /* 0x000ea8000c1e1b00 */
[----:B------:R-:W5:Y:S01]  /*0ba0*/  LDG.E.64 R10, desc[UR14][R10.64+0x400] ;  /* 0x0004000e0a0a7981 */ /* 0x000f62000c1e1b00 */
[----:B------:R-:W1:Y:S01]  /*0bb0*/  MUFU.RCP64H R7, UR13 ;  /* 0x0000000d00077d08 */ /* 0x000e620008001800 */
[----:B------:R-:W-:Y:S01]  /*0bc0*/  MOV R6, 0x1 ;  /* 0x0000000100067802 */ /* 0x000fe20000000f00 */
[----:B------:R-:W-:Y:S05]  /*0bd0*/  BSSY.RECONVERGENT B0, `(.L_x_201) ;  /* 0x0000012000007945 */ /* 0x000fea0003800200 */
[----:B-1----:R-:W-:-:S08]  /*0be0*/  DFMA R18, R6, -R14, 1 ;  /* 0x3ff000000612742b */ /* 0x002fd0000000080e */
[----:B------:R-:W-:-:S08]  /*0bf0*/  DFMA R18, R18, R18, R18 ;  /* 0x000000121212722b */ /* 0x000fd00000000012 */
[----:B------:R-:W-:-:S08]  /*0c00*/  DFMA R18, R6, R18, R6 ;  /* 0x000000120612722b */ /* 0x000fd00000000006 */
[----:B------:R-:W-:-:S08]  /*0c10*/  DFMA R20, R18, -R14, 1 ;  /* 0x3ff000001214742b */ /* 0x000fd0000000080e */
[----:B------:R-:W-:Y:S02]  /*0c20*/  DFMA R20, R18, R20, R18 ;  /* 0x000000141214722b */ /* 0x000fe40000000012 */
[----:B--2---:R-:W-:-:S08]  /*0c30*/  DADD R6, R12, -UR4 ;  /* 0x800000040c067e29 */ /* 0x004fd00008000000 */
[----:B------:R-:W-:-:S08]  /*0c40*/  DMUL R6, R6, R6 ;  /* 0x0000000606067228 */ /* 0x000fd00000000000 */
[----:B------:R-:W-:-:S08]  /*0c50*/  DMUL R18, R6, 0.5 ;  /* 0x3fe0000006127828 */ /* 0x000fd00000000000 */
[----:B------:R-:W-:Y:S02]  /*0c60*/  DMUL R30, R20, R18 ;  /* 0x00000012141e7228 */ /* 0x000fe40000000000 */
[----:B------:R-:W-:-:S06]  /*0c70*/  FSETP.GEU.AND P2, PT, |R19|, 6.5827683646048100446e-37, PT ;  /* 0x036000001300780b */ /* 0x000fcc0003f4e200 */
[----:B0-----:R-:W-:-:S08]  /*0c80*/  DFMA R4, R30, -R14, R18 ;  /* 0x8000000e1e04722b */ /* 0x001fd00000000012 */
[----:B------:R-:W-:-:S10]  /*0c90*/  DFMA R30, R20, R4, R30 ;  /* 0x00000004141e722b */ /* 0x000fd4000000001e */
[----:B------:R-:W-:-:S05]  /*0ca0*/  FFMA R2, RZ, UR13, R31 ;  /* 0x0000000dff027c23 */ /* 0x000fca000800001f */
[----:B------:R-:W-:-:S13]  /*0cb0*/  FSETP.GT.AND P0, PT, |R2|, 1.469367938527859385e-39, PT ;  /* 0x001000000200780b */ /* 0x000fda0003f04200 */
[----:B------:R-:W-:Y:S05]  /*0cc0*/  @P0 BRA P2, `(.L_x_202) ;  /* 0x0000000000080947 */ /* 0x000fea0001000000 */
[----:B------:R-:W-:-:S07]  /*0cd0*/  MOV R2, 0xcf0 ;  /* 0x00000cf000027802 */ /* 0x000fce0000000f00 */
[----:B-----5:R-:W-:Y:S05]  /*0ce0*/  CALL.REL.NOINC `($__internal_4_$__cuda_sm20_div_rn_f64_full) ;  /* 0x0000001c00f87944 */ /* 0x020fea0003c00000 */
.L_x_202:
[----:B------:R-:W-:Y:S05]  /*0cf0*/  BSYNC.RECONVERGENT B0 ;  /* 0x0000000000007941 */ /* 0x000fea0003800200 */
.L_x_201:
        /* <DEDUP_REMOVED lines=43> */
[----:B------:R-:W-:Y:S01]  /*0fb0*/  LEA R7, R4, R13, 0x14 ;  /* 0x0000000d04077211 */ /* 0x000fe200078ea0ff */
        /* <DEDUP_REMOVED lines=12> */
[----:B------:R-:W-:Y:S01]  /*1080*/  @!P2 IMAD.MOV.U32 R4, RZ, RZ, R12 ;  /* 0x000000ffff04a224 */ /* 0x000fe200078e000c */
[----:B------:R-:W-:-:S06]  /*1090*/  @!P2 MOV R12, RZ ;  /* 0x000000ff000ca202 */ /* 0x000fcc0000000f00 */
[----:B------:R-:W-:-:S11]  /*10a0*/  @!P2 DMUL R6, R4, R12 ;  /* 0x0000000c0406a228 */ /* 0x000fd60000000000 */
.L_x_204:
[----:B------:R-:W-:Y:S05]  /*10b0*/  BSYNC.RECONVERGENT B0 ;  /* 0x0000000000007941 */ /* 0x000fea0003800200 */
.L_x_203:
[----:B-----5:R-:W-:Y:S01]  /*10c0*/  DMUL R10, R10, R6 ;  /* 0x000000060a0a7228 */ /* 0x020fe20000000000 */
[----:B------:R-:W-:-:S07]  /*10d0*/  VIADD R8, R8, 0x100 ;  /* 0x0000010008087836 */ /* 0x000fce0000000000 */
[----:B------:R-:W-:-:S07]  /*10e0*/  DMUL R10, R10, R16 ;  /* 0x000000100a0a7228 */ /* 0x000fce0000000000 */
[----:B------:R3:W-:Y:S01]  /*10f0*/  STG.E.64 desc[UR14][R28.64+0x400], R10 ;  /* 0x0004000a1c007986 */ /* 0x0007e2000c101b0e */
[----:B------:R-:W-:Y:S05]  /*1100*/  @P1 BRA `(.L_x_205) ;  /* 0xfffffff400201947 */ /* 0x000fea000383ffff */
[----:B------:R-:W0:Y:S02]  /*1110*/  LDC R2, c[0x0][0x384] ;  /* 0x0000e100ff027b82 */ /* 0x000e240000000800 */
[----:B0-----:R-:W-:-:S05]  /*1120*/  IMAD.SHL.U32 R5, R2, 0x80, RZ ;  /* 0x0000008002057824 */ /* 0x001fca00078e00ff */
[----:B------:R-:W-:-:S07]  /*1130*/  LOP3.LUT R5, R5, 0xffffff00, RZ, 0xc0, !PT ;  /* 0xffffff0005057812 */ /* 0x000fce00078ec0ff */
.L_x_196:
[----:B------:R-:W-:-:S04]  /*1140*/  LOP3.LUT R2, R2, 0x1, RZ, 0xc0, !PT ;  /* 0x0000000102027812 */ /* 0x000fc800078ec0ff */
[----:B------:R-:W-:-:S13]  /*1150*/  ISETP.NE.U32.AND P0, PT, R2, 0x1, PT ;  /* 0x000000010200780c */ /* 0x000fda0003f05070 */
[----:B------:R-:W-:Y:S05]  /*1160*/  @P0 EXIT ;  /* 0x000000000000094d */ /* 0x000fea0003800000 */
[----:B------:R-:W-:Y:S01]  /*1170*/  IMAD.IADD R0, R0, 0x1, R5 ;  /* 0x0000000100007824 */ /* 0x000fe200078e0205 */
[----:B------:R-:W-:Y:S01]  /*1180*/  MOV R9, 0x8 ;  /* 0x0000000800097802 */ /* 0x000fe20000000f00 */
[----:B------:R-:W-:Y:S01]  /*1190*/  IMAD.MOV.U32 R5, RZ, RZ, 0x8 ;  /* 0x00000008ff057424 */ /* 0x000fe200078e00ff */
[----:B------:R-:W0:Y:S01]  /*11a0*/  LDCU UR13, c[0x0][0x394] ;  /* 0x00007280ff0d77ac */ /* 0x000e220008000800 */
[----:B---3--:R-:W1:Y:S02]  /*11b0*/  LDC.64 R10, c[0x0][0x390] ;  /* 0x0000e400ff0a7b82 */ /* 0x008e640000000a00 */
[C---:B------:R-:W-:Y:S01]  /*11c0*/  IMAD.WIDE R4, R0.reuse, R5, UR8 ;  /* 0x0000000800047e25 */ /* 0x040fe2000f8e0205 */
[----:B------:R-:W2:Y:S05]  /*11d0*/  LDCU.64 UR4, c[0x0][0x388] ;  /* 0x00007100ff0477ac */ /* 0x000eaa0008000a00 */
[----:B------:R-:W2:Y:S01]  /*11e0*/  LDG.E.64 R4, desc[UR14][R4.64] ;  /* 0x0000000e04047981 */ /* 0x000ea2000c1e1b00 */
[----:B------:R-:W-:-:S06]  /*11f0*/  IMAD.WIDE R8, R0, R9, UR6 ;  /* 0x0000000600087e25 */ /* 0x000fcc000f8e0209 */
[----:B------:R-:W5:Y:S01]  /*1200*/  LDG.E.64 R8, desc[UR14][R8.64] ;  /* 0x0000000e08087981 */ /* 0x000f62000c1e1b00 */
[----:B------:R-:W-:Y:S01]  /*1210*/  IMAD.MOV.U32 R6, RZ, RZ, 0x1 ;  /* 0x00000001ff067424 */ /* 0x000fe200078e00ff */
[----:B0-----:R-:W1:Y:S01]  /*1220*/  MUFU.RCP64H R7, UR13 ;  /* 0x0000000d00077d08 */ /* 0x001e620008001800 */
[----:B------:R-:W-:Y:S04]  /*1230*/  BSSY.RECONVERGENT B0, `(.L_x_206) ;  /* 0x0000012000007945 */ /* 0x000fe80003800200 */
        /* <DEDUP_REMOVED lines=14> */
[----:B------:R-:W-:Y:S05]  /*1320*/  @P0 BRA P1, `(.L_x_207) ;  /* 0x0000000000080947 */ /* 0x000fea0000800000 */
[----:B------:R-:W-:-:S07]  /*1330*/  MOV R2, 0x1350 ;  /* 0x0000135000027802 */ /* 0x000fce0000000f00 */
[----:B-----5:R-:W-:Y:S05]  /*1340*/  CALL.REL.NOINC `($__internal_4_$__cuda_sm20_div_rn_f64_full) ;  /* 0x0000001800607944 */ /* 0x020fea0003c00000 */
.L_x_207:
[----:B------:R-:W-:Y:S05]  /*1350*/  BSYNC.RECONVERGENT B0 ;  /* 0x0000000000007941 */ /* 0x000fea0003800200 */
.L_x_206:
        /* <DEDUP_REMOVED lines=14> */
[----:B------:R-:W-:Y:S01]  /*1440*/  MOV R5, 0x3e928af3 ;  /* 0x3e928af300057802 */ /* 0x000fe20000000f00 */
        /* <DEDUP_REMOVED lines=40> */
[----:B------:R-:W-:Y:S02]  /*16d0*/  @!P1 LEA R7, R2, 0x3ff00000, 0x14 ;  /* 0x3ff0000002079811 */ /* 0x000fe400078ea0ff */
[----:B------:R-:W-:Y:S01]  /*16e0*/  @!P1 MOV R2, R6 ;  /* 0x0000000600029202 */ /* 0x000fe20000000f00 */
[----:B------:R-:W-:-:S06]  /*16f0*/  @!P1 IMAD.MOV.U32 R6, RZ, RZ, RZ ;  /* 0x000000ffff069224 */ /* 0x000fcc00078e00ff */
[----:B------:R-:W-:-:S11]  /*1700*/  @!P1 DMUL R4, R2, R6 ;  /* 0x0000000602049228 */ /* 0x000fd60000000000 */
.L_x_209:
[----:B------:R-:W-:Y:S05]  /*1710*/  BSYNC.RECONVERGENT B0 ;  /* 0x0000000000007941 */ /* 0x000fea0003800200 */
.L_x_208:
[----:B-----5:R-:W-:Y:S01]  /*1720*/  DMUL R8, R8, R4 ;  /* 0x0000000408087228 */ /* 0x020fe20000000000 */
[----:B------:R-:W-:-:S04]  /*1730*/  IMAD.MOV.U32 R3, RZ, RZ, 0x8 ;  /* 0x00000008ff037424 */ /* 0x000fc800078e00ff */
[----:B------:R-:W-:-:S03]  /*1740*/  IMAD.WIDE R2, R0, R3, UR10 ;  /* 0x0000000a00027e25 */ /* 0x000fc6000f8e0203 */
[----:B------:R-:W-:-:S07]  /*1750*/  DMUL R8, R8, R16 ;  /* 0x0000001008087228 */ /* 0x000fce0000000000 */
[----:B------:R-:W-:Y:S01]  /*1760*/  STG.E.64 desc[UR14][R2.64], R8 ;  /* 0x0000000802007986 */ /* 0x000fe2000c101b0e */
[----:B------:R-:W-:Y:S05]  /*1770*/  EXIT ;  /* 0x000000000000794d */ /* 0x000fea0003800000 */
.L_x_194:
[----:B------:R-:W-:-:S06]  /*1780*/  UISETP.GE.AND UP0, UPT, UR13, 0x1, UPT ;  /* 0x000000010d00788c */ /* 0x000fcc000bf06270 */
[----:B------:R-:W-:-:S13]  /*1790*/  PLOP3.LUT P0, PT, PT, PT, UP0, 0x80, 0x8 ;  /* 0x000000000008781c */ /* 0x000fda0003f0f008 */
[----:B0-----:R-:W-:Y:S05]  /*17a0*/  @!P0 EXIT ;  /* 0x000000000000894d */ /* 0x001fea0003800000 */
[----:B------:R-:W0:Y:S01]  /*17b0*/  LDCU.64 UR4, c[0x0][0x390] ;  /* 0x00007200ff0477ac */ /* 0x000e220008000a00 */
[----:B------:R-:W-:Y:S02]  /*17c0*/  IMAD.MOV.U32 R4, RZ, RZ, -0xfe47992 ;  /* 0xf01b866eff047424 */ /* 0x000fe400078e00ff */
[----:B------:R-:W-:Y:S02]  /*17d0*/  IMAD.MOV.U32 R5, RZ, RZ, 0x401921f9 ;  /* 0x401921f9ff057424 */ /* 0x000fe400078e00ff */
[----:B------:R-:W-:Y:S02]  /*17e0*/  IMAD.MOV.U32 R10, RZ, RZ, 0x0 ;  /* 0x00000000ff0a7424 */ /* 0x000fe400078e00ff */
[----:B------:R-:W-:Y:S02]  /*17f0*/  IMAD.MOV.U32 R11, RZ, RZ, 0x3fd80000 ;  /* 0x3fd80000ff0b7424 */ /* 0x000fe400078e00ff */
[----:B0-----:R-:W-:-:S06]  /*1800*/  DMUL R6, R4, UR4 ;  /* 0x0000000404067c28 */ /* 0x001fcc0008000000 */
[----:B------:R-:W0:Y:S04]  /*1810*/  MUFU.RSQ64H R5, R7 ;  /* 0x0000000700057308 */ /* 0x000e280000001c00 */
[----:B------:R-:W-:-:S04]  /*1820*/  IADD3 R4, PT, PT, R7, -0x3500000, RZ ;  /* 0xfcb0000007047810 */ /* 0x000fc80007ffe0ff */
[----:B------:R-:W-:Y:S02]  /*1830*/  ISETP.GE.U32.AND P0, PT, R4, 0x7ca00000, PT ;  /* 0x7ca000000400780c */ /* 0x000fe40003f06070 */
        /* <DEDUP_REMOVED lines=14> */
[----:B------:R-:W-:Y:S02]  /*1920*/  IMAD.MOV.U32 R10, RZ, RZ, R12 ;  /* 0x000000ffff0a7224 */ /* 0x000fe400078e000c */
[----:B------:R-:W-:Y:S02]  /*1930*/  IMAD.MOV.U32 R11, RZ, RZ, R13 ;  /* 0x000000ffff0b7224 */ /* 0x000fe400078e000d */
[----:B------:R-:W-:-:S07]  /*1940*/  IMAD.MOV.U32 R9, RZ, RZ, R17 ;  /* 0x000000ffff097224 */ /* 0x000fce00078e0011 */
[----:B------:R-:W-:Y:S05]  /*1950*/  CALL.REL.NOINC `($__internal_5_$__cuda_sm20_dsqrt_rn_f64_mediumpath_v1) ;  /* 0x0000001800587944 */ /* 0x000fea0003c00000 */
.L_x_210:
[----:B------:R-:W0:Y:S01]  /*1960*/  LDCU UR5, c[0x0][0x384] ;  /* 0x00007080ff0577ac */ /* 0x000e220008000800 */
[----:B------:R-:W-:Y:S01]  /*1970*/  UMOV UR4, URZ ;  /* 0x000000ff00047c82 */ /* 0x000fe20008000000 */
[----:B0-----:R-:W-:-:S09]  /*1980*/  UISETP.NE.AND UP0, UPT, UR5, 0x1, UPT ;  /* 0x000000010500788c */ /* 0x001fd2000bf05270 */
[----:B------:R-:W-:Y:S05]  /*1990*/  BRA.U !UP0, `(.L_x_211) ;  /* 0x0000000d08307547 */ /* 0x000fea000b800000 */
[----:B------:R-:W0:Y:S01]  /*19a0*/  LDC.64 R10, c[0x0][0x390] ;  /* 0x0000e400ff0a7b82 */ /* 0x000e220000000a00 */
[----:B------:R-:W-:Y:S01]  /*19b0*/  ULOP3.LUT UR4, UR5, 0x7ffffffe, URZ, 0xc0, !UPT ;  /* 0x7ffffffe05047892 */ /* 0x000fe2000f8ec0ff */
[----:B------:R-:W-:Y:S01]  /*19c0*/  MOV R15, R0 ;  /* 0x00000000000f7202 */ /* 0x000fe20000000f00 */
[----:B------:R-:W1:Y:S01]  /*19d0*/  LDCU.64 UR20, c[0x0][0x388] ;  /* 0x00007100ff1477ac */ /* 0x000e620008000a00 */
[----:B------:R-:W2:Y:S01]  /*19e0*/  LDCU UR13, c[0x0][0x394] ;  /* 0x00007280ff0d77ac */ /* 0x000ea20008000800 */
[----:B------:R-:W-:-:S12]  /*19f0*/  UIADD3 UR4, UPT, UPT, -UR4, URZ, URZ ;  /* 0x000000ff04047290 */ /* 0x000fd8000fffe1ff */
.L_x_224:
[C---:B------:R-:W-:Y:S01]  /*1a00*/  ISETP.GE.AND P0, PT, R15.reuse, UR17, PT ;  /* 0x000000110f007c0c */ /* 0x040fe2000bf06270 */
[----:B------:R-:W-:Y:S01]  /*1a10*/  UIADD3 UR4, UPT, UPT, UR4, 0x2, URZ ;  /* 0x0000000204047890 */ /* 0x000fe2000fffe0ff */
[----:B------:R-:W-:Y:S01]  /*1a20*/  BSSY.RECONVERGENT B0, `(.L_x_212) ;  /* 0x0000060000007945 */ /* 0x000fe20003800200 */
[----:B------:R-:W-:Y:S02]  /*1a30*/  VIADD R14, R15, 0x80 ;  /* 0x000000800f0e7836 */ /* 0x000fe40000000000 */
[----:B------:R-:W-:-:S08]  /*1a40*/  UISETP.NE.AND UP0, UPT, UR4, URZ, UPT ;  /* 0x000000ff0400728c */ /* 0x000fd0000bf05270 */
[----:B-1-3--:R-:W-:Y:S05]  /*1a50*/  @P0 BRA `(.L_x_213) ;  /* 0x0000000400700947 */ /* 0x00afea0003800000 */
[----:B------:R-:W-:-:S04]  /*1a60*/  IMAD.MOV.U32 R4, RZ, RZ, 0x8 ;  /* 0x00000008ff047424 */ /* 0x000fc800078e00ff */
[----:B------:R-:W-:-:S06]  /*1a70*/  IMAD.WIDE R4, R15, R4, UR8 ;  /* 0x000000080f047e25 */ /* 0x000fcc000f8e0204 */
[----:B------:R-:W1:Y:S01]  /*1a80*/  LDG.E.64 R4, desc[UR14][R4.64] ;  /* 0x0000000e04047981 */ /* 0x000e62000c1e1b00 */
[----:B------:R-:W-:-:S04]  /*1a90*/  IMAD.MOV.U32 R12, RZ, RZ, 0x8 ;  /* 0x00000008ff0c7424 */ /* 0x000fc800078e00ff */
[----:B------:R-:W-:-:S06]  /*1aa0*/  IMAD.WIDE R12, R15, R12, UR6 ;  /* 0x000000060f0c7e25 */ /* 0x000fcc000f8e020c */
[----:B------:R-:W5:Y:S01]  /*1ab0*/  LDG.E.64 R12, desc[UR14][R12.64] ;  /* 0x0000000e0c0c7981 */ /* 0x000f62000c1e1b00 */
[----:B--2---:R-:W0:Y:S01]  /*1ac0*/  MUFU.RCP64H R17, UR13 ;  /* 0x0000000d00117d08 */ /* 0x004e220008001800 */
[----:B------:R-:W-:Y:S01]  /*1ad0*/  IMAD.MOV.U32 R16, RZ, RZ, 0x1 ;  /* 0x00000001ff107424 */ /* 0x000fe200078e00ff */
[----:B------:R-:W-:Y:S05]  /*1ae0*/  BSSY.RECONVERGENT B1, `(.L_x_214) ;  /* 0x0000012000017945 */ /* 0x000fea0003800200 */
[----:B0-----:R-:W-:-:S08]  /*1af0*/  DFMA R6, R16, -R10, 1 ;  /* 0x3ff000001006742b */ /* 0x001fd0000000080a */
[----:B------:R-:W-:-:S08]  /*1b00*/  DFMA R18, R6, R6, R6 ;  /* 0x000000060612722b */ /* 0x000fd00000000006 */
[----:B------:R-:W-:Y:S02]  /*1b10*/  DFMA R16, R16, R18, R16 ;  /* 0x000000121010722b */ /* 0x000fe40000000010 */
[----:B-1----:R-:W-:-:S06]  /*1b20*/  DADD R6, R4, -UR20 ;  /* 0x8000001404067e29 */ /* 0x002fcc0008000000 */
[----:B------:R-:W-:Y:S02]  /*1b30*/  DFMA R4, R16, -R10, 1 ;  /* 0x3ff000001004742b */ /* 0x000fe4000000080a */
[----:B------:R-:W-:-:S06]  /*1b40*/  DMUL R6, R6, R6 ;  /* 0x0000000606067228 */ /* 0x000fcc0000000000 */
[----:B------:R-:W-:Y:S02]  /*1b50*/  DFMA R16, R16, R4, R16 ;  /* 0x000000041010722b */ /* 0x000fe40000000010 */
        /* <DEDUP_REMOVED lines=10> */
.L_x_215:
[----:B------:R-:W-:Y:S05]  /*1c00*/  BSYNC.RECONVERGENT B1 ;  /* 0x0000000000017941 */ /* 0x000fea0003800200 */
.L_x_214:
[----:B------:R-:W-:Y:S01]  /*1c10*/  MOV R4, 0x652b82fe ;  /* 0x652b82fe00047802 */ /* 0x000fe20000000f00 */
[----:B------:R-:W-:Y:S01]  /*1c20*/  IMAD.MOV.U32 R5, RZ, RZ, 0x3ff71547 ;  /* 0x3ff71547ff057424 */ /* 0x000fe200078e00ff */
        /* <DEDUP_REMOVED lines=54> */
[----:B------:R-:W-:Y:S02]  /*1f90*/  @!P1 IMAD.MOV.U32 R4, RZ, RZ, R16 ;  /* 0x000000ffff049224 */ /* 0x000fe400078e0010 */
[----:B------:R-:W-:-:S06]  /*1fa0*/  @!P1 IMAD.MOV.U32 R16, RZ, RZ, RZ ;  /* 0x000000ffff109224 */ /* 0x000fcc00078e00ff */
[----:B------:R-:W-:-:S11]  /*1fb0*/  @!P1 DMUL R6, R4, R16 ;  /* 0x0000001004069228 */ /* 0x000fd60000000000 */
.L_x_217:
[----:B------:R-:W-:Y:S05]  /*1fc0*/  BSYNC.RECONVERGENT B1 ;  /* 0x0000000000017941 */ /* 0x000fea0003800200 */
.L_x_216:
[----:B-----5:R-:W-:Y:S01]  /*1fd0*/  DMUL R12, R12, R6 ;  /* 0x000000060c0c7228 */ /* 0x020fe20000000000 */
[----:B------:R-:W-:-:S05]  /*1fe0*/  MOV R4, 0x8 ;  /* 0x0000000800047802 */ /* 0x000fca0000000f00 */
[----:B------:R-:W-:Y:S02]  /*1ff0*/  IMAD.WIDE R4, R15, R4, UR10 ;  /* 0x0000000a0f047e25 */ /* 0x000fe4000f8e0204 */
[----:B------:R-:W-:-:S07]  /*2000*/  DMUL R12, R12, R8 ;  /* 0x000000080c0c7228 */ /* 0x000fce0000000000 */
[----:B------:R3:W-:Y:S04]  /*2010*/  STG.E.64 desc[UR14][R4.64], R12 ;  /* 0x0000000c04007986 */ /* 0x0007e8000c101b0e */
.L_x_213:
[----:B-12---:R-:W-:Y:S05]  /*2020*/  BSYNC.RECONVERGENT B0 ;  /* 0x0000000000007941 */ /* 0x006fea0003800200 */
.L_x_212:
[----:B------:R-:W-:Y:S01]  /*2030*/  ISETP.GE.AND P0, PT, R14, UR17, PT ;  /* 0x000000110e007c0c */ /* 0x000fe2000bf06270 */
[----:B------:R-:W-:-:S12]  /*2040*/  BSSY.RECONVERGENT B0, `(.L_x_218) ;  /* 0x000005e000007945 */ /* 0x000fd80003800200 */
[----:B------:R-:W-:Y:S05]  /*2050*/  @P0 BRA `(.L_x_219) ;  /* 0x0000000400700947 */ /* 0x000fea0003800000 */
[----:B---3--:R-:W-:-:S04]  /*2060*/  IMAD.MOV.U32 R5, RZ, RZ, 0x8 ;  /* 0x00000008ff057424 */ /* 0x008fc800078e00ff */
[----:B------:R-:W-:-:S06]  /*2070*/  IMAD.WIDE R4, R14, R5, UR8 ;  /* 0x000000080e047e25 */ /* 0x000fcc000f8e0205 */
[----:B------:R-:W2:Y:S01]  /*2080*/  LDG.E.64 R4, desc[UR14][R4.64] ;  /* 0x0000000e04047981 */ /* 0x000ea2000c1e1b00 */
[----:B------:R-:W-:-:S04]  /*2090*/  IMAD.MOV.U32 R13, RZ, RZ, 0x8 ;  /* 0x00000008ff0d7424 */ /* 0x000fc800078e00ff */
[----:B------:R-:W-:-:S06]  /*20a0*/  IMAD.WIDE R12, R14, R13, UR6 ;  /* 0x000000060e0c7e25 */ /* 0x000fcc000f8e020d */
[----:B------:R-:W5:Y:S01]  /*20b0*/  LDG.E.64 R12, desc[UR14][R12.64] ;  /* 0x0000000e0c0c7981 */ /* 0x000f62000c1e1b00 */
[----:B------:R-:W0:Y:S01]  /*20c0*/  MUFU.RCP64H R17, UR13 ;  /* 0x0000000d00117d08 */ /* 0x000e220008001800 */
[----:B------:R-:W-:Y:S01]  /*20d0*/  IMAD.MOV.U32 R16, RZ, RZ, 0x1 ;  /* 0x00000001ff107424 */ /* 0x000fe200078e00ff */
[----:B------:R-:W-:Y:S05]  /*20e0*/  BSSY.RECONVERGENT B1, `(.L_x_220) ;  /* 0x0000012000017945 */ /* 0x000fea0003800200 */
[----:B0-----:R-:W-:-:S08]  /*20f0*/  DFMA R6, R16, -R10, 1 ;  /* 0x3ff000001006742b */ /* 0x001fd0000000080a */
[----:B------:R-:W-:-:S08]  /*2100*/  DFMA R18, R6, R6, R6 ;  /* 0x000000060612722b */ /* 0x000fd00000000006 */
[----:B------:R-:W-:Y:S02]  /*2110*/  DFMA R16, R16, R18, R16 ;  /* 0x000000121010722b */ /* 0x000fe40000000010 */
[----:B--2---:R-:W-:-:S06]  /*2120*/  DADD R6, R4, -UR20 ;  /* 0x8000001404067e29 */ /* 0x004fcc0008000000 */
        /* <DEDUP_REMOVED lines=13> */
.L_x_221:
[----:B------:R-:W-:Y:S05]  /*2200*/  BSYNC.RECONVERGENT B1 ;  /* 0x0000000000017941 */ /* 0x000fea0003800200 */
.L_x_220:
        /* <DEDUP_REMOVED lines=59> */
.L_x_223:
[----:B------:R-:W-:Y:S05]  /*25c0*/  BSYNC.RECONVERGENT B1 ;  /* 0x0000000000017941 */ /* 0x000fea0003800200 */
.L_x_222:
[----:B-----5:R-:W-:Y:S01]  /*25d0*/  DMUL R12, R12, R6 ;  /* 0x000000060c0c7228 */ /* 0x020fe20000000000 */
[----:B------:R-:W-:-:S04]  /*25e0*/  IMAD.MOV.U32 R5, RZ, RZ, 0x8 ;  /* 0x00000008ff057424 */ /* 0x000fc800078e00ff */
[----:B------:R-:W-:-:S03]  /*25f0*/  IMAD.WIDE R4, R14, R5, UR10 ;  /* 0x0000000a0e047e25 */ /* 0x000fc6000f8e0205 */
[----:B------:R-:W-:-:S07]  /*2600*/  DMUL R12, R12, R8 ;  /* 0x000000080c0c7228 */ /* 0x000fce0000000000 */
[----:B------:R1:W-:Y:S04]  /*2610*/  STG.E.64 desc[UR14][R4.64], R12 ;  /* 0x0000000c04007986 */ /* 0x0003e8000c101b0e */
.L_x_219:
[----:B------:R-:W-:Y:S05]  /*2620*/  BSYNC.RECONVERGENT B0 ;  /* 0x0000000000007941 */ /* 0x000fea0003800200 */
.L_x_218:
[----:B------:R-:W-:Y:S01]  /*2630*/  IADD3 R15, PT, PT, R15, 0x100, RZ ;  /* 0x000001000f0f7810 */ /* 0x000fe20007ffe0ff */
[----:B------:R-:W-:Y:S06]  /*2640*/  BRA.U UP0, `(.L_x_224) ;  /* 0xfffffff100ec7547 */ /* 0x000fec000b83ffff */
[----:B------:R-:W-:-:S12]  /*2650*/  ULOP3.LUT UR4, UR16, 0xffffff00, URZ, 0xc0, !UPT ;  /* 0xffffff0010047892 */ /* 0x000fd8000f8ec0ff */
.L_x_211:
[----:B------:R-:W2:Y:S02]  /*2660*/  LDC R2, c[0x0][0x384] ;  /* 0x0000e100ff027b82 */ /* 0x000ea40000000800 */
[----:B--2---:R-:W-:-:S04]  /*2670*/  LOP3.LUT R2, R2, 0x1, RZ, 0xc0, !PT ;  /* 0x0000000102027812 */ /* 0x004fc800078ec0ff */
[----:B------:R-:W-:-:S13]  /*2680*/  ISETP.NE.U32.AND P0, PT, R2, 0x1, PT ;  /* 0x000000010200780c */ /* 0x000fda0003f05070 */
[----:B------:R-:W-:Y:S05]  /*2690*/  @P0 EXIT ;  /* 0x000000000000094d */ /* 0x000fea0003800000 */
[----:B------:R-:W-:-:S05]  /*26a0*/  VIADD R0, R0, UR4 ;  /* 0x0000000400007c36 */ /* 0x000fca0008000000 */
[----:B------:R-:W-:-:S13]  /*26b0*/  ISETP.GE.AND P0, PT, R0, UR17, PT ;  /* 0x0000001100007c0c */ /* 0x000fda000bf06270 */
[----:B------:R-:W-:Y:S05]  /*26c0*/  @P0 EXIT ;  /* 0x000000000000094d */ /* 0x000fea0003800000 */
[----:B-1-3--:R-:W-:Y:S01]  /*26d0*/  IMAD.MOV.U32 R5, RZ, RZ, 0x8 ;  /* 0x00000008ff057424 */ /* 0x00afe200078e00ff */
[----:B------:R-:W1:Y:S01]  /*26e0*/  LDC.64 R12, c[0x0][0x390] ;  /* 0x0000e400ff0c7b82 */ /* 0x000e620000000a00 */
[----:B0-----:R-:W-:Y:S01]  /*26f0*/  IMAD.MOV.U32 R11, RZ, RZ, 0x8 ;  /* 0x00000008ff0b7424 */ /* 0x001fe200078e00ff */
[----:B------:R-:W0:Y:S01]  /*2700*/  LDCU.64 UR4, c[0x0][0x388] ;  /* 0x00007100ff0477ac */ /* 0x000e220008000a00 */
[----:B------:R-:W-:-:S06]  /*2710*/  IMAD.WIDE R4, R0, R5, UR8 ;  /* 0x0000000800047e25 */ /* 0x000fcc000f8e0205 */
[----:B------:R-:W0:Y:S01]  /*2720*/  LDG.E.64 R4, desc[UR14][R4.64] ;  /* 0x0000000e04047981 */ /* 0x000e22000c1e1b00 */
[----:B------:R-:W-:Y:S01]  /*2730*/  IMAD.WIDE R10, R0, R11, UR6 ;  /* 0x00000006000a7e25 */ /* 0x000fe2000f8e020b */
[----:B------:R-:W2:Y:S05]  /*2740*/  LDCU UR6, c[0x0][0x394] ;  /* 0x00007280ff0677ac */ /* 0x000eaa0008000800 */
[----:B------:R-:W5:Y:S01]  /*2750*/  LDG.E.64 R10, desc[UR14][R10.64] ;  /* 0x0000000e0a0a7981 */ /* 0x000f62000c1e1b00 */
[----:B------:R-:W-:Y:S01]  /*2760*/  IMAD.MOV.U32 R6, RZ, RZ, 0x1 ;  /* 0x00000001ff067424 */ /* 0x000fe200078e00ff */
[----:B------:R-:W-:Y:S01]  /*2770*/  BSSY.RECONVERGENT B0, `(.L_x_225) ;  /* 0x0000013000007945 */ /* 0x000fe20003800200 */
[----:B--2---:R-:W1:Y:S04]  /*2780*/  MUFU.RCP64H R7, UR6 ;  /* 0x0000000600077d08 */ /* 0x004e680008001800 */
[----:B-1----:R-:W-:-:S08]  /*2790*/  DFMA R14, R6, -R12, 1 ;  /* 0x3ff00000060e742b */ /* 0x002fd0000000080c */
[----:B------:R-:W-:-:S08]  /*27a0*/  DFMA R14, R14, R14, R14 ;  /* 0x0000000e0e0e722b */ /* 0x000fd0000000000e */
[----:B------:R-:W-:-:S08]  /*27b0*/  DFMA R14, R6, R14, R6 ;  /* 0x0000000e060e722b */ /* 0x000fd00000000006 */
[----:B------:R-:W-:-:S08]  /*27c0*/  DFMA R6, R14, -R12, 1 ;  /* 0x3ff000000e06742b */ /* 0x000fd0000000080c */
[----:B------:R-:W-:Y:S02]  /*27d0*/  DFMA R6, R14, R6, R14 ;  /* 0x000000060e06722b */ /* 0x000fe4000000000e */
[----:B0-----:R-:W-:-:S08]  /*27e0*/  DADD R4, R4, -UR4 ;  /* 0x8000000404047e29 */ /* 0x001fd00008000000 */
        /* <DEDUP_REMOVED lines=11> */
.L_x_226:
[----:B------:R-:W-:Y:S05]  /*28a0*/  BSYNC.RECONVERGENT B0 ;  /* 0x0000000000007941 */ /* 0x000fea0003800200 */
.L_x_225:
        /* <DEDUP_REMOVED lines=59> */
.L_x_228:
[----:B------:R-:W-:Y:S05]  /*2c60*/  BSYNC.RECONVERGENT B0 ;  /* 0x0000000000007941 */ /* 0x000fea0003800200 */
.L_x_227:
[----:B-----5:R-:W-:Y:S01]  /*2c70*/  DMUL R10, R10, R4 ;  /* 0x000000040a0a7228 */ /* 0x020fe20000000000 */
[----:B------:R-:W-:-:S05]  /*2c80*/  MOV R3, 0x8 ;  /* 0x0000000800037802 */ /* 0x000fca0000000f00 */
[----:B------:R-:W-:Y:S02]  /*2c90*/  IMAD.WIDE R2, R0, R3, UR10 ;  /* 0x0000000a00027e25 */ /* 0x000fe4000f8e0203 */
[----:B------:R-:W-:-:S07]  /*2ca0*/  DMUL R10, R10, R8 ;  /* 0x000000080a0a7228 */ /* 0x000fce0000000000 */
[----:B------:R-:W-:Y:S01]  /*2cb0*/  STG.E.64 desc[UR14][R2.64], R10 ;  /* 0x0000000a02007986 */ /* 0x000fe2000c101b0e */
[----:B------:R-:W-:Y:S05]  /*2cc0*/  EXIT ;  /* 0x000000000000794d */ /* 0x000fea0003800000 */
        .weak           $__internal_4_$__cuda_sm20_div_rn_f64_full
        .type           $__internal_4_$__cuda_sm20_div_rn_f64_full,@function
        .size           $__internal_4_$__cuda_sm20_div_rn_f64_full,($__internal_5_$__cuda_sm20_dsqrt_rn_f64_mediumpath_v1 - $__internal_4_$__cuda_sm20_div_rn_f64_full)
$__internal_4_$__cuda_sm20_div_rn_f64_full:
[----:B------:R-:W-:Y:S01]  /*2cd0*/  FSETP.GEU.AND P3, PT, |R19|, 1.469367938527859385e-39, PT ;  /* 0x001000001300780b */ /* 0x000fe20003f6e200 */
[----:B------:R-:W-:Y:S01]  /*2ce0*/  IMAD.MOV.U32 R7, RZ, RZ, R3 ;  /* 0x000000ffff077224 */ /* 0x000fe200078e0003 */
[C---:B------:R-:W-:Y:S01]  /*2cf0*/  FSETP.GEU.AND P0, PT, |R3|.reuse, 1.469367938527859385e-39, PT ;  /* 0x001000000300780b */ /* 0x040fe20003f0e200 */
[----:B------:R-:W-:Y:S01]  /*2d00*/  IMAD.U32 R6, RZ, RZ, UR12 ;  /* 0x0000000cff067e24 */ /* 0x000fe2000f8e00ff */
[----:B------:R-:W-:Y:S01]  /*2d10*/  LOP3.LUT R4, R3, 0x800fffff, RZ, 0xc0, !PT ;  /* 0x800fffff03047812 */ /* 0x000fe200078ec0ff */
[----:B------:R-:W-:Y:S01]  /*2d20*/  IMAD.U32 R20, RZ, RZ, UR12 ;  /* 0x0000000cff147e24 */ /* 0x000fe2000f8e00ff */
[----:B------:R-:W-:Y:S01]  /*2d30*/  MOV R22, R18 ;  /* 0x0000001200167202 */ /* 0x000fe20000000f00 */
[----:B------:R-:W-:Y:S01]  /*2d40*/  IMAD.MOV.U32 R26, RZ, RZ, 0x1 ;  /* 0x00000001ff1a7424 */ /* 0x000fe200078e00ff */
[----:B------:R-:W-:Y:S01]  /*2d50*/  LOP3.LUT R21, R4, 0x3ff00000, RZ, 0xfc, !PT ;  /* 0x3ff0000004157812 */ /* 0x000fe200078efcff */
[----:B------:R-:W-:Y:S01]  /*2d60*/  BSSY.RECONVERGENT B2, `(.L_x_229) ;  /* 0x0000052000027945 */ /* 0x000fe20003800200 */
[----:B------:R-:W-:-:S03]  /*2d70*/  LOP3.LUT R4, R19, 0x7ff00000, RZ, 0xc0, !PT ;  /* 0x7ff0000013047812 */ /* 0x000fc600078ec0ff */
[----:B------:R-:W-:Y:S01]  /*2d80*/  @!P3 LOP3.LUT R5, R7, 0x7ff00000, RZ, 0xc0, !PT ;  /* 0x7ff000000705b812 */ /* 0x000fe200078ec0ff */
[----:B------:R-:W-:Y:S01]  /*2d90*/  @!P3 IMAD.MOV.U32 R24, RZ, RZ, RZ ;  /* 0x000000ffff18b224 */ /* 0x000fe200078e00ff */
[----:B------:R-:W-:Y:S02]  /*2da0*/  @!P0 DMUL R20, R6, 8.98846567431157953865e+307 ;  /* 0x7fe0000006148828 */ /* 0x000fe40000000000 */
[C---:B------:R-:W-:Y:S01]  /*2db0*/  @!P3 ISETP.GE.U32.AND P4, PT, R4.reuse, R5, PT ;  /* 0x000000050400b20c */ /* 0x040fe20003f86070 */
[----:B------:R-:W-:Y:S01]  /*2dc0*/  IMAD.MOV.U32 R5, RZ, RZ, 0x1ca00000 ;  /* 0x1ca00000ff057424 */ /* 0x000fe200078e00ff */
[----:B------:R-:W-:Y:S02]  /*2dd0*/  LOP3.LUT R7, R3, 0x7ff00000, RZ, 0xc0, !PT ;  /* 0x7ff0000003077812 */ /* 0x000fe400078ec0ff */
[----:B------:R-:W0:Y:S02]  /*2de0*/  MUFU.RCP64H R27, R21 ;  /* 0x00000015001b7308 */ /* 0x000e240000001800 */
[----:B------:R-:W-:-:S02]  /*2df0*/  ISETP.GE.U32.AND P2, PT, R4, R7, PT ;  /* 0x000000070400720c */ /* 0x000fc40003f46070 */
[C---:B------:R-:W-:Y:S02]  /*2e00*/  @!P3 SEL R25, R5.reuse, 0x63400000, !P4 ;  /* 0x634000000519b807 */ /* 0x040fe40006000000 */
[----:B------:R-:W-:Y:S02]  /*2e10*/  SEL R23, R5, 0x63400000, !P2 ;  /* 0x6340000005177807 */ /* 0x000fe40005000000 */
[--C-:B------:R-:W-:Y:S02]  /*2e20*/  @!P3 LOP3.LUT R6, R25, 0x80000000, R19.reuse, 0xf8, !PT ;  /* 0x800000001906b812 */ /* 0x100fe400078ef813 */
[----:B------:R-:W-:Y:S02]  /*2e30*/  LOP3.LUT R23, R23, 0x800fffff, R19, 0xf8, !PT ;  /* 0x800fffff17177812 */ /* 0x000fe400078ef813 */
[----:B------:R-:W-:Y:S01]  /*2e40*/  @!P3 LOP3.LUT R25, R6, 0x100000, RZ, 0xfc, !PT ;  /* 0x001000000619b812 */ /* 0x000fe200078efcff */
[----:B------:R-:W-:Y:S01]  /*2e50*/  IMAD.MOV.U32 R6, RZ, RZ, R4 ;  /* 0x000000ffff067224 */ /* 0x000fe200078e0004 */
[----:B------:R-:W-:-:S04]  /*2e60*/  @!P0 LOP3.LUT R7, R21, 0x7ff00000, RZ, 0xc0, !PT ;  /* 0x7ff0000015078812 */ /* 0x000fc800078ec0ff */
[----:B------:R-:W-:Y:S02]  /*2e70*/  @!P3 DFMA R22, R22, 2, -R24 ;  /* 0x400000001616b82b */ /* 0x000fe40000000818 */
[----:B0-----:R-:W-:-:S08]  /*2e80*/  DFMA R24, R26, -R20, 1 ;  /* 0x3ff000001a18742b */ /* 0x001fd00000000814 */
[----:B------:R-:W-:Y:S01]  /*2e90*/  DFMA R24, R24, R24, R24 ;  /* 0x000000181818722b */ /* 0x000fe20000000018 */
[----:B------:R-:W-:-:S07]  /*2ea0*/  @!P3 LOP3.LUT R6, R23, 0x7ff00000, RZ, 0xc0, !PT ;  /* 0x7ff000001706b812 */ /* 0x000fce00078ec0ff */
[----:B------:R-:W-:-:S08]  /*2eb0*/  DFMA R26, R26, R24, R26 ;  /* 0x000000181a1a722b */ /* 0x000fd0000000001a */
[----:B------:R-:W-:-:S08]  /*2ec0*/  DFMA R30, R26, -R20, 1 ;  /* 0x3ff000001a1e742b */ /* 0x000fd00000000814 */
[----:B------:R-:W-:-:S08]  /*2ed0*/  DFMA R30, R26, R30, R26 ;  /* 0x0000001e1a1e722b */ /* 0x000fd0000000001a */
[----:B------:R-:W-:-:S08]  /*2ee0*/  DMUL R26, R30, R22 ;  /* 0x000000161e1a7228 */ /* 0x000fd00000000000 */
[----:B------:R-:W-:-:S08]  /*2ef0*/  DFMA R24, R26, -R20, R22 ;  /* 0x800000141a18722b */ /* 0x000fd00000000016 */
[----:B------:R-:W-:Y:S01]  /*2f00*/  DFMA R24, R30, R24, R26 ;  /* 0x000000181e18722b */ /* 0x000fe2000000001a */
[----:B------:R-:W-:Y:S02]  /*2f10*/  VIADD R26, R6, 0xffffffff ;  /* 0xffffffff061a7836 */ /* 0x000fe40000000000 */
[----:B------:R-:W-:-:S03]  /*2f20*/  IMAD.MOV.U32 R27, RZ, RZ, R3 ;  /* 0x000000ffff1b7224 */ /* 0x000fc600078e0003 */
[----:B------:R-:W-:Y:S02]  /*2f30*/  ISETP.GT.U32.AND P0, PT, R26, 0x7feffffe, PT ;  /* 0x7feffffe1a00780c */ /* 0x000fe40003f04070 */
[----:B------:R-:W-:-:S04]  /*2f40*/  IADD3 R26, PT, PT, R7, -0x1, RZ ;  /* 0xffffffff071a7810 */ /* 0x000fc80007ffe0ff */
[----:B------:R-:W-:Y:S01]  /*2f50*/  ISETP.GT.U32.OR P0, PT, R26, 0x7feffffe, P0 ;  /* 0x7feffffe1a00780c */ /* 0x000fe20000704470 */
[----:B------:R-:W-:-:S12]  /*2f60*/  IMAD.U32 R26, RZ, RZ, UR12 ;  /* 0x0000000cff1a7e24 */ /* 0x000fd8000f8e00ff */
[----:B------:R-:W-:Y:S05]  /*2f70*/  @P0 BRA `(.L_x_230) ;  /* 0x00000000006c0947 */ /* 0x000fea0003800000 */
[----:B------:R-:W-:Y:S02]  /*2f80*/  LOP3.LUT R7, R27, 0x7ff00000, RZ, 0xc0, !PT ;  /* 0x7ff000001b077812 */ /* 0x000fe400078ec0ff */
[----:B------:R-:W-:Y:S02]  /*2f90*/  MOV R6, RZ ;  /* 0x000000ff00067202 */ /* 0x000fe40000000f00 */
[CC--:B------:R-:W-:Y:S02]  /*2fa0*/  ISETP.GE.U32.AND P0, PT, R4.reuse, R7.reuse, PT ;  /* 0x000000070400720c */ /* 0x0c0fe40003f06070 */
[----:B------:R-:W-:Y:S02]  /*2fb0*/  VIADDMNMX R4, R4, -R7, 0xb9600000, !PT ;  /* 0xb960000004047446 */ /* 0x000fe40007800907 */
[----:B------:R-:W-:Y:S02]  /*2fc0*/  SEL R5, R5, 0x63400000, !P0 ;  /* 0x6340000005057807 */ /* 0x000fe40004000000 */
[----:B------:R-:W-:-:S05]  /*2fd0*/  VIMNMX R4, PT, PT, R4, 0x46a00000, PT ;  /* 0x46a0000004047848 */ /* 0x000fca0003fe0100 */
[----:B------:R-:W-:-:S04]  /*2fe0*/  IMAD.IADD R4, R4, 0x1, -R5 ;  /* 0x0000000104047824 */ /* 0x000fc800078e0a05 */
        /* <DEDUP_REMOVED lines=10> */
[----:B------:R-:W-:Y:S01]  /*3090*/  IMAD.MOV R7, RZ, RZ, -R4 ;  /* 0x000000ffff077224 */ /* 0x000fe200078e0a04 */
[----:B------:R-:W-:Y:S01]  /*30a0*/  IADD3 R4, PT, PT, -R4, -0x43300000, RZ ;  /* 0xbcd0000004047810 */ /* 0x000fe20007ffe1ff */
[----:B------:R-:W-:-:S06]  /*30b0*/  IMAD.MOV.U32 R6, RZ, RZ, RZ ;  /* 0x000000ffff067224 */ /* 0x000fcc00078e00ff */
[----:B------:R-:W-:Y:S02]  /*30c0*/  DFMA R6, R30, -R6, R24 ;  /* 0x800000061e06722b */ /* 0x000fe40000000018 */
[----:B------:R-:W-:-:S08]  /*30d0*/  DMUL.RP R24, R24, R18 ;  /* 0x0000001218187228 */ /* 0x000fd00000008000 */
[----:B------:R-:W-:Y:S02]  /*30e0*/  FSETP.NEU.AND P0, PT, |R7|, R4, PT ;  /* 0x000000040700720b */ /* 0x000fe40003f0d200 */
[----:B------:R-:W-:Y:S02]  /*30f0*/  LOP3.LUT R5, R25, R5, RZ, 0x3c, !PT ;  /* 0x0000000519057212 */ /* 0x000fe400078e3cff */
[----:B------:R-:W-:Y:S02]  /*3100*/  FSEL R30, R24, R30, !P0 ;  /* 0x0000001e181e7208 */ /* 0x000fe40004000000 */
[----:B------:R-:W-:Y:S01]  /*3110*/  FSEL R31, R5, R31, !P0 ;  /* 0x0000001f051f7208 */ /* 0x000fe20004000000 */
[----:B------:R-:W-:Y:S06]  /*3120*/  BRA `(.L_x_231) ;  /* 0x0000000000547947 */ /* 0x000fec0003800000 */
.L_x_230:
        /* <DEDUP_REMOVED lines=8> */
[----:B------:R-:W-:Y:S02]  /*31b0*/  ISETP.NE.AND P0, PT, R6, 0x7ff00000, PT ;  /* 0x7ff000000600780c */ /* 0x000fe40003f05270 */
[----:B------:R-:W-:Y:S02]  /*31c0*/  LOP3.LUT R31, R19, 0x80000000, R27, 0x48, !PT ;  /* 0x80000000131f7812 */ /* 0x000fe400078e481b */
[----:B------:R-:W-:-:S13]  /*31d0*/  ISETP.EQ.OR P0, PT, R7, RZ, !P0 ;  /* 0x000000ff0700720c */ /* 0x000fda0004702670 */
[----:B------:R-:W-:Y:S01]  /*31e0*/  @P0 LOP3.LUT R4, R31, 0x7ff00000, RZ, 0xfc, !PT ;  /* 0x7ff000001f040812 */ /* 0x000fe200078efcff */
[----:B------:R-:W-:Y:S02]  /*31f0*/  @!P0 IMAD.MOV.U32 R30, RZ, RZ, RZ ;  /* 0x000000ffff1e8224 */ /* 0x000fe400078e00ff */
[----:B------:R-:W-:Y:S02]  /*3200*/  @P0 IMAD.MOV.U32 R30, RZ, RZ, RZ ;  /* 0x000000ffff1e0224 */ /* 0x000fe400078e00ff */
[----:B------:R-:W-:Y:S01]  /*3210*/  @P0 IMAD.MOV.U32 R31, RZ, RZ, R4 ;  /* 0x000000ffff1f0224 */ /* 0x000fe200078e0004 */
[----:B------:R-:W-:Y:S06]  /*3220*/  BRA `(.L_x_231) ;  /* 0x0000000000147947 */ /* 0x000fec0003800000 */
.L_x_233:
[----:B------:R-:W-:Y:S01]  /*3230*/  LOP3.LUT R31, R27, 0x80000, RZ, 0xfc, !PT ;  /* 0x000800001b1f7812 */ /* 0x000fe200078efcff */
[----:B------:R-:W-:Y:S01]  /*3240*/  IMAD.MOV.U32 R30, RZ, RZ, R26 ;  /* 0x000000ffff1e7224 */ /* 0x000fe200078e001a */
[----:B------:R-:W-:Y:S06]  /*3250*/  BRA `(.L_x_231) ;  /* 0x0000000000087947 */ /* 0x000fec0003800000 */
.L_x_232:
[----:B------:R-:W-:Y:S02]  /*3260*/  LOP3.LUT R31, R19, 0x80000, RZ, 0xfc, !PT ;  /* 0x00080000131f7812 */ /* 0x000fe400078efcff */
[----:B------:R-:W-:-:S07]  /*3270*/  MOV R30, R18 ;  /* 0x00000012001e7202 */ /* 0x000fce0000000f00 */
.L_x_231:
[----:B------:R-:W-:Y:S05]  /*3280*/  BSYNC.RECONVERGENT B2 ;  /* 0x0000000000027941 */ /* 0x000fea0003800200 */
.L_x_229:
[----:B------:R-:W-:Y:S02]  /*3290*/  IMAD.MOV.U32 R4, RZ, RZ, R2 ;  /* 0x000000ffff047224 */ /* 0x000fe400078e0002 */
[----:B------:R-:W-:-:S04]  /*32a0*/  IMAD.MOV.U32 R5, RZ, RZ, 0x0 ;  /* 0x00000000ff057424 */ /* 0x000fc800078e00ff */
[----:B------:R-:W-:Y:S05]  /*32b0*/  RET.REL.NODEC R4 `(_ZN3cub18CUB_300001_SM_10006detail9transform16transform_kernelINS2_10policy_hubILb1EN4cuda3std3__45tupleIJN6thrust24THRUST_300001_SM_1000_NS6detail15normal_iteratorINSA_10device_ptrIdEEEESF_EEEE10policy1000Ei17Init_distributionSF_JPdSK_EEEvT0_iT1_T2_DpNS2_10kernel_argIT3_EE) ;  /* 0xffffffcc04507950 */ /* 0x000fea0003c3ffff */
        .weak           $__internal_5_$__cuda_sm20_dsqrt_rn_f64_mediumpath_v1
        .type           $__internal_5_$__cuda_sm20_dsqrt_rn_f64_mediumpath_v1,@function
        .size           $__internal_5_$__cuda_sm20_dsqrt_rn_f64_mediumpath_v1,(.L_x_494 - $__internal_5_$__cuda_sm20_dsqrt_rn_f64_mediumpath_v1)
$__internal_5_$__cuda_sm20_dsqrt_rn_f64_mediumpath_v1:
[----:B------:R-:W-:Y:S01]  /*32c0*/  ISETP.GE.U32.AND P0, PT, R4, -0x3400000, PT ;  /* 0xfcc000000400780c */ /* 0x000fe20003f06070 */
[----:B------:R-:W-:-:S12]  /*32d0*/  IMAD.MOV.U32 R4, RZ, RZ, R14 ;  /* 0x000000ffff047224 */ /* 0x000fd800078e000e */
        /* <DEDUP_REMOVED lines=9> */
.L_x_234:
[----:B------:R-:W-:-:S14]  /*3370*/  DSETP.NE.AND P0, PT, R6, RZ, PT ;  /* 0x000000ff0600722a */ /* 0x000fdc0003f05000 */
[----:B------:R-:W-:Y:S05]  /*3380*/  @!P0 BRA `(.L_x_236) ;  /* 0x0000000000588947 */ /* 0x000fea0003800000 */
[----:B------:R-:W-:-:S13]  /*3390*/  ISETP.GE.AND P0, PT, R7, RZ, PT ;  /* 0x000000ff0700720c */ /* 0x000fda0003f06270 */
[----:B------:R-:W-:Y:S01]  /*33a0*/  @!P0 MOV R4, 0x0 ;  /* 0x0000000000048802 */ /* 0x000fe20000000f00 */
[----:B------:R-:W-:Y:S01]  /*33b0*/  @!P0 IMAD.MOV.U32 R5, RZ, RZ, -0x80000 ;  /* 0xfff80000ff058424 */ /* 0x000fe200078e00ff */
[----:B------:R-:W-:Y:S06]  /*33c0*/  @!P0 BRA `(.L_x_235) ;  /* 0x00000000004c8947 */ /* 0x000fec0003800000 */
[----:B------:R-:W-:-:S13]  /*33d0*/  ISETP.GT.AND P0, PT, R7, 0x7fefffff, PT ;  /* 0x7fefffff0700780c */ /* 0x000fda0003f04270 */
[----:B------:R-:W-:Y:S05]  /*33e0*/  @P0 BRA `(.L_x_236) ;  /* 0x0000000000400947 */ /* 0x000fea0003800000 */
[----:B------:R-:W-:Y:S01]  /*33f0*/  DMUL R4, R6, 8.11296384146066816958e+31 ;  /* 0x4690000006047828 */ /* 0x000fe20000000000 */
[----:B------:R-:W-:Y:S01]  /*3400*/  IMAD.MOV.U32 R10, RZ, RZ, 0x0 ;  /* 0x00000000ff0a7424 */ /* 0x000fe200078e00ff */
[----:B------:R-:W-:Y:S01]  /*3410*/  MOV R11, 0x3fd80000 ;  /* 0x3fd80000000b7802 */ /* 0x000fe20000000f00 */
[----:B------:R-:W-:-:S03]  /*3420*/  IMAD.MOV.U32 R6, RZ, RZ, RZ ;  /* 0x000000ffff067224 */ /* 0x000fc600078e00ff */
[----:B------:R-:W0:Y:S03]  /*3430*/  MUFU.RSQ64H R7, R5 ;  /* 0x0000000500077308 */ /* 0x000e260000001c00 */
        /* <DEDUP_REMOVED lines=11> */
.L_x_236:
[----:B------:R-:W-:-:S11]  /*34f0*/  DADD R4, R6, R6 ;  /* 0x0000000006047229 */ /* 0x000fd60000000006 */
.L_x_235:
[----:B------:R-:W-:Y:S01]  /*3500*/  IMAD.MOV.U32 R8, RZ, RZ, R4 ;  /* 0x000000ffff087224 */ /* 0x000fe200078e0004 */
[----:B------:R-:W-:Y:S01]  /*3510*/  MOV R9, R5 ;  /* 0x0000000500097202 */ /* 0x000fe20000000f00 */
[----:B------:R-:W-:Y:S02]  /*3520*/  IMAD.MOV.U32 R4, RZ, RZ, R2 ;  /* 0x000000ffff047224 */ /* 0x000fe400078e0002 */
[----:B------:R-:W-:-:S04]  /*3530*/  IMAD.MOV.U32 R5, RZ, RZ, 0x0 ;  /* 0x00000000ff057424 */ /* 0x000fc800078e00ff */
[----:B------:R-:W-:Y:S05]  /*3540*/  RET.REL.NODEC R4 `(_ZN3cub18CUB_300001_SM_10006detail9transform16transform_kernelINS2_10policy_hubILb1EN4cuda3std3__45tupleIJN6thrust24THRUST_300001_SM_1000_NS6detail15normal_iteratorINSA_10device_ptrIdEEEESF_EEEE10policy1000Ei17Init_distributionSF_JPdSK_EEEvT0_iT1_T2_DpNS2_10kernel_argIT3_EE) ;  /* 0xffffffc804ac7950 */ /* 0x000fea0003c3ffff */
.L_x_237:
        /* <DEDUP_REMOVED lines=11> */
.L_x_494:


//--------------------- .text._ZN3cub18CUB_300001_SM_10006detail9transform16transform_kernelINS2_10policy_hubILb1EN4cuda3std3__45tupleIJN6thrust24THRUST_300001_SM_1000_NS6detail15normal_iteratorINSA_10device_ptrIdEEEEEEEE10policy1000El13Speed_functorSF_JPdEEEvT0_iT1_T2_DpNS2_10kernel_argIT3_EE --------------------------
	.section	.text._ZN3cub18CUB_300001_SM_10006detail9transform16transform_kernelINS2_10policy_hubILb1EN4cuda3std3__45tupleIJN6thrust24THRUST_300001_SM_1000_NS6detail15normal_iteratorINSA_10device_ptrIdEEEEEEEE10policy1000El13Speed_functorSF_JPdEEEvT0_iT1_T2_DpNS2_10kernel_argIT3_EE,"ax",@progbits
	.align	128
        .global         _ZN3cub18CUB_300001_SM_10006detail9transform16transform_kernelINS2_10policy_hubILb1EN4cuda3std3__45tupleIJN6thrust24THRUST_300001_SM_1000_NS6detail15normal_iteratorINSA_10device_ptrIdEEEEEEEE10policy1000El13Speed_functorSF_JPdEEEvT0_iT1_T2_DpNS2_10kernel_argIT3_EE
        .type           _ZN3cub18CUB_300001_SM_10006detail9transform16transform_kernelINS2_10policy_hubILb1EN4cuda3std3__45tupleIJN6thrust24THRUST_300001_SM_1000_NS6detail15normal_iteratorINSA_10device_ptrIdEEEEEEEE10policy1000El13Speed_functorSF_JPdEEEvT0_iT1_T2_DpNS2_10kernel_argIT3_EE,@function
        .size           _ZN3cub18CUB_300001_SM_10006detail9transform16transform_kernelINS2_10policy_hubILb1EN4cuda3std3__45tupleIJN6thrust24THRUST_300001_SM_1000_NS6detail15normal_iteratorINSA_10device_ptrIdEEEEEEEE10policy1000El13Speed_functorSF_JPdEEEvT0_iT1_T2_DpNS2_10kernel_argIT3_EE,(.L_x_503 - _ZN3cub18CUB_300001_SM_10006detail9transform16transform_kernelINS2_10policy_hubILb1EN4cuda3std3__45tupleIJN6thrust24THRUST_300001_SM_1000_NS6detail15normal_iteratorINSA_10device_ptrIdEEEEEEEE10policy1000El13Speed_functorSF_JPdEEEvT0_iT1_T2_DpNS2_10kernel_argIT3_EE)
        .other          _ZN3cub18CUB_300001_SM_10006detail9transform16transform_kernelINS2_10policy_hubILb1EN4cuda3std3__45tupleIJN6thrust24THRUST_300001_SM_1000_NS6detail15normal_iteratorINSA_10device_ptrIdEEEEEEEE10policy1000El13Speed_functorSF_JPdEEEvT0_iT1_T2_DpNS2_10kernel_argIT3_EE,@"STO_CUDA_ENTRY STV_DEFAULT"
_ZN3cub18CUB_300001_SM_10006detail9transform16transform_kernelINS2_10policy_hubILb1EN4cuda3std3__45tupleIJN6thrust24THRUST_300001_SM_1000_NS6detail15normal_iteratorINSA_10device_ptrIdEEEEEEEE10policy1000El13Speed_functorSF_JPdEEEvT0_iT1_T2_DpNS2_10kernel_argIT3_EE:
.text._ZN3cub18CUB_300001_SM_10006detail9transform16transform_kernelINS2_10policy_hubILb1EN4cuda3std3__45tupleIJN6thrust24THRUST_300001_SM_1000_NS6detail15normal_iteratorINSA_10device_ptrIdEEEEEEEE10policy1000El13Speed_functorSF_JPdEEEvT0_iT1_T2_DpNS2_10kernel_argIT3_EE:
        /* <DEDUP_REMOVED lines=20> */
[----:B------:R-:W0:Y:S02]  /*0140*/  LDC.64 R6, c[0x0][0x398] ;  /* 0x0000e600ff067b82 */ /* 0x000e240000000a00 */
[----:B0-----:R-:W-:-:S04]  /*0150*/  LEA R6, P0, R4, R6, 0x3 ;  /* 0x0000000604067211 */ /* 0x001fc800078018ff */
[----:B------:R-:W-:-:S03]  /*0160*/  LEA.HI.X R7, R4, R7, R11, 0x3, P0 ;  /* 0x0000000704077211 */ /* 0x000fc600000f1c0b */
[----:B------:R-:W-:-:S07]  /*0170*/  IMAD.WIDE.U32 R6, R0, 0x80, R6 ;  /* 0x0000008000067825 */ /* 0x000fce00078e0006 */
.L_x_240:
[----:B------:R-:W-:Y:S01]  /*0180*/  IADD3 R9, PT, PT, R9, 0x4000, RZ ;  /* 0x0000400009097810 */ /* 0x000fe20007ffe0ff */
[----:B------:R0:W-:Y:S03]  /*0190*/  CCTL.E.PF2 [R6] ;  /* 0x000000000600798f */ /* 0x0001e60000800100 */
[----:B------:R-:W-:Y:S02]  /*01a0*/  ISETP.GE.AND P0, PT, R9, R8, PT ;  /* 0x000000080900720c */ /* 0x000fe40003f06270 */
[----:B0-----:R-:W-:-:S05]  /*01b0*/  IADD3 R6, P1, PT, R6, 0x4000, RZ ;  /* 0x0000400006067810 */ /* 0x001fca0007f3e0ff */
[----:B------:R-:W-:-:S06]  /*01c0*/  IMAD.X R7, RZ, RZ, R7, P1 ;  /* 0x000000ffff077224 */ /* 0x000fcc00008e0607 */
[----:B------:R-:W-:Y:S05]  /*01d0*/  @!P0 BRA `(.L_x_240) ;  /* 0xfffffffc00e88947 */ /* 0x000fea000383ffff */
.L_x_239:
[----:B------:R-:W-:Y:S05]  /*01e0*/  BSYNC.RECONVERGENT B0 ;  /* 0x0000000000007941 */ /* 0x000fea0003800200 */
.L_x_238:
[----:B------:R-:W0:Y:S01]  /*01f0*/  LDCU.128 UR8, c[0x0][0x390] ;  /* 0x00007200ff0877ac */ /* 0x000e220008000c00 */
[----:B------:R-:W-:Y:S01]  /*0200*/  ISETP.NE.AND P0, PT, R2, R3, PT ;  /* 0x000000030200720c */ /* 0x000fe20003f05270 */
[C---:B------:R-:W-:Y:S01]  /*0210*/  IMAD.SHL.U32 R8, R4.reuse, 0x8, RZ ;  /* 0x0000000804087824 */ /* 0x040fe200078e00ff */
[----:B------:R-:W-:Y:S01]  /*0220*/  SHF.L.U64.HI R9, R4, 0x3, R11 ;  /* 0x0000000304097819 */ /* 0x000fe2000001020b */
[----:B------:R-:W1:Y:S03]  /*0230*/  LDCU.64 UR4, c[0x0][0x358] ;  /* 0x00006b00ff0477ac */ /* 0x000e660008000a00 */
[C---:B0-----:R-:W-:Y:S02]  /*0240*/  IADD3 R10, P1, PT, R8.reuse, UR10, RZ ;  /* 0x0000000a080a7c10 */ /* 0x041fe4000ff3e0ff */
[----:B------:R-:W-:Y:S02]  /*0250*/  IADD3 R12, P2, PT, R8, UR8, RZ ;  /* 0x00000008080c7c10 */ /* 0x000fe4000ff5e0ff */
[----:B------:R-:W-:-:S02]  /*0260*/  IADD3.X R11, PT, PT, R9, UR11, RZ, P1, !PT ;  /* 0x0000000b090b7c10 */ /* 0x000fc40008ffe4ff */
[----:B------:R-:W-:Y:S01]  /*0270*/  IADD3.X R13, PT, PT, R9, UR9, RZ, P2, !PT ;  /* 0x00000009090d7c10 */ /* 0x000fe200097fe4ff */
[----:B-1----:R-:W-:Y:S08]  /*0280*/  @!P0 BRA `(.L_x_241) ;  /* 0x0000003000dc8947 */ /* 0x002ff00003800000 */
[----:B------:R-:W-:-:S13]  /*0290*/  ISETP.GE.AND P0, PT, R14, 0x1, PT ;  /* 0x000000010e00780c */ /* 0x000fda0003f06270 */
[----:B------:R-:W-:Y:S05]  /*02a0*/  @!P0 EXIT ;  /* 0x000000000000894d */ /* 0x000fea0003800000 */
[C---:B------:R-:W-:Y:S01]  /*02b0*/  ISETP.GE.U32.AND P0, PT, R14.reuse, 0x8, PT ;  /* 0x000000080e00780c */ /* 0x040fe20003f06070 */
[----:B------:R-:W-:Y:S01]  /*02c0*/  IMAD.MOV.U32 R5, RZ, RZ, RZ ;  /* 0x000000ffff057224 */ /* 0x000fe200078e00ff */
[----:B------:R-:W-:-:S11]  /*02d0*/  LOP3.LUT R4, R14, 0x7, RZ, 0xc0, !PT ;  /* 0x000000070e047812 */ /* 0x000fd600078ec0ff */
[----:B------:R-:W-:Y:S05]  /*02e0*/  @!P0 BRA `(.L_x_242) ;  /* 0x0000002000948947 */ /* 0x000fea0003800000 */
[CC--:B------:R-:W-:Y:S01]  /*02f0*/  ISETP.GE.AND P0, PT, R0.reuse, R3.reuse, PT ;  /* 0x000000030000720c */ /* 0x0c0fe20003f06270 */
[C---:B------:R-:W-:Y:S01]  /*0300*/  VIADD R2, R0.reuse, 0x100 ;  /* 0x0000010000027836 */ /* 0x040fe20000000000 */
[C---:B------:R-:W-:Y:S01]  /*0310*/  IADD3 R6, PT, PT, R0.reuse, 0x180, RZ ;  /* 0x0000018000067810 */ /* 0x040fe20007ffe0ff */
[C---:B------:R-:W-:Y:S01]  /*0320*/  VIADD R8, R0.reuse, 0x200 ;  /* 0x0000020000087836 */ /* 0x040fe20000000000 */
[----:B------:R-:W-:Y:S01]  /*0330*/  BSSY.RECONVERGENT B0, `(.L_x_243) ;  /* 0x0000027000007945 */ /* 0x000fe20003800200 */
[----:B------:R-:W-:Y:S01]  /*0340*/  VIADD R9, R0, 0x80 ;  /* 0x0000008000097836 */ /* 0x000fe20000000000 */
[-C--:B------:R-:W-:Y:S01]  /*0350*/  ISETP.GE.AND P3, PT, R2, R3.reuse, PT ;  /* 0x000000030200720c */ /* 0x080fe20003f66270 */
[----:B------:R-:W-:Y:S01]  /*0360*/  VIADD R2, R0, 0x280 ;  /* 0x0000028000027836 */ /* 0x000fe20000000000 */
[-C--:B------:R-:W-:Y:S02]  /*0370*/  ISETP.GE.AND P2, PT, R6, R3.reuse, PT ;  /* 0x000000030600720c */ /* 0x080fe40003f46270 */
[----:B------:R-:W-:-:S02]  /*0380*/  ISETP.GE.AND P1, PT, R8, R3, PT ;  /* 0x000000030800720c */ /* 0x000fc40003f26270 */
[----:B------:R-:W-:Y:S01]  /*0390*/  ISETP.GE.AND P4, PT, R9, R3, PT ;  /* 0x000000030900720c */ /* 0x000fe20003f86270 */
[----:B------:R-:W-:-:S12]  /*03a0*/  @P0 BRA `(.L_x_244) ;  /* 0x00000000007c0947 */ /* 0x000fd80003800000 */
[----:B------:R-:W-:Y:S01]  /*03b0*/  IMAD.WIDE.U32 R6, R0, 0x8, R10 ;  /* 0x0000000800067825 */ /* 0x000fe200078e000a */
[----:B------:R-:W0:Y:S05]  /*03c0*/  LDC R5, c[0x0][0x38c] ;  /* 0x0000e300ff057b82 */ /* 0x000e2a0000000800 */
[----:B------:R-:W2:Y:S01]  /*03d0*/  LDG.E.64 R6, desc[UR4][R6.64] ;  /* 0x0000000406067981 */ /* 0x000ea2000c1e1b00 */
[----:B0-----:R-:W-:-:S04]  /*03e0*/  IABS R18, R5 ;  /* 0x0000000500127213 */ /* 0x001fc80000000000 */
[----:B------:R-:W0:Y:S08]  /*03f0*/  I2F.RP R15, R18 ;  /* 0x00000012000f7306 */ /* 0x000e300000209400 */
[----:B0-----:R-:W0:Y:S02]  /*0400*/  MUFU.RCP R15, R15 ;  /* 0x0000000f000f7308 */ /* 0x001e240000001000 */
[----:B0-----:R-:W-:-:S06]  /*0410*/  VIADD R16, R15, 0xffffffe ;  /* 0x0ffffffe0f107836 */ /* 0x001fcc0000000000 */
[----:B------:R0:W1:Y:S02]  /*0420*/  F2I.FTZ.U32.TRUNC.NTZ R17, R16 ;  /* 0x0000001000117305 */ /* 0x000064000021f000 */
[----:B0-----:R-:W-:Y:S01]  /*0430*/  IMAD.MOV.U32 R16, RZ, RZ, RZ ;  /* 0x000000ffff107224 */ /* 0x001fe200078e00ff */
[----:B-1----:R-:W-:-:S05]  /*0440*/  IADD3 R19, PT, PT, RZ, -R17, RZ ;  /* 0x80000011ff137210 */ /* 0x002fca0007ffe0ff */
[----:B------:R-:W-:-:S04]  /*0450*/  IMAD R19, R19, R18, RZ ;  /* 0x0000001213137224 */ /* 0x000fc800078e02ff */
[----:B------:R-:W-:Y:S01]  /*0460*/  IMAD.HI.U32 R17, R17, R19, R16 ;  /* 0x0000001311117227 */ /* 0x000fe200078e0010 */
[----:B--2---:R-:W0:Y:S02]  /*0470*/  F2I.F64.TRUNC R8, R6 ;  /* 0x0000000600087311 */ /* 0x004e24000030d100 */
[----:B0-----:R-:W-:Y:S02]  /*0480*/  IABS R20, R8 ;  /* 0x0000000800147213 */ /* 0x001fe40000000000 */
[----:B------:R-:W-:-:S03]  /*0490*/  ISETP.GE.AND P6, PT, R8, RZ, PT ;  /* 0x000000ff0800720c */ /* 0x000fc60003fc6270 */
[----:B------:R-:W-:-:S04]  /*04a0*/  IMAD.MOV.U32 R19, RZ, RZ, R20 ;  /* 0x000000ffff137224 */ /* 0x000fc800078e0014 */
[----:B------:R-:W-:-:S04]  /*04b0*/  IMAD.HI.U32 R17, R17, R19, RZ ;  /* 0x0000001311117227 */ /* 0x000fc800078e00ff */
[----:B------:R-:W-:-:S04]  /*04c0*/  IMAD.MOV R17, RZ, RZ, -R17 ;  /* 0x000000ffff117224 */ /* 0x000fc800078e0a11 */
[----:B------:R-:W-:Y:S02]  /*04d0*/  IMAD R15, R18, R17, R19 ;  /* 0x00000011120f7224 */ /* 0x000fe400078e0213 */
[----:B------:R-:W-:-:S03]  /*04e0*/  IMAD.WIDE.U32 R16, R0, 0x8, R12 ;  /* 0x0000000800107825 */ /* 0x000fc600078e000c */
[----:B------:R-:W-:-:S13]  /*04f0*/  ISETP.GT.U32.AND P0, PT, R18, R15, PT ;  /* 0x0000000f1200720c */ /* 0x000fda0003f04070 */
[----:B------:R-:W-:Y:S01]  /*0500*/  @!P0 IMAD.IADD R15, R15, 0x1, -R18 ;  /* 0x000000010f0f8824 */ /* 0x000fe200078e0a12 */
[----:B------:R-:W-:-:S04]  /*0510*/  ISETP.NE.AND P0, PT, R5, RZ, PT ;  /* 0x000000ff0500720c */ /* 0x000fc80003f05270 */
[----:B------:R-:W-:-:S13]  /*0520*/  ISETP.GT.U32.AND P5, PT, R18, R15, PT ;  /* 0x0000000f1200720c */ /* 0x000fda0003fa4070 */
[----:B------:R-:W-:-:S05]  /*0530*/  @!P5 IADD3 R15, PT, PT, R15, -R18, RZ ;  /* 0x800000120f0fd210 */ /* 0x000fca0007ffe0ff */
[----:B------:R-:W-:Y:S01]  /*0540*/  @!P6 IMAD.MOV R15, RZ, RZ, -R15 ;  /* 0x000000ffff0fe224 */ /* 0x000fe200078e0a0f */
[----:B------:R-:W-:-:S04]  /*0550*/  @!P0 LOP3.LUT R15, RZ, R5, RZ, 0x33, !PT ;  /* 0x00000005ff0f8212 */ /* 0x000fc800078e33ff */
[----:B------:R-:W0:Y:S02]  /*0560*/  I2F.F64 R6, R15 ;  /* 0x0000000f00067312 */ /* 0x000e240000201c00 */
[----:B0-----:R-:W-:-:S08]  /*0570*/  DADD R6, R6, 0.5 ;  /* 0x3fe0000006067429 */ /* 0x001fd00000000000 */
[----:B------:R-:W-:-:S07]  /*0580*/  DMUL R6, R6, 0.09375 ;  /* 0x3fb8000006067828 */ /* 0x000fce0000000000 */
[----:B------:R0:W-:Y:S04]  /*0590*/  STG.E.64 desc[UR4][R16.64], R6 ;  /* 0x0000000610007986 */ /* 0x0001e8000c101b04 */
.L_x_244:
[----:B------:R-:W-:Y:S05]  /*05a0*/  BSYNC.RECONVERGENT B0 ;  /* 0x0000000000007941 */ /* 0x000fea0003800200 */
.L_x_243:
[----:B------:R-:W-:Y:S01]  /*05b0*/  BSSY.RECONVERGENT B0, `(.L_x_245) ;  /* 0x0000022000007945 */ /* 0x000fe20003800200 */
[----:B------:R-:W-:Y:S01]  /*05c0*/  ISETP.GE.AND P0, PT, R2, R3, PT ;  /* 0x000000030200720c */ /* 0x000fe20003f06270 */
[----:B0-----:R-:W-:-:S04]  /*05d0*/  IMAD.WIDE R6, R9, 0x8, R10 ;  /* 0x0000000809067825 */ /* 0x001fc800078e020a */
[----:B------:R-:W-:Y:S02]  /*05e0*/  VIADD R2, R0, 0x300 ;  /* 0x0000030000027836 */ /* 0x000fe40000000000 */
[----:B------:R-:W-:Y:S01]  /*05f0*/  IMAD.WIDE R8, R9, 0x8, R12 ;  /* 0x0000000809087825 */ /* 0x000fe200078e020c */
[----:B------:R-:W-:Y:S06]  /*0600*/  @P4 BRA `(.L_x_246) ;  /* 0x0000000000704947 */ /* 0x000fec0003800000 */
[----:B------:R-:W2:Y:S01]  /*0610*/  LDG.E.64 R16, desc[UR4][R6.64] ;  /* 0x0000000406107981 */ /* 0x000ea2000c1e1b00 */
[----:B------:R-:W0:Y:S02]  /*0620*/  LDC R5, c[0x0][0x38c] ;  /* 0x0000e300ff057b82 */ /* 0x000e240000000800 */
[----:B0-----:R-:W-:Y:S02]  /*0630*/  IABS R15, R5 ;  /* 0x00000005000f7213 */ /* 0x001fe40000000000 */
[----:B------:R-:W-:Y:S02]  /*0640*/  ISETP.NE.AND P6, PT, R5, RZ, PT ;  /* 0x000000ff0500720c */ /* 0x000fe40003fc5270 */
[----:B------:R-:W0:Y:S08]  /*0650*/  I2F.RP R21, R15 ;  /* 0x0000000f00157306 */ /* 0x000e300000209400 */
[----:B0-----:R-:W0:Y:S02]  /*0660*/  MUFU.RCP R21, R21 ;  /* 0x0000001500157308 */ /* 0x001e240000001000 */
[----:B0-----:R-:W-:-:S06]  /*0670*/  VIADD R19, R21, 0xffffffe ;  /* 0x0ffffffe15137836 */ /* 0x001fcc0000000000 */
[----:B------:R-:W0:Y:S02]  /*0680*/  F2I.FTZ.U32.TRUNC.NTZ R19, R19 ;  /* 0x0000001300137305 */ /* 0x000e24000021f000 */
[----:B0-----:R-:W-:-:S04]  /*0690*/  IMAD.MOV R18, RZ, RZ, -R19 ;  /* 0x000000ffff127224 */ /* 0x001fc800078e0a13 */
[----:B------:R-:W-:Y:S01]  /*06a0*/  IMAD R23, R18, R15, RZ ;  /* 0x0000000f12177224 */ /* 0x000fe200078e02ff */
[----:B------:R-:W-:-:S05]  /*06b0*/  MOV R18, RZ ;  /* 0x000000ff00127202 */ /* 0x000fca0000000f00 */
[----:B------:R-:W-:Y:S01]  /*06c0*/  IMAD.HI.U32 R23, R19, R23, R18 ;  /* 0x0000001713177227 */ /* 0x000fe200078e0012 */
[----:B--2---:R-:W0:Y:S02]  /*06d0*/  F2I.F64.TRUNC R16, R16 ;  /* 0x0000001000107311 */ /* 0x004e24000030d100 */
[----:B0-----:R-:W-:Y:S02]  /*06e0*/  IABS R20, R16 ;  /* 0x0000001000147213 */ /* 0x001fe40000000000 */
[----:B------:R-:W-:-:S03]  /*06f0*/  ISETP.GE.AND P5, PT, R16, RZ, PT ;  /* 0x000000ff1000720c */ /* 0x000fc60003fa6270 */
[----:B------:R-:W-:-:S04]  /*0700*/  IMAD.HI.U32 R18, R23, R20, RZ ;  /* 0x0000001417127227 */ /* 0x000fc800078e00ff */
[----:B------:R-:W-:-:S04]  /*0710*/  IMAD.MOV R18, RZ, RZ, -R18 ;  /* 0x000000ffff127224 */ /* 0x000fc800078e0a12 */
[----:B------:R-:W-:-:S05]  /*0720*/  IMAD R18, R15, R18, R20 ;  /* 0x000000120f127224 */ /* 0x000fca00078e0214 */
[----:B------:R-:W-:-:S13]  /*0730*/  ISETP.GT.U32.AND P4, PT, R15, R18, PT ;  /* 0x000000120f00720c */ /* 0x000fda0003f84070 */
[----:B------:R-:W-:-:S05]  /*0740*/  @!P4 IMAD.IADD R18, R18, 0x1, -R15 ;  /* 0x000000011212c824 */ /* 0x000fca00078e0a0f */
[----:B------:R-:W-:-:S13]  /*0750*/  ISETP.GT.U32.AND P4, PT, R15, R18, PT ;  /* 0x000000120f00720c */ /* 0x000fda0003f84070 */
[----:B------:R-:W-:-:S04]  /*0760*/  @!P4 IMAD.IADD R18, R18, 0x1, -R15 ;  /* 0x000000011212c824 */ /* 0x000fc800078e0a0f */
[----:B------:R-:W-:Y:S01]  /*0770*/  @!P5 IMAD.MOV R18, RZ, RZ, -R18 ;  /* 0x000000ffff12d224 */ /* 0x000fe200078e0a12 */
[----:B------:R-:W-:-:S04]  /*0780*/  @!P6 LOP3.LUT R18, RZ, R5, RZ, 0x33, !PT ;  /* 0x00000005ff12e212 */ /* 0x000fc800078e33ff */
[----:B------:R-:W0:Y:S02]  /*0790*/  I2F.F64 R16, R18 ;  /* 0x0000001200107312 */ /* 0x000e240000201c00 */
[----:B0-----:R-:W-:-:S08]  /*07a0*/  DADD R16, R16, 0.5 ;  /* 0x3fe0000010107429 */ /* 0x001fd00000000000 */
[----:B------:R-:W-:-:S07]  /*07b0*/  DMUL R16, R16, 0.09375 ;  /* 0x3fb8000010107828 */ /* 0x000fce0000000000 */
[----:B------:R0:W-:Y:S04]  /*07c0*/  STG.E.64 desc[UR4][R8.64], R16 ;  /* 0x0000001008007986 */ /* 0x0001e8000c101b04 */
.L_x_246:
[----:B------:R-:W-:Y:S05]  /*07d0*/  BSYNC.RECONVERGENT B0 ;  /* 0x0000000000007941 */ /* 0x000fea0003800200 */
.L_x_245:
[----:B------:R-:W-:Y:S01]  /*07e0*/  BSSY.RECONVERGENT B0, `(.L_x_247) ;  /* 0x0000020000007945 */ /* 0x000fe20003800200 */
[----:B------:R-:W-:Y:S02]  /*07f0*/  ISETP.GE.AND P4, PT, R2, R3, PT ;  /* 0x000000030200720c */ /* 0x000fe40003f86270 */
[----:B------:R-:W-:Y:S01]  /*0800*/  IADD3 R2, PT, PT, R0, 0x380, RZ ;  /* 0x0000038000027810 */ /* 0x000fe20007ffe0ff */
[----:B------:R-:W-:Y:S10]  /*0810*/  @P3 BRA `(.L_x_248) ;  /* 0x0000000000703947 */ /* 0x000ff40003800000 */
[----:B0-----:R-:W2:Y:S01]  /*0820*/  LDG.E.64 R16, desc[UR4][R6.64+0x400] ;  /* 0x0004000406107981 */ /* 0x001ea2000c1e1b00 */
        /* <DEDUP_REMOVED lines=8> */
[----:B------:R-:W-:Y:S02]  /*08b0*/  IMAD R23, R18, R15, RZ ;  /* 0x0000000f12177224 */ /* 0x000fe400078e02ff */
[----:B------:R-:W-:-:S04]  /*08c0*/  IMAD.MOV.U32 R18, RZ, RZ, RZ ;  /* 0x000000ffff127224 */ /* 0x000fc800078e00ff */
        /* <DEDUP_REMOVED lines=8> */
[----:B------:R-:W-:-:S04]  /*0950*/  @!P3 IADD3 R18, PT, PT, R18, -R15, RZ ;  /* 0x8000000f1212b210 */ /* 0x000fc80007ffe0ff */
        /* <DEDUP_REMOVED lines=8> */
.L_x_248:
[----:B------:R-:W-:Y:S05]  /*09e0*/  BSYNC.RECONVERGENT B0 ;  /* 0x0000000000007941 */ /* 0x000fea0003800200 */
.L_x_247:
[----:B------:R-:W-:Y:S01]  /*09f0*/  BSSY.RECONVERGENT B0, `(.L_x_249) ;  /* 0x0000021000007945 */ /* 0x000fe20003800200 */
[----:B------:R-:W-:Y:S02]  /*0a00*/  ISETP.GE.AND P3, PT, R2, R3, PT ;  /* 0x000000030200720c */ /* 0x000fe40003f66270 */
[----:B------:R-:W-:Y:S01]  /*0a10*/  LOP3.LUT R5, R14, 0x7ffffff8, RZ, 0xc0, !PT ;  /* 0x7ffffff80e057812 */ /* 0x000fe200078ec0ff */
[----:B------:R-:W-:Y:S10]  /*0a20*/  @P2 BRA `(.L_x_250) ;  /* 0x0000000000742947 */ /* 0x000ff40003800000 */
[----:B------:R-:W2:Y:S01]  /*0a30*/  LDG.E.64 R14, desc[UR4][R6.64+0x800] ;  /* 0x00080004060e7981 */ /* 0x000ea2000c1e1b00 */
[----:B------:R-:W3:Y:S01]  /*0a40*/  LDC R2, c[0x0][0x38c] ;  /* 0x0000e300ff027b82 */ /* 0x000ee20000000800 */
[----:B01----:R-:W-:Y:S02]  /*0a50*/  MOV R16, RZ ;  /* 0x000000ff00107202 */ /* 0x003fe40000000f00 */
[----:B---3--:R-:W-:Y:S02]  /*0a60*/  IABS R18, R2 ;  /* 0x0000000200127213 */ /* 0x008fe40000000000 */
[----:B------:R-:W-:Y:S02]  /*0a70*/  ISETP.NE.AND P6, PT, R2, RZ, PT ;  /* 0x000000ff0200720c */ /* 0x000fe40003fc5270 */
[----:B------:R-:W0:Y:S08]  /*0a80*/  I2F.RP R19, R18 ;  /* 0x0000001200137306 */ /* 0x000e300000209400 */
[----:B0-----:R-:W0:Y:S02]  /*0a90*/  MUFU.RCP R19, R19 ;  /* 0x0000001300137308 */ /* 0x001e240000001000 */
[----:B0-----:R-:W-:-:S06]  /*0aa0*/  VIADD R20, R19, 0xffffffe ;  /* 0x0ffffffe13147836 */ /* 0x001fcc0000000000 */
[----:B------:R-:W0:Y:S02]  /*0ab0*/  F2I.FTZ.U32.TRUNC.NTZ R17, R20 ;  /* 0x0000001400117305 */ /* 0x000e24000021f000 */
[----:B0-----:R-:W-:-:S04]  /*0ac0*/  IMAD.MOV R21, RZ, RZ, -R17 ;  /* 0x000000ffff157224 */ /* 0x001fc800078e0a11 */
        /* <DEDUP_REMOVED lines=8> */
[----:B------:R-:W-:-:S05]  /*0b50*/  IMAD R17, R18, R16, R17 ;  /* 0x0000001012117224 */ /* 0x000fca00078e0211 */
[----:B------:R-:W-:-:S13]  /*0b60*/  ISETP.GT.U32.AND P2, PT, R18, R17, PT ;  /* 0x000000111200720c */ /* 0x000fda0003f44070 */
[----:B------:R-:W-:-:S05]  /*0b70*/  @!P2 IMAD.IADD R17, R17, 0x1, -R18 ;  /* 0x000000011111a824 */ /* 0x000fca00078e0a12 */
[----:B------:R-:W-:-:S13]  /*0b80*/  ISETP.GT.U32.AND P2, PT, R18, R17, PT ;  /* 0x000000111200720c */ /* 0x000fda0003f44070 */
[----:B------:R-:W-:-:S05]  /*0b90*/  @!P2 IMAD.IADD R17, R17, 0x1, -R18 ;  /* 0x000000011111a824 */ /* 0x000fca00078e0a12 */
[----:B------:R-:W-:Y:S02]  /*0ba0*/  @!P5 IADD3 R17, PT, PT, -R17, RZ, RZ ;  /* 0x000000ff1111d210 */ /* 0x000fe40007ffe1ff */
[----:B------:R-:W-:-:S04]  /*0bb0*/  @!P6 LOP3.LUT R17, RZ, R2, RZ, 0x33, !PT ;  /* 0x00000002ff11e212 */ /* 0x000fc800078e33ff */
[----:B------:R-:W0:Y:S02]  /*0bc0*/  I2F.F64 R14, R17 ;  /* 0x00000011000e7312 */ /* 0x000e240000201c00 */
[----:B0-----:R-:W-:-:S08]  /*0bd0*/  DADD R14, R14, 0.5 ;  /* 0x3fe000000e0e7429 */ /* 0x001fd00000000000 */
[----:B------:R-:W-:-:S07]  /*0be0*/  DMUL R14, R14, 0.09375 ;  /* 0x3fb800000e0e7828 */ /* 0x000fce0000000000 */
[----:B------:R2:W-:Y:S04]  /*0bf0*/  STG.E.64 desc[UR4][R8.64+0x800], R14 ;  /* 0x0008000e08007986 */ /* 0x0005e8000c101b04 */
.L_x_250:
[----:B------:R-:W-:Y:S05]  /*0c00*/  BSYNC.RECONVERGENT B0 ;  /* 0x0000000000007941 */ /* 0x000fea0003800200 */
.L_x_249:
[----:B------:R-:W-:Y:S01]  /*0c10*/  BSSY.RECONVERGENT B0, `(.L_x_251) ;  /* 0x0000020000007945 */ /* 0x000fe20003800200 */
[----:B------:R-:W-:-:S03]  /*0c20*/  ISETP.NE.AND P2, PT, R5, 0x8, PT ;  /* 0x000000080500780c */ /* 0x000fc60003f45270 */
[----:B------:R-:W-:Y:S10]  /*0c30*/  @P1 BRA `(.L_x_252) ;  /* 0x0000000000741947 */ /* 0x000ff40003800000 */
[----:B--2---:R-:W2:Y:S01]  /*0c40*/  LDG.E.64 R14, desc[UR4][R6.64+0xc00] ;  /* 0x000c0004060e7981 */ /* 0x004ea2000c1e1b00 */
[----:B------:R-:W3:Y:S01]  /*0c50*/  LDC R2, c[0x0][0x38c] ;  /* 0x0000e300ff027b82 */ /* 0x000ee20000000800 */
[----:B01----:R-:W-:Y:S01]  /*0c60*/  IMAD.MOV.U32 R16, RZ, RZ, RZ ;  /* 0x000000ffff107224 */ /* 0x003fe200078e00ff */
        /* <DEDUP_REMOVED lines=13> */
[----:B------:R-:W-:-:S05]  /*0d40*/  IMAD.HI.U32 R16, R16, R17, RZ ;  /* 0x0000001110107227 */ /* 0x000fca00078e00ff */
[----:B------:R-:W-:-:S05]  /*0d50*/  IADD3 R16, PT, PT, -R16, RZ, RZ ;  /* 0x000000ff10107210 */ /* 0x000fca0007ffe1ff */
        /* <DEDUP_REMOVED lines=11> */
.L_x_252:
[----:B------:R-:W-:Y:S05]  /*0e10*/  BSYNC.RECONVERGENT B0 ;  /* 0x0000000000007941 */ /* 0x000fea0003800200 */
.L_x_251:
[----:B------:R-:W-:Y:S04]  /*0e20*/  BSSY.RECONVERGENT B0, `(.L_x_253) ;  /* 0x000001f000007945 */ /* 0x000fe80003800200 */
[----:B------:R-:W-:Y:S05]  /*0e30*/  @P0 BRA `(.L_x_254) ;  /* 0x0000000000740947 */ /* 0x000fea0003800000 */
[----:B--23--:R-:W2:Y:S01]  /*0e40*/  LDG.E.64 R14, desc[UR4][R6.64+0x1000] ;  /* 0x00100004060e7981 */ /* 0x00cea2000c1e1b00 */
        /* <DEDUP_REMOVED lines=8> */
[----:B0-----:R-:W-:-:S05]  /*0ed0*/  IADD3 R21, PT, PT, RZ, -R17, RZ ;  /* 0x80000011ff157210 */ /* 0x001fca0007ffe0ff */
        /* <DEDUP_REMOVED lines=19> */
.L_x_254:
[----:B------:R-:W-:Y:S05]  /*1010*/  BSYNC.RECONVERGENT B0 ;  /* 0x0000000000007941 */ /* 0x000fea0003800200 */
.L_x_253:
[----:B------:R-:W-:Y:S04]  /*1020*/  BSSY.RECONVERGENT B0, `(.L_x_255) ;  /* 0x000001f000007945 */ /* 0x000fe80003800200 */
[----:B------:R-:W-:Y:S05]  /*1030*/  @P4 BRA `(.L_x_256) ;  /* 0x0000000000744947 */ /* 0x000fea0003800000 */
[----:B--234-:R-:W2:Y:S01]  /*1040*/  LDG.E.64 R14, desc[UR4][R6.64+0x1400] ;  /* 0x00140004060e7981 */ /* 0x01cea2000c1e1b00 */
        /* <DEDUP_REMOVED lines=13> */
[----:B------:R-:W-:Y:S02]  /*1120*/  ISETP.GE.AND P1, PT, R14, RZ, PT ;  /* 0x000000ff0e00720c */ /* 0x000fe40003f26270 */
[----:B------:R-:W-:-:S05]  /*1130*/  MOV R17, R22 ;  /* 0x0000001600117202 */ /* 0x000fca0000000f00 */
        /* <DEDUP_REMOVED lines=13> */
.L_x_256:
[----:B------:R-:W-:Y:S05]  /*1210*/  BSYNC.RECONVERGENT B0 ;  /* 0x0000000000007941 */ /* 0x000fea0003800200 */
.L_x_255:
[----:B------:R-:W-:Y:S04]  /*1220*/  BSSY.RECONVERGENT B0, `(.L_x_257) ;  /* 0x000001f000007945 */ /* 0x000fe80003800200 */
[----:B------:R-:W-:Y:S05]  /*1230*/  @P3 BRA `(.L_x_258) ;  /* 0x0000000000743947 */ /* 0x000fea0003800000 */
[----:B------:R-:W5:Y:S01]  /*1240*/  LDG.E.64 R6, desc[UR4][R6.64+0x1800] ;  /* 0x0018000406067981 */ /* 0x000f62000c1e1b00 */
[----:B------:R-:W0:Y:S02]  /*1250*/  LDC R2, c[0x0][0x38c] ;  /* 0x0000e300ff027b82 */ /* 0x000e240000000800 */
[----:B01----:R-:W-:Y:S02]  /*1260*/  IABS R17, R2 ;  /* 0x0000000200117213 */ /* 0x003fe40000000000 */
[----:B------:R-:W-:Y:S02]  /*1270*/  ISETP.NE.AND P3, PT, R2, RZ, PT ;  /* 0x000000ff0200720c */ /* 0x000fe40003f65270 */
[----:B------:R-:W0:Y:S08]  /*1280*/  I2F.RP R18, R17 ;  /* 0x0000001100127306 */ /* 0x000e300000209400 */
[----:B0-----:R-:W0:Y:S02]  /*1290*/  MUFU.RCP R18, R18 ;  /* 0x0000001200127308 */ /* 0x001e240000001000 */
[----:B0-----:R-:W-:-:S06]  /*12a0*/  IADD3 R19, PT, PT, R18, 0xffffffe, RZ ;  /* 0x0ffffffe12137810 */ /* 0x001fcc0007ffe0ff */
[----:B--234-:R-:W0:Y:S02]  /*12b0*/  F2I.FTZ.U32.TRUNC.NTZ R15, R19 ;  /* 0x00000013000f7305 */ /* 0x01ce24000021f000 */
[----:B0-----:R-:W-:-:S04]  /*12c0*/  IMAD.MOV R14, RZ, RZ, -R15 ;  /* 0x000000ffff0e7224 */ /* 0x001fc800078e0a0f */
[----:B------:R-:W-:Y:S02]  /*12d0*/  IMAD R21, R14, R17, RZ ;  /* 0x000000110e157224 */ /* 0x000fe400078e02ff */
[----:B------:R-:W-:-:S04]  /*12e0*/  IMAD.MOV.U32 R14, RZ, RZ, RZ ;  /* 0x000000ffff0e7224 */ /* 0x000fc800078e00ff */
[----:B------:R-:W-:Y:S01]  /*12f0*/  IMAD.HI.U32 R14, R15, R21, R14 ;  /* 0x000000150f0e7227 */ /* 0x000fe200078e000e */
[----:B-----5:R-:W0:Y:S02]  /*1300*/  F2I.F64.TRUNC R16, R6 ;  /* 0x0000000600107311 */ /* 0x020e24000030d100 */
[----:B0-----:R-:W-:Y:S02]  /*1310*/  IABS R20, R16 ;  /* 0x0000001000147213 */ /* 0x001fe40000000000 */
[----:B------:R-:W-:-:S03]  /*1320*/  ISETP.GE.AND P1, PT, R16, RZ, PT ;  /* 0x000000ff1000720c */ /* 0x000fc60003f26270 */
[----:B------:R-:W-:-:S04]  /*1330*/  IMAD.MOV.U32 R15, RZ, RZ, R20 ;  /* 0x000000ffff0f7224 */ /* 0x000fc800078e0014 */
        /* <DEDUP_REMOVED lines=13> */
.L_x_258:
[----:B------:R-:W-:Y:S05]  /*1410*/  BSYNC.RECONVERGENT B0 ;  /* 0x0000000000007941 */ /* 0x000fea0003800200 */
.L_x_257:
[----:B------:R-:W-:Y:S05]  /*1420*/  @!P2 BRA `(.L_x_242) ;  /* 0x000000100044a947 */ /* 0x000fea0003800000 */
[----:B------:R-:W0:Y:S01]  /*1430*/  LDC R20, c[0x0][0x38c] ;  /* 0x0000e300ff147b82 */ /* 0x000e220000000800 */
[----:B------:R-:W-:-:S07]  /*1440*/  IMAD.MOV.U32 R2, RZ, RZ, 0x8 ;  /* 0x00000008ff027424 */ /* 0x000fce00078e00ff */
.L_x_275:
[----:B------:R-:W-:Y:S01]  /*1450*/  IMAD R19, R2, 0x80, R0 ;  /* 0x0000008002137824 */ /* 0x000fe200078e0200 */
[----:B------:R-:W-:Y:S03]  /*1460*/  BSSY.RECONVERGENT B0, `(.L_x_259) ;  /* 0x000002b000007945 */ /* 0x000fe60003800200 */
[C---:B01234-:R-:W-:Y:S01]  /*1470*/  VIADD R8, R19.reuse, 0x180 ;  /* 0x0000018013087836 */ /* 0x05ffe20000000000 */
[CC--:B------:R-:W-:Y:S01]  /*1480*/  ISETP.GE.AND P0, PT, R19.reuse, R3.reuse, PT ;  /* 0x000000031300720c */ /* 0x0c0fe20003f06270 */
[C---:B------:R-:W-:Y:S01]  /*1490*/  VIADD R6, R19.reuse, 0x200 ;  /* 0x0000020013067836 */ /* 0x040fe20000000000 */
[C---:B------:R-:W-:Y:S01]  /*14a0*/  IADD3 R14, PT, PT, R19.reuse, 0x100, RZ ;  /* 0x00000100130e7810 */ /* 0x040fe20007ffe0ff */
[C---:B------:R-:W-:Y:S01]  /*14b0*/  VIADD R9, R19.reuse, 0x80 ;  /* 0x0000008013097836 */ /* 0x040fe20000000000 */
[-C--:B------:R-:W-:Y:S01]  /*14c0*/  ISETP.GE.AND P2, PT, R8, R3.reuse, PT ;  /* 0x000000030800720c */ /* 0x080fe20003f46270 */
[----:B------:R-:W-:Y:S01]  /*14d0*/  VIADD R8, R19, 0x280 ;  /* 0x0000028013087836 */ /* 0x000fe20000000000 */
[----:B------:R-:W-:-:S02]  /*14e0*/  ISETP.GE.AND P3, PT, R14, R3, PT ;  /* 0x000000030e00720c */ /* 0x000fc40003f66270 */
[-C--:B------:R-:W-:Y:S02]  /*14f0*/  ISETP.GE.AND P1, PT, R6, R3.reuse, PT ;  /* 0x000000030600720c */ /* 0x080fe40003f26270 */
[----:B------:R-:W-:-:S03]  /*1500*/  ISETP.GE.AND P4, PT, R9, R3, PT ;  /* 0x000000030900720c */ /* 0x000fc60003f86270 */
[----:B------:R-:W-:Y:S10]  /*1510*/  @P0 BRA `(.L_x_260) ;  /* 0x00000000007c0947 */ /* 0x000ff40003800000 */
[----:B------:R-:W-:-:S06]  /*1520*/  IMAD.WIDE.U32 R14, R19, 0x8, R10 ;  /* 0x00000008130e7825 */ /* 0x000fcc00078e000a */
[----:B------:R-:W2:Y:S01]  /*1530*/  LDG.E.64 R14, desc[UR4][R14.64] ;  /* 0x000000040e0e7981 */ /* 0x000ea2000c1e1b00 */
[----:B------:R-:W-:Y:S01]  /*1540*/  IABS R16, R20 ;  /* 0x0000001400107213 */ /* 0x000fe20000000000 */
[----:B------:R-:W-:Y:S01]  /*1550*/  IMAD.MOV.U32 R6, RZ, RZ, RZ ;  /* 0x000000ffff067224 */ /* 0x000fe200078e00ff */
[----:B------:R-:W-:Y:S02]  /*1560*/  ISETP.NE.AND P6, PT, R20, RZ, PT ;  /* 0x000000ff1400720c */ /* 0x000fe40003fc5270 */
[----:B------:R-:W0:Y:S08]  /*1570*/  I2F.RP R18, R16 ;  /* 0x0000001000127306 */ /* 0x000e300000209400 */
[----:B0-----:R-:W0:Y:S02]  /*1580*/  MUFU.RCP R18, R18 ;  /* 0x0000001200127308 */ /* 0x001e240000001000 */
[----:B0-----:R-:W-:-:S06]  /*1590*/  IADD3 R21, PT, PT, R18, 0xffffffe, RZ ;  /* 0x0ffffffe12157810 */ /* 0x001fcc0007ffe0ff */
[----:B------:R-:W0:Y:S02]  /*15a0*/  F2I.FTZ.U32.TRUNC.NTZ R7, R21 ;  /* 0x0000001500077305 */ /* 0x000e24000021f000 */
[----:B0-----:R-:W-:-:S04]  /*15b0*/  IMAD.MOV R23, RZ, RZ, -R7 ;  /* 0x000000ffff177224 */ /* 0x001fc800078e0a07 */
[----:B------:R-:W-:-:S04]  /*15c0*/  IMAD R23, R23, R16, RZ ;  /* 0x0000001017177224 */ /* 0x000fc800078e02ff */
[----:B------:R-:W-:Y:S01]  /*15d0*/  IMAD.HI.U32 R6, R7, R23, R6 ;  /* 0x0000001707067227 */ /* 0x000fe200078e0006 */
[----:B--2---:R0:W1:Y:S03]  /*15e0*/  F2I.F64.TRUNC R17, R14 ;  /* 0x0000000e00117311 */ /* 0x004066000030d100 */
[----:B0-----:R-:W-:Y:S01]  /*15f0*/  IMAD.WIDE.U32 R14, R19, 0x8, R12 ;  /* 0x00000008130e7825 */ /* 0x001fe200078e000c */
[----:B-1----:R-:W-:Y:S02]  /*1600*/  IABS R22, R17 ;  /* 0x0000001100167213 */ /* 0x002fe40000000000 */
        /* <DEDUP_REMOVED lines=9> */
[----:B------:R-:W-:-:S04]  /*16a0*/  IMAD.MOV.U32 R16, RZ, RZ, R7 ;  /* 0x000000ffff107224 */ /* 0x000fc800078e0007 */
[----:B------:R-:W-:Y:S01]  /*16b0*/  @!P5 IMAD.MOV R16, RZ, RZ, -R16 ;  /* 0x000000ffff10d224 */ /* 0x000fe200078e0a10 */
[----:B------:R-:W-:-:S04]  /*16c0*/  @!P6 LOP3.LUT R16, RZ, R20, RZ, 0x33, !PT ;  /* 0x00000014ff10e212 */ /* 0x000fc800078e33ff */
[----:B------:R-:W0:Y:S02]  /*16d0*/  I2F.F64 R6, R16 ;  /* 0x0000001000067312 */ /* 0x000e240000201c00 */
[----:B0-----:R-:W-:-:S08]  /*16e0*/  DADD R6, R6, 0.5 ;  /* 0x3fe0000006067429 */ /* 0x001fd00000000000 */
[----:B------:R-:W-:-:S07]  /*16f0*/  DMUL R6, R6, 0.09375 ;  /* 0x3fb8000006067828 */ /* 0x000fce0000000000 */
[----:B------:R0:W-:Y:S04]  /*1700*/  STG.E.64 desc[UR4][R14.64], R6 ;  /* 0x000000060e007986 */ /* 0x0001e8000c101b04 */
.L_x_260:
[----:B------:R-:W-:Y:S05]  /*1710*/  BSYNC.RECONVERGENT B0 ;  /* 0x0000000000007941 */ /* 0x000fea0003800200 */
.L_x_259:
[----:B------:R-:W-:Y:S01]  /*1720*/  BSSY.RECONVERGENT B0, `(.L_x_261) ;  /* 0x0000021000007945 */ /* 0x000fe20003800200 */
[----:B------:R-:W-:Y:S01]  /*1730*/  ISETP.GE.AND P0, PT, R8, R3, PT ;  /* 0x000000030800720c */ /* 0x000fe20003f06270 */
[----:B0-----:R-:W-:-:S04]  /*1740*/  IMAD.WIDE R6, R9, 0x8, R10 ;  /* 0x0000000809067825 */ /* 0x001fc800078e020a */
[----:B------:R-:W-:Y:S02]  /*1750*/  VIADD R18, R19, 0x300 ;  /* 0x0000030013127836 */ /* 0x000fe40000000000 */
[----:B------:R-:W-:Y:S01]  /*1760*/  IMAD.WIDE R8, R9, 0x8, R12 ;  /* 0x0000000809087825 */ /* 0x000fe200078e020c */
[----:B------:R-:W-:Y:S06]  /*1770*/  @P4 BRA `(.L_x_262) ;  /* 0x00000000006c4947 */ /* 0x000fec0003800000 */
[----:B------:R-:W2:Y:S01]  /*1780*/  LDG.E.64 R14, desc[UR4][R6.64] ;  /* 0x00000004060e7981 */ /* 0x000ea2000c1e1b00 */
[----:B------:R-:W-:Y:S02]  /*1790*/  IABS R21, R20 ;  /* 0x0000001400157213 */ /* 0x000fe40000000000 */
[----:B------:R-:W-:Y:S02]  /*17a0*/  ISETP.NE.AND P6, PT, R20, RZ, PT ;  /* 0x000000ff1400720c */ /* 0x000fe40003fc5270 */
[----:B------:R-:W0:Y:S08]  /*17b0*/  I2F.RP R23, R21 ;  /* 0x0000001500177306 */ /* 0x000e300000209400 */
[----:B0-----:R-:W0:Y:S02]  /*17c0*/  MUFU.RCP R23, R23 ;  /* 0x0000001700177308 */ /* 0x001e240000001000 */
[----:B0-----:R-:W-:-:S06]  /*17d0*/  IADD3 R17, PT, PT, R23, 0xffffffe, RZ ;  /* 0x0ffffffe17117810 */ /* 0x001fcc0007ffe0ff */
        /* <DEDUP_REMOVED lines=21> */
.L_x_262:
[----:B------:R-:W-:Y:S05]  /*1930*/  BSYNC.RECONVERGENT B0 ;  /* 0x0000000000007941 */ /* 0x000fea0003800200 */
.L_x_261:
[----:B------:R-:W-:Y:S01]  /*1940*/  BSSY.RECONVERGENT B0, `(.L_x_263) ;  /* 0x0000020000007945 */ /* 0x000fe20003800200 */
[----:B------:R-:W-:Y:S01]  /*1950*/  ISETP.GE.AND P4, PT, R18, R3, PT ;  /* 0x000000031200720c */ /* 0x000fe20003f86270 */
[----:B------:R-:W-:Y:S02]  /*1960*/  VIADD R16, R19, 0x380 ;  /* 0x0000038013107836 */ /* 0x000fe40000000000 */
[----:B------:R-:W-:Y:S10]  /*1970*/  @P3 BRA `(.L_x_264) ;  /* 0x0000000000703947 */ /* 0x000ff40003800000 */
[----:B------:R-:W2:Y:S01]  /*1980*/  LDG.E.64 R18, desc[UR4][R6.64+0x400] ;  /* 0x0004000406127981 */ /* 0x000ea2000c1e1b00 */
[----:B------:R-:W-:Y:S02]  /*1990*/  IABS R17, R20 ;  /* 0x0000001400117213 */ /* 0x000fe40000000000 */
[----:B------:R-:W-:Y:S02]  /*19a0*/  ISETP.NE.AND P6, PT, R20, RZ, PT ;  /* 0x000000ff1400720c */ /* 0x000fe40003fc5270 */
[----:B------:R-:W1:Y:S08]  /*19b0*/  I2F.RP R21, R17 ;  /* 0x0000001100157306 */ /* 0x000e700000209400 */
[----:B-1----:R-:W0:Y:S02]  /*19c0*/  MUFU.RCP R21, R21 ;  /* 0x0000001500157308 */ /* 0x002e240000001000 */
        /* <DEDUP_REMOVED lines=16> */
[----:B------:R-:W-:-:S05]  /*1ad0*/  IMAD.MOV.U32 R17, RZ, RZ, R14 ;  /* 0x000000ffff117224 */ /* 0x000fca00078e000e */
[----:B------:R-:W-:Y:S02]  /*1ae0*/  @!P5 IADD3 R17, PT, PT, -R17, RZ, RZ ;  /* 0x000000ff1111d210 */ /* 0x000fe40007ffe1ff */
[----:B------:R-:W-:-:S04]  /*1af0*/  @!P6 LOP3.LUT R17, RZ, R20, RZ, 0x33, !PT ;  /* 0x00000014ff11e212 */ /* 0x000fc800078e33ff */
[----:B------:R-:W0:Y:S02]  /*1b00*/  I2F.F64 R14, R17 ;  /* 0x00000011000e7312 */ /* 0x000e240000201c00 */
[----:B0-----:R-:W-:-:S08]  /*1b10*/  DADD R14, R14, 0.5 ;  /* 0x3fe000000e0e7429 */ /* 0x001fd00000000000 */
[----:B------:R-:W-:-:S07]  /*1b20*/  DMUL R14, R14, 0.09375 ;  /* 0x3fb800000e0e7828 */ /* 0x000fce0000000000 */
[----:B------:R1:W-:Y:S04]  /*1b30*/  STG.E.64 desc[UR4][R8.64+0x400], R14 ;  /* 0x0004000e08007986 */ /* 0x0003e8000c101b04 */
.L_x_264:
[----:B------:R-:W-:Y:S05]  /*1b40*/  BSYNC.RECONVERGENT B0 ;  /* 0x0000000000007941 */ /* 0x000fea0003800200 */
.L_x_263:
[----:B------:R-:W-:Y:S01]  /*1b50*/  BSSY.RECONVERGENT B0, `(.L_x_265) ;  /* 0x0000020000007945 */ /* 0x000fe20003800200 */
[----:B------:R-:W-:Y:S01]  /*1b60*/  ISETP.GE.AND P3, PT, R16, R3, PT ;  /* 0x000000031000720c */ /* 0x000fe20003f66270 */
[----:B------:R-:W-:Y:S02]  /*1b70*/  VIADD R2, R2, 0x8 ;  /* 0x0000000802027836 */ /* 0x000fe40000000000 */
[----:B------:R-:W-:Y:S10]  /*1b80*/  @P2 BRA `(.L_x_266) ;  /* 0x0000000000702947 */ /* 0x000ff40003800000 */
[----:B01----:R-:W2:Y:S01]  /*1b90*/  LDG.E.64 R14, desc[UR4][R6.64+0x800] ;  /* 0x00080004060e7981 */ /* 0x003ea2000c1e1b00 */
[----:B------:R-:W-:Y:S01]  /*1ba0*/  IABS R18, R20 ;  /* 0x0000001400127213 */ /* 0x000fe20000000000 */
[----:B------:R-:W-:Y:S01]  /*1bb0*/  IMAD.MOV.U32 R16, RZ, RZ, RZ ;  /* 0x000000ffff107224 */ /* 0x000fe200078e00ff */
        /* <DEDUP_REMOVED lines=25> */
.L_x_266:
[----:B------:R-:W-:Y:S05]  /*1d50*/  BSYNC.RECONVERGENT B0 ;  /* 0x0000000000007941 */ /* 0x000fea0003800200 */
.L_x_265:
[----:B------:R-:W-:Y:S01]  /*1d60*/  BSSY.RECONVERGENT B0, `(.L_x_267) ;  /* 0x000001f000007945 */ /* 0x000fe20003800200 */
[----:B------:R-:W-:-:S03]  /*1d70*/  ISETP.NE.AND P2, PT, R2, R5, PT ;  /* 0x000000050200720c */ /* 0x000fc60003f45270 */
[----:B------:R-:W-:Y:S10]  /*1d80*/  @P1 BRA `(.L_x_268) ;  /* 0x0000000000701947 */ /* 0x000ff40003800000 */
[----:B012---:R-:W2:Y:S01]  /*1d90*/  LDG.E.64 R14, desc[UR4][R6.64+0xc00] ;  /* 0x000c0004060e7981 */ /* 0x007ea2000c1e1b00 */
        /* <DEDUP_REMOVED lines=27> */
.L_x_268:
[----:B------:R-:W-:Y:S05]  /*1f50*/  BSYNC.RECONVERGENT B0 ;  /* 0x0000000000007941 */ /* 0x000fea0003800200 */
.L_x_267:
[----:B------:R-:W-:Y:S04]  /*1f60*/  BSSY.RECONVERGENT B0, `(.L_x_269) ;  /* 0x000001e000007945 */ /* 0x000fe80003800200 */
[----:B------:R-:W-:Y:S05]  /*1f70*/  @P0 BRA `(.L_x_270) ;  /* 0x0000000000700947 */ /* 0x000fea0003800000 */
[----:B0123--:R-:W2:Y:S01]  /*1f80*/  LDG.E.64 R14, desc[UR4][R6.64+0x1000] ;  /* 0x00100004060e7981 */ /* 0x00fea2000c1e1b00 */
[----:B------:R-:W-:Y:S02]  /*1f90*/  IABS R18, R20 ;  /* 0x0000001400127213 */ /* 0x000fe40000000000 */
[----:B------:R-:W-:Y:S02]  /*1fa0*/  MOV R16, RZ ;  /* 0x000000ff00107202 */ /* 0x000fe40000000f00 */
[----:B------:R-:W0:Y:S01]  /*1fb0*/  I2F.RP R19, R18 ;  /* 0x0000001200137306 */ /* 0x000e220000209400 */
[----:B------:R-:W-:-:S07]  /*1fc0*/  ISETP.NE.AND P5, PT, R20, RZ, PT ;  /* 0x000000ff1400720c */ /* 0x000fce0003fa5270 */
        /* <DEDUP_REMOVED lines=23> */
.L_x_270:
[----:B------:R-:W-:Y:S05]  /*2140*/  BSYNC.RECONVERGENT B0 ;  /* 0x0000000000007941 */ /* 0x000fea0003800200 */
.L_x_269:
[----:B------:R-:W-:Y:S04]  /*2150*/  BSSY.RECONVERGENT B0, `(.L_x_271) ;  /* 0x000001e000007945 */ /* 0x000fe80003800200 */
[----:B------:R-:W-:Y:S05]  /*2160*/  @P4 BRA `(.L_x_272) ;  /* 0x0000000000704947 */ /* 0x000fea0003800000 */
[----:B01234-:R-:W2:Y:S01]  /*2170*/  LDG.E.64 R14, desc[UR4][R6.64+0x1400] ;  /* 0x00140004060e7981 */ /* 0x01fea2000c1e1b00 */
        /* <DEDUP_REMOVED lines=27> */
.L_x_272:
[----:B------:R-:W-:Y:S05]  /*2330*/  BSYNC.RECONVERGENT B0 ;  /* 0x0000000000007941 */ /* 0x000fea0003800200 */
.L_x_271:
[----:B------:R-:W-:Y:S04]  /*2340*/  BSSY.RECONVERGENT B0, `(.L_x_273) ;  /* 0x000001e000007945 */ /* 0x000fe80003800200 */
[----:B------:R-:W-:Y:S05]  /*2350*/  @P3 BRA `(.L_x_274) ;  /* 0x0000000000703947 */ /* 0x000fea0003800000 */
[----:B------:R-:W5:Y:S01]  /*2360*/  LDG.E.64 R6, desc[UR4][R6.64+0x1800] ;  /* 0x0018000406067981 */ /* 0x000f62000c1e1b00 */
[----:B------:R-:W-:Y:S01]  /*2370*/  IABS R16, R20 ;  /* 0x0000001400107213 */ /* 0x000fe20000000000 */
[----:B01234-:R-:W-:Y:S01]  /*2380*/  IMAD.MOV.U32 R14, RZ, RZ, RZ ;  /* 0x000000ffff0e7224 */ /* 0x01ffe200078e00ff */
        /* <DEDUP_REMOVED lines=25> */
.L_x_274:
[----:B------:R-:W-:Y:S05]  /*2520*/  BSYNC.RECONVERGENT B0 ;  /* 0x0000000000007941 */ /* 0x000fea0003800200 */
.L_x_273:
[----:B------:R-:W-:Y:S05]  /*2530*/  @P2 BRA `(.L_x_275) ;  /* 0xffffffec00c42947 */ /* 0x000fea000383ffff */
.L_x_242:
[----:B------:R-:W-:-:S13]  /*2540*/  ISETP.NE.AND P0, PT, R4, RZ, PT ;  /* 0x000000ff0400720c */ /* 0x000fda0003f05270 */
[----:B------:R-:W-:Y:S05]  /*2550*/  @!P0 EXIT ;  /* 0x000000000000894d */ /* 0x000fea0003800000 */
[----:B------:R-:W0:Y:S01]  /*2560*/  LDC R2, c[0x0][0x388] ;  /* 0x0000e200ff027b82 */ /* 0x000e220000000800 */
[----:B------:R-:W-:Y:S02]  /*2570*/  ISETP.GE.U32.AND P0, PT, R4, 0x4, PT ;  /* 0x000000040400780c */ /* 0x000fe40003f06070 */
[----:B01----:R-:W-:-:S11]  /*2580*/  LOP3.LUT R16, R2, 0x3, RZ, 0xc0, !PT ;  /* 0x0000000302107812 */ /* 0x003fd600078ec0ff */
[----:B------:R-:W-:Y:S05]  /*2590*/  @!P0 BRA `(.L_x_276) ;  /* 0x0000000800488947 */ /* 0x000fea0003800000 */
[----:B------:R-:W-:Y:S01]  /*25a0*/  IMAD R21, R5, 0x80, R0 ;  /* 0x0000008005157824 */ /* 0x000fe200078e0200 */
[----:B------:R-:W-:Y:S03]  /*25b0*/  BSSY.RECONVERGENT B0, `(.L_x_277) ;  /* 0x0000028000007945 */ /* 0x000fe60003800200 */
[C---:B------:R-:W-:Y:S01]  /*25c0*/  VIADD R19, R21.reuse, 0x80 ;  /* 0x0000008015137836 */ /* 0x040fe20000000000 */
[CC--:B------:R-:W-:Y:S01]  /*25d0*/  ISETP.GE.AND P3, PT, R21.reuse, R3.reuse, PT ;  /* 0x000000031500720c */ /* 0x0c0fe20003f66270 */
[C---:B------:R-:W-:Y:S01]  /*25e0*/  VIADD R17, R21.reuse, 0x100 ;  /* 0x0000010015117836 */ /* 0x040fe20000000000 */
[----:B--234-:R-:W-:Y:S02]  /*25f0*/  IADD3 R15, PT, PT, R21, 0x180, RZ ;  /* 0x00000180150f7810 */ /* 0x01cfe40007ffe0ff */
[-C--:B------:R-:W-:Y:S02]  /*2600*/  ISETP.GE.AND P2, PT, R19, R3.reuse, PT ;  /* 0x000000031300720c */ /* 0x080fe40003f46270 */
[----:B------:R-:W-:-:S02]  /*2610*/  ISETP.GE.AND P0, PT, R17, R3, PT ;  /* 0x000000031100720c */ /* 0x000fc40003f06270 */
[----:B------:R-:W-:-:S05]  /*2620*/  ISETP.GE.AND P1, PT, R15, R3, PT ;  /* 0x000000030f00720c */ /* 0x000fca0003f26270 */
[----:B------:R-:W-:Y:S08]  /*2630*/  @P3 BRA `(.L_x_278) ;  /* 0x00000000007c3947 */ /* 0x000ff00003800000 */
[----:B------:R-:W-:Y:S01]  /*2640*/  IMAD.WIDE R6, R21, 0x8, R10 ;  /* 0x0000000815067825 */ /* 0x000fe200078e020a */
[----:B------:R-:W0:Y:S05]  /*2650*/  LDC R4, c[0x0][0x38c] ;  /* 0x0000e300ff047b82 */ /* 0x000e2a0000000800 */
[----:B------:R-:W2:Y:S01]  /*2660*/  LDG.E.64 R6, desc[UR4][R6.64] ;  /* 0x0000000406067981 */ /* 0x000ea2000c1e1b00 */
[----:B------:R-:W-:Y:S01]  /*2670*/  IMAD.MOV.U32 R8, RZ, RZ, RZ ;  /* 0x000000ffff087224 */ /* 0x000fe200078e00ff */
[----:B0-----:R-:W-:Y:S02]  /*2680*/  IABS R14, R4 ;  /* 0x00000004000e7213 */ /* 0x001fe40000000000 */
[----:B------:R-:W-:-:S02]  /*2690*/  ISETP.NE.AND P5, PT, R4, RZ, PT ;  /* 0x000000ff0400720c */ /* 0x000fc40003fa5270 */
        /* <DEDUP_REMOVED lines=20> */
[----:B------:R0:W1:Y:S02]  /*27e0*/  I2F.F64 R6, R9 ;  /* 0x0000000900067312 */ /* 0x0000640000201c00 */
[----:B0-----:R-:W-:Y:S01]  /*27f0*/  IMAD.WIDE R8, R21, 0x8, R12 ;  /* 0x0000000815087825 */ /* 0x001fe200078e020c */
[----:B-1----:R-:W-:-:S08]  /*2800*/  DADD R6, R6, 0.5 ;  /* 0x3fe0000006067429 */ /* 0x002fd00000000000 */
[----:B------:R-:W-:-:S07]  /*2810*/  DMUL R6, R6, 0.09375 ;  /* 0x3fb8000006067828 */ /* 0x000fce0000000000 */
[----:B------:R0:W-:Y:S04]  /*2820*/  STG.E.64 desc[UR4][R8.64], R6 ;  /* 0x0000000608007986 */ /* 0x0001e8000c101b04 */
.L_x_278:
[----:B------:R-:W-:Y:S05]  /*2830*/  BSYNC.RECONVERGENT B0 ;  /* 0x0000000000007941 */ /* 0x000fea0003800200 */
.L_x_277:
[----:B------:R-:W-:Y:S04]  /*2840*/  BSSY.RECONVERGENT B0, `(.L_x_279) ;  /* 0x0000022000007945 */ /* 0x000fe80003800200 */
[----:B------:R-:W-:Y:S05]  /*2850*/  @P2 BRA `(.L_x_280) ;  /* 0x0000000000802947 */ /* 0x000fea0003800000 */
[----:B0-----:R-:W-:Y:S01]  /*2860*/  IMAD.WIDE R8, R19, 0x8, R10 ;  /* 0x0000000813087825 */ /* 0x001fe200078e020a */
        /* <DEDUP_REMOVED lines=9> */
[----:B0-----:R-:W-:-:S05]  /*2900*/  IADD3 R23, PT, PT, RZ, -R7, RZ ;  /* 0x80000007ff177210 */ /* 0x001fca0007ffe0ff */
[----:B------:R-:W-:-:S04]  /*2910*/  IMAD R23, R23, R14, RZ ;  /* 0x0000000e17177224 */ /* 0x000fc800078e02ff */
[----:B------:R-:W-:Y:S01]  /*2920*/  IMAD.HI.U32 R6, R7, R23, R6 ;  /* 0x0000001707067227 */ /* 0x000fe200078e0006 */
[----:B--2---:R0:W1:Y:S03]  /*2930*/  F2I.F64.TRUNC R18, R8 ;  /* 0x0000000800127311 */ /* 0x004066000030d100 */
[----:B0-----:R-:W-:Y:S01]  /*2940*/  IMAD.WIDE R8, R19, 0x8, R12 ;  /* 0x0000000813087825 */ /* 0x001fe200078e020c */
[----:B-1----:R-:W-:Y:S02]  /*2950*/  IABS R22, R18 ;  /* 0x0000001200167213 */ /* 0x002fe40000000000 */
        /* <DEDUP_REMOVED lines=9> */
[----:B------:R-:W-:-:S04]  /*29f0*/  IMAD.MOV.U32 R14, RZ, RZ, R7 ;  /* 0x000000ffff0e7224 */ /* 0x000fc800078e0007 */
[----:B------:R-:W-:Y:S01]  /*2a00*/  @!P3 IMAD.MOV R14, RZ, RZ, -R14 ;  /* 0x000000ffff0eb224 */ /* 0x000fe200078e0a0e */
[----:B------:R-:W-:-:S04]  /*2a10*/  @!P4 LOP3.LUT R14, RZ, R4, RZ, 0x33, !PT ;  /* 0x00000004ff0ec212 */ /* 0x000fc800078e33ff */
[----:B------:R-:W0:Y:S02]  /*2a20*/  I2F.F64 R6, R14 ;  /* 0x0000000e00067312 */ /* 0x000e240000201c00 */
[----:B0-----:R-:W-:-:S08]  /*2a30*/  DADD R6, R6, 0.5 ;  /* 0x3fe0000006067429 */ /* 0x001fd00000000000 */
[----:B------:R-:W-:-:S07]  /*2a40*/  DMUL R6, R6, 0.09375 ;  /* 0x3fb8000006067828 */ /* 0x000fce0000000000 */
[----:B------:R1:W-:Y:S04]  /*2a50*/  STG.E.64 desc[UR4][R8.64], R6 ;  /* 0x0000000608007986 */ /* 0x0003e8000c101b04 */
.L_x_280:
[----:B------:R-:W-:Y:S05]  /*2a60*/  BSYNC.RECONVERGENT B0 ;  /* 0x0000000000007941 */ /* 0x000fea0003800200 */
.L_x_279:
[----:B------:R-:W-:Y:S04]  /*2a70*/  BSSY.RECONVERGENT B0, `(.L_x_281) ;  /* 0x0000021000007945 */ /* 0x000fe80003800200 */
[----:B------:R-:W-:Y:S05]  /*2a80*/  @P0 BRA `(.L_x_282) ;  /* 0x00000000007c0947 */ /* 0x000fea0003800000 */
[----:B01----:R-:W-:Y:S01]  /*2a90*/  IMAD.WIDE R6, R17, 0x8, R10 ;  /* 0x0000000811067825 */ /* 0x003fe200078e020a */
[----:B------:R-:W0:Y:S05]  /*2aa0*/  LDC R4, c[0x0][0x38c] ;  /* 0x0000e300ff047b82 */ /* 0x000e2a0000000800 */
[----:B------:R-:W2:Y:S01]  /*2ab0*/  LDG.E.64 R6, desc[UR4][R6.64] ;  /* 0x0000000406067981 */ /* 0x000ea2000c1e1b00 */
[----:B------:R-:W-:Y:S02]  /*2ac0*/  MOV R8, RZ ;  /* 0x000000ff00087202 */ /* 0x000fe40000000f00 */
        /* <DEDUP_REMOVED lines=22> */
[----:B------:R0:W1:Y:S02]  /*2c30*/  I2F.F64 R6, R9 ;  /* 0x0000000900067312 */ /* 0x0000640000201c00 */
[----:B0-----:R-:W-:Y:S01]  /*2c40*/  IMAD.WIDE R8, R17, 0x8, R12 ;  /* 0x0000000811087825 */ /* 0x001fe200078e020c */
[----:B-1----:R-:W-:-:S08]  /*2c50*/  DADD R6, R6, 0.5 ;  /* 0x3fe0000006067429 */ /* 0x002fd00000000000 */
[----:B------:R-:W-:-:S07]  /*2c60*/  DMUL R6, R6, 0.09375 ;  /* 0x3fb8000006067828 */ /* 0x000fce0000000000 */
[----:B------:R2:W-:Y:S04]  /*2c70*/  STG.E.64 desc[UR4][R8.64], R6 ;  /* 0x0000000608007986 */ /* 0x0005e8000c101b04 */
.L_x_282:
[----:B------:R-:W-:Y:S05]  /*2c80*/  BSYNC.RECONVERGENT B0 ;  /* 0x0000000000007941 */ /* 0x000fea0003800200 */
.L_x_281:
[----:B------:R-:W-:Y:S04]  /*2c90*/  BSSY.RECONVERGENT B0, `(.L_x_283) ;  /* 0x0000021000007945 */ /* 0x000fe80003800200 */
[----:B------:R-:W-:Y:S05]  /*2ca0*/  @P1 BRA `(.L_x_284) ;  /* 0x00000000007c1947 */ /* 0x000fea0003800000 */
[----:B012---:R-:W-:Y:S01]  /*2cb0*/  IMAD.WIDE R6, R15, 0x8, R10 ;  /* 0x000000080f067825 */ /* 0x007fe200078e020a */
[----:B------:R-:W0:Y:S05]  /*2cc0*/  LDC R4, c[0x0][0x38c] ;  /* 0x0000e300ff047b82 */ /* 0x000e2a0000000800 */
[----:B------:R-:W2:Y:S01]  /*2cd0*/  LDG.E.64 R6, desc[UR4][R6.64] ;  /* 0x0000000406067981 */ /* 0x000ea2000c1e1b00 */
        /* <DEDUP_REMOVED lines=28> */
.L_x_284:
[----:B------:R-:W-:Y:S05]  /*2ea0*/  BSYNC.RECONVERGENT B0 ;  /* 0x0000000000007941 */ /* 0x000fea0003800200 */
.L_x_283:
[----:B------:R-:W-:-:S07]  /*2eb0*/  VIADD R5, R5, 0x4 ;  /* 0x0000000405057836 */ /* 0x000fce0000000000 */
.L_x_276:
[----:B------:R-:W-:-:S13]  /*2ec0*/  ISETP.NE.AND P0, PT, R16, RZ, PT ;  /* 0x000000ff1000720c */ /* 0x000fda0003f05270 */
[----:B------:R-:W-:Y:S05]  /*2ed0*/  @!P0 EXIT ;  /* 0x000000000000894d */ /* 0x000fea0003800000 */
[----:B------:R-:W-:-:S13]  /*2ee0*/  ISETP.NE.AND P0, PT, R16, 0x1, PT ;  /* 0x000000011000780c */ /* 0x000fda0003f05270 */
[----:B------:R-:W-:Y:S05]  /*2ef0*/  @!P0 BRA `(.L_x_285) ;  /* 0x0000000400248947 */ /* 0x000fea0003800000 */
[----:B01234-:R-:W-:Y:S01]  /*2f00*/  IMAD R9, R5, 0x80, R0 ;  /* 0x0000008005097824 */ /* 0x01ffe200078e0200 */
[----:B------:R-:W-:Y:S04]  /*2f10*/  BSSY.RECONVERGENT B0, `(.L_x_286) ;  /* 0x0000024000007945 */ /* 0x000fe80003800200 */
[C---:B------:R-:W-:Y:S02]  /*2f20*/  ISETP.GE.AND P0, PT, R9.reuse, R3, PT ;  /* 0x000000030900720c */ /* 0x040fe40003f06270 */
[----:B------:R-:W-:-:S04]  /*2f30*/  IADD3 R7, PT, PT, R9, 0x80, RZ ;  /* 0x0000008009077810 */ /* 0x000fc80007ffe0ff */
[----:B------:R-:W-:-:S07]  /*2f40*/  ISETP.GE.AND P2, PT, R7, R3, PT ;  /* 0x000000030700720c */ /* 0x000fce0003f46270 */
[----:B------:R-:W-:Y:S06]  /*2f50*/  @P0 BRA `(.L_x_287) ;  /* 0x00000000007c0947 */ /* 0x000fec0003800000 */
[----:B------:R-:W-:Y:S01]  /*2f60*/  IMAD.WIDE R14, R9, 0x8, R10 ;  /* 0x00000008090e7825 */ /* 0x000fe200078e020a */
        /* <DEDUP_REMOVED lines=25> */
[----:B------:R0:W1:Y:S02]  /*3100*/  I2F.F64 R14, R8 ;  /* 0x00000008000e7312 */ /* 0x0000640000201c00 */
[----:B0-----:R-:W-:Y:S01]  /*3110*/  IMAD.WIDE R8, R9, 0x8, R12 ;  /* 0x0000000809087825 */ /* 0x001fe200078e020c */
[----:B-1----:R-:W-:-:S08]  /*3120*/  DADD R14, R14, 0.5 ;  /* 0x3fe000000e0e7429 */ /* 0x002fd00000000000 */
[----:B------:R-:W-:-:S07]  /*3130*/  DMUL R14, R14, 0.09375 ;  /* 0x3fb800000e0e7828 */ /* 0x000fce0000000000 */
[----:B------:R0:W-:Y:S04]  /*3140*/  STG.E.64 desc[UR4][R8.64], R14 ;  /* 0x0000000e08007986 */ /* 0x0001e8000c101b04 */
.L_x_287:
[----:B------:R-:W-:Y:S05]  /*3150*/  BSYNC.RECONVERGENT B0 ;  /* 0x0000000000007941 */ /* 0x000fea0003800200 */
.L_x_286:
[----:B------:R-:W-:Y:S04]  /*3160*/  BSSY.RECONVERGENT B0, `(.L_x_288) ;  /* 0x0000021000007945 */ /* 0x000fe80003800200 */
[----:B------:R-:W-:Y:S05]  /*3170*/  @P2 BRA `(.L_x_289) ;  /* 0x00000000007c2947 */ /* 0x000fea0003800000 */
[----:B0-----:R-:W-:Y:S01]  /*3180*/  IMAD.WIDE R8, R7, 0x8, R10 ;  /* 0x0000000807087825 */ /* 0x001fe200078e020a */
        /* <DEDUP_REMOVED lines=14> */
[----:B------:R-:W-:Y:S01]  /*3270*/  ISETP.GE.AND P1, PT, R6, RZ, PT ;  /* 0x000000ff0600720c */ /* 0x000fe20003f26270 */
[----:B------:R-:W-:Y:S01]  /*3280*/  IMAD.WIDE R6, R7, 0x8, R12 ;  /* 0x0000000807067825 */ /* 0x000fe200078e020c */
        /* <DEDUP_REMOVED lines=14> */
.L_x_289:
[----:B------:R-:W-:Y:S05]  /*3370*/  BSYNC.RECONVERGENT B0 ;  /* 0x0000000000007941 */ /* 0x000fea0003800200 */
.L_x_288:
[----:B------:R-:W-:-:S07]  /*3380*/  VIADD R5, R5, 0x2 ;  /* 0x0000000205057836 */ /* 0x000fce0000000000 */
.L_x_285:
[----:B------:R-:W-:-:S04]  /*3390*/  LOP3.LUT R2, R2, 0x1, RZ, 0xc0, !PT ;  /* 0x0000000102027812 */ /* 0x000fc800078ec0ff */
[----:B------:R-:W-:-:S13]  /*33a0*/  ISETP.NE.U32.AND P0, PT, R2, 0x1, PT ;  /* 0x000000010200780c */ /* 0x000fda0003f05070 */
[----:B------:R-:W-:Y:S05]  /*33b0*/  @P0 EXIT ;  /* 0x000000000000094d */ /* 0x000fea0003800000 */
[----:B------:R-:W-:-:S05]  /*33c0*/  IMAD R5, R5, 0x80, R0 ;  /* 0x0000008005057824 */ /* 0x000fca00078e0200 */
[----:B------:R-:W-:-:S13]  /*33d0*/  ISETP.GE.AND P0, PT, R5, R3, PT ;  /* 0x000000030500720c */ /* 0x000fda0003f06270 */
[----:B------:R-:W-:Y:S05]  /*33e0*/  @P0 EXIT ;  /* 0x000000000000094d */ /* 0x000fea0003800000 */
[C---:B------:R-:W-:Y:S01]  /*33f0*/  IMAD.WIDE R10, R5.reuse, 0x8, R10 ;  /* 0x00000008050a7825 */ /* 0x040fe200078e020a */
[----:B------:R-:W0:Y:S05]  /*3400*/  LDC R4, c[0x0][0x38c] ;  /* 0x0000e300ff047b82 */ /* 0x000e2a0000000800 */
[----:B------:R-:W5:Y:S01]  /*3410*/  LDG.E.64 R10, desc[UR4][R10.64] ;  /* 0x000000040a0a7981 */ /* 0x000f62000c1e1b00 */
[----:B------:R-:W-:Y:S01]  /*3420*/  IMAD.WIDE R12, R5, 0x8, R12 ;  /* 0x00000008050c7825 */ /* 0x000fe200078e020c */
[----:B0123--:R-:W-:Y:S02]  /*3430*/  IABS R7, R4 ;  /* 0x0000000400077213 */ /* 0x00ffe40000000000 */
[----:B------:R-:W-:-:S02]  /*3440*/  ISETP.NE.AND P2, PT, R4, RZ, PT ;  /* 0x000000ff0400720c */ /* 0x000fc40003f45270 */
[----:B------:R-:W0:Y:S08]  /*3450*/  I2F.RP R6, R7 ;  /* 0x0000000700067306 */ /* 0x000e300000209400 */
[----:B0-----:R-:W4:Y:S02]  /*3460*/  MUFU.RCP R6, R6 ;  /* 0x0000000600067308 */ /* 0x001f240000001000 */
[----:B----4-:R-:W-:-:S06]  /*3470*/  VIADD R8, R6, 0xffffffe ;  /* 0x0ffffffe06087836 */ /* 0x010fcc0000000000 */
[----:B------:R-:W0:Y:S02]  /*3480*/  F2I.FTZ.U32.TRUNC.NTZ R3, R8 ;  /* 0x0000000800037305 */ /* 0x000e24000021f000 */
[----:B0-----:R-:W-:-:S05]  /*3490*/  IADD3 R2, PT, PT, RZ, -R3, RZ ;  /* 0x80000003ff027210 */ /* 0x001fca0007ffe0ff */
        /* <DEDUP_REMOVED lines=20> */
[----:B------:R-:W-:Y:S01]  /*35e0*/  STG.E.64 desc[UR4][R12.64], R2 ;  /* 0x000000020c007986 */ /* 0x000fe2000c101b04 */
[----:B------:R-:W-:Y:S05]  /*35f0*/  EXIT ;  /* 0x000000000000794d */ /* 0x000fea0003800000 */
.L_x_241:
[----:B------:R-:W-:-:S13]  /*3600*/  ISETP.GE.AND P0, PT, R14, 0x1, PT ;  /* 0x000000010e00780c */ /* 0x000fda0003f06270 */
[----:B------:R-:W-:Y:S05]  /*3610*/  @!P0 EXIT ;  /* 0x000000000000894d */ /* 0x000fea0003800000 */
[C---:B------:R-:W-:Y:S02]  /*3620*/  ISETP.GE.U32.AND P0, PT, R14.reuse, 0x8, PT ;  /* 0x000000080e00780c */ /* 0x040fe40003f06070 */
[----:B------:R-:W-:Y:S02]  /*3630*/  LOP3.LUT R2, R14, 0x7, RZ, 0xc0, !PT ;  /* 0x000000070e027812 */ /* 0x000fe400078ec0ff */
[----:B------:R-:W-:-:S09]  /*3640*/  MOV R3, RZ ;  /* 0x000000ff00037202 */ /* 0x000fd20000000f00 */
[----:B------:R-:W-:Y:S05]  /*3650*/  @!P0 BRA `(.L_x_290) ;  /* 0x00000014003c8947 */ /* 0x000fea0003800000 */
[----:B------:R-:W-:Y:S01]  /*3660*/  IMAD.WIDE.U32 R6, R0, 0x8, R8 ;  /* 0x0000000800067825 */ /* 0x000fe200078e0008 */
[----:B------:R-:W0:Y:S02]  /*3670*/  LDC R3, c[0x0][0x38c] ;  /* 0x0000e300ff037b82 */ /* 0x000e240000000800 */
[----:B------:R-:W-:-:S04]  /*3680*/  IADD3 R16, P0, PT, R6, UR10, RZ ;  /* 0x0000000a06107c10 */ /* 0x000fc8000ff1e0ff */
[----:B------:R-:W-:-:S06]  /*3690*/  IADD3.X R17, PT, PT, R7, UR11, RZ, P0, !PT ;  /* 0x0000000b07117c10 */ /* 0x000fcc00087fe4ff */
[----:B------:R-:W2:Y:S01]  /*36a0*/  LDG.E.64 R16, desc[UR4][R16.64] ;  /* 0x0000000410107981 */ /* 0x000ea2000c1e1b00 */
[----:B------:R-:W-:Y:S01]  /*36b0*/  IMAD.MOV.U32 R18, RZ, RZ, RZ ;  /* 0x000000ffff127224 */ /* 0x000fe200078e00ff */
[----:B0-----:R-:W-:-:S04]  /*36c0*/  IABS R4, R3 ;  /* 0x0000000300047213 */ /* 0x001fc80000000000 */
[----:B------:R-:W0:Y:S08]  /*36d0*/  I2F.RP R20, R4 ;  /* 0x0000000400147306 */ /* 0x000e300000209400 */
[----:B0-----:R-:W0:Y:S02]  /*36e0*/  MUFU.RCP R20, R20 ;  /* 0x0000001400147308 */ /* 0x001e240000001000 */
[----:B0-----:R-:W-:-:S06]  /*36f0*/  VIADD R21, R20, 0xffffffe ;  /* 0x0ffffffe14157836 */ /* 0x001fcc0000000000 */
[----:B------:R-:W0:Y:S02]  /*3700*/  F2I.FTZ.U32.TRUNC.NTZ R19, R21 ;  /* 0x0000001500137305 */ /* 0x000e24000021f000 */
[----:B0-----:R-:W-:-:S04]  /*3710*/  IMAD.MOV R5, RZ, RZ, -R19 ;  /* 0x000000ffff057224 */ /* 0x001fc800078e0a13 */
[----:B------:R-:W-:-:S04]  /*3720*/  IMAD R5, R5, R4, RZ ;  /* 0x0000000405057224 */ /* 0x000fc800078e02ff */
[----:B------:R-:W-:Y:S01]  /*3730*/  IMAD.HI.U32 R5, R19, R5, R18 ;  /* 0x0000000513057227 */ /* 0x000fe200078e0012 */
[----:B--2---:R0:W1:Y:S03]  /*3740*/  F2I.F64.TRUNC R15, R16 ;  /* 0x00000010000f7311 */ /* 0x004066000030d100 */
[----:B0-----:R-:W-:-:S04]  /*3750*/  VIADD R17, R0, 0x80 ;  /* 0x0000008000117836 */ /* 0x001fc80000000000 */
[----:B------:R-:W-:Y:S01]  /*3760*/  IMAD.WIDE R16, R17, 0x8, R8 ;  /* 0x0000000811107825 */ /* 0x000fe200078e0208 */
[----:B-1----:R-:W-:Y:S02]  /*3770*/  IABS R22, R15 ;  /* 0x0000000f00167213 */ /* 0x002fe40000000000 */
        /* <DEDUP_REMOVED lines=8> */
[----:B------:R-:W-:Y:S01]  /*3800*/  @!P0 IMAD.IADD R19, R19, 0x1, -R4 ;  /* 0x0000000113138824 */ /* 0x000fe200078e0a04 */
[----:B------:R-:W-:Y:S02]  /*3810*/  ISETP.NE.AND P0, PT, R3, RZ, PT ;  /* 0x000000ff0300720c */ /* 0x000fe40003f05270 */
[----:B------:R-:W-:Y:S02]  /*3820*/  LOP3.LUT R3, RZ, R3, RZ, 0x33, !PT ;  /* 0x00000003ff037212 */ /* 0x000fe400078e33ff */
[----:B------:R-:W-:Y:S02]  /*3830*/  @!P1 IADD3 R19, PT, PT, -R19, RZ, RZ ;  /* 0x000000ff13139210 */ /* 0x000fe40007ffe1ff */
[----:B------:R-:W-:Y:S02]  /*3840*/  IADD3 R20, P1, PT, R6, UR8, RZ ;  /* 0x0000000806147c10 */ /* 0x000fe4000ff3e0ff */
[----:B------:R-:W-:Y:S02]  /*3850*/  SEL R15, R3, R19, !P0 ;  /* 0x00000013030f7207 */ /* 0x000fe40004000000 */
[----:B------:R-:W-:-:S02]  /*3860*/  IADD3.X R21, PT, PT, R7, UR9, RZ, P1, !PT ;  /* 0x0000000907157c10 */ /* 0x000fc40008ffe4ff */
[----:B------:R-:W0:Y:S02]  /*3870*/  I2F.F64 R18, R15 ;  /* 0x0000000f00127312 */ /* 0x000e240000201c00 */
[----:B0-----:R-:W-:Y:S01]  /*3880*/  DADD R22, R18, 0.5 ;  /* 0x3fe0000012167429 */ /* 0x001fe20000000000 */
[----:B------:R-:W-:-:S04]  /*3890*/  IADD3 R18, P2, PT, R16, UR10, RZ ;  /* 0x0000000a10127c10 */ /* 0x000fc8000ff5e0ff */
[----:B------:R-:W-:-:S03]  /*38a0*/  IADD3.X R19, PT, PT, R17, UR11, RZ, P2, !PT ;  /* 0x0000000b11137c10 */ /* 0x000fc600097fe4ff */
[----:B------:R-:W-:-:S07]  /*38b0*/  DMUL R22, R22, 0.09375 ;  /* 0x3fb8000016167828 */ /* 0x000fce0000000000 */
[----:B------:R0:W-:Y:S04]  /*38c0*/  STG.E.64 desc[UR4][R20.64], R22 ;  /* 0x0000001614007986 */ /* 0x0001e8000c101b04 */
[----:B------:R-:W2:Y:S02]  /*38d0*/  LDG.E.64 R24, desc[UR4][R18.64] ;  /* 0x0000000412187981 */ /* 0x000ea4000c1e1b00 */
[----:B--2---:R-:W1:Y:S02]  /*38e0*/  F2I.F64.TRUNC R24, R24 ;  /* 0x0000001800187311 */ /* 0x004e64000030d100 */
[----:B-1----:R-:W-:Y:S02]  /*38f0*/  IABS R26, R24 ;  /* 0x00000018001a7213 */ /* 0x002fe40000000000 */
[----:B------:R-:W-:-:S03]  /*3900*/  ISETP.GE.AND P2, PT, R24, RZ, PT ;  /* 0x000000ff1800720c */ /* 0x000fc60003f46270 */
[----:B------:R-:W-:-:S04]  /*3910*/  IMAD.HI.U32 R15, R5, R26, RZ ;  /* 0x0000001a050f7227 */ /* 0x000fc800078e00ff */
[----:B------:R-:W-:-:S04]  /*3920*/  IMAD.MOV R15, RZ, RZ, -R15 ;  /* 0x000000ffff0f7224 */ /* 0x000fc800078e0a0f */
[----:B------:R-:W-:-:S05]  /*3930*/  IMAD R15, R4, R15, R26 ;  /* 0x0000000f040f7224 */ /* 0x000fca00078e021a */
[----:B------:R-:W-:-:S13]  /*3940*/  ISETP.GT.U32.AND P1, PT, R4, R15, PT ;  /* 0x0000000f0400720c */ /* 0x000fda0003f24070 */
[----:B------:R-:W-:-:S05]  /*3950*/  @!P1 IMAD.IADD R15, R15, 0x1, -R4 ;  /* 0x000000010f0f9824 */ /* 0x000fca00078e0a04 */
[----:B------:R-:W-:-:S13]  /*3960*/  ISETP.GT.U32.AND P1, PT, R4, R15, PT ;  /* 0x0000000f0400720c */ /* 0x000fda0003f24070 */
[----:B------:R-:W-:Y:S02]  /*3970*/  @!P1 IADD3 R15, PT, PT, R15, -R4, RZ ;  /* 0x800000040f0f9210 */ /* 0x000fe40007ffe0ff */
[----:B------:R-:W-:-:S03]  /*3980*/  IADD3 R16, P1, PT, R16, UR8, RZ ;  /* 0x0000000810107c10 */ /* 0x000fc6000ff3e0ff */
[----:B------:R-:W-:Y:S01]  /*3990*/  @!P2 IMAD.MOV R15, RZ, RZ, -R15 ;  /* 0x000000ffff0fa224 */ /* 0x000fe200078e0a0f */
[----:B------:R-:W-:-:S04]  /*39a0*/  IADD3.X R17, PT, PT, R17, UR9, RZ, P1, !PT ;  /* 0x0000000911117c10 */ /* 0x000fc80008ffe4ff */
[----:B------:R-:W-:-:S04]  /*39b0*/  SEL R15, R3, R15, !P0 ;  /* 0x0000000f030f7207 */ /* 0x000fc80004000000 */
[----:B0-----:R-:W0:Y:S02]  /*39c0*/  I2F.F64 R20, R15 ;  /* 0x0000000f00147312 */ /* 0x001e240000201c00 */
[----:B0-----:R-:W-:-:S08]  /*39d0*/  DADD R20, R20, 0.5 ;  /* 0x3fe0000014147429 */ /* 0x001fd00000000000 */
        /* <DEDUP_REMOVED lines=13> */
[----:B------:R-:W-:-:S05]  /*3ab0*/  @!P2 IMAD.MOV R15, RZ, RZ, -R15 ;  /* 0x000000ffff0fa224 */ /* 0x000fca00078e0a0f */
        /* <DEDUP_REMOVED lines=84> */
[----:B------:R-:W-:-:S03]  /*4000*/  IADD3 R6, P1, PT, R6, 0x2000, RZ ;  /* 0x0000200006067810 */ /* 0x000fc60007f3e0ff */
[----:B------:R-:W-:Y:S02]  /*4010*/  @!P2 IMAD.MOV R23, RZ, RZ, -R23 ;  /* 0x000000ffff17a224 */ /* 0x000fe400078e0a17 */
[----:B0-----:R-:W-:-:S03]  /*4020*/  IMAD.X R20, RZ, RZ, R7, P1 ;  /* 0x000000ffff147224 */ /* 0x001fc600008e0607 */
[----:B------:R-:W-:Y:S02]  /*4030*/  SEL R23, R3, R23, !P0 ;  /* 0x0000001703177207 */ /* 0x000fe40004000000 */
[----:B------:R-:W-:Y:S02]  /*4040*/  LOP3.LUT R3, R14, 0x7ffffff8, RZ, 0xc0, !PT ;  /* 0x7ffffff80e037812 */ /* 0x000fe400078ec0ff */
[----:B------:R-:W0:Y:S02]  /*4050*/  I2F.F64 R18, R23 ;  /* 0x0000001700127312 */ /* 0x000e240000201c00 */
[----:B------:R-:W-:-:S04]  /*4060*/  IADD3 R21, PT, PT, -R3, 0x8, RZ ;  /* 0x0000000803157810 */ /* 0x000fc80007ffe1ff */
[----:B------:R-:W-:Y:S01]  /*4070*/  ISETP.NE.AND P0, PT, R21, RZ, PT ;  /* 0x000000ff1500720c */ /* 0x000fe20003f05270 */
[----:B0-----:R-:W-:-:S08]  /*4080*/  DADD R18, R18, 0.5 ;  /* 0x3fe0000012127429 */ /* 0x001fd00000000000 */
[----:B------:R-:W-:-:S07]  /*4090*/  DMUL R18, R18, 0.09375 ;  /* 0x3fb8000012127828 */ /* 0x000fce0000000000 */
[----:B------:R0:W-:Y:S01]  /*40a0*/  STG.E.64 desc[UR4][R16.64+0x1800], R18 ;  /* 0x0018001210007986 */ /* 0x0001e2000c101b04 */
[----:B------:R-:W-:Y:S05]  /*40b0*/  @!P0 BRA `(.L_x_290) ;  /* 0x0000000800a48947 */ /* 0x000fea0003800000 */
[----:B------:R-:W-:Y:S01]  /*40c0*/  VIADD R7, R0, 0x480 ;  /* 0x0000048000077836 */ /* 0x000fe20000000000 */
[----:B------:R-:W1:Y:S01]  /*40d0*/  LDCU.64 UR6, c[0x0][0x398] ;  /* 0x00007300ff0677ac */ /* 0x000e620008000a00 */
[----:B------:R-:W2:Y:S05]  /*40e0*/  LDCU.64 UR8, c[0x0][0x390] ;  /* 0x00007200ff0877ac */ /* 0x000eaa0008000a00 */
.L_x_291:
[----:B-1-3--:R-:W-:Y:S01]  /*40f0*/  IADD3 R14, P0, PT, R6, UR6, RZ ;  /* 0x00000006060e7c10 */ /* 0x00afe2000ff1e0ff */
[----:B------:R-:W1:Y:S03]  /*4100*/  LDC R24, c[0x0][0x38c] ;  /* 0x0000e300ff187b82 */ /* 0x000e660000000800 */
[----:B------:R-:W-:-:S06]  /*4110*/  IADD3.X R15, PT, PT, R20, UR7, RZ, P0, !PT ;  /* 0x00000007140f7c10 */ /* 0x000fcc00087fe4ff */
[----:B------:R-:W3:Y:S01]  /*4120*/  LDG.E.64 R14, desc[UR4][R14.64] ;  /* 0x000000040e0e7981 */ /* 0x000ee2000c1e1b00 */
[----:B0-----:R-:W-:Y:S01]  /*4130*/  IMAD.MOV.U32 R17, RZ, RZ, R9 ;  /* 0x000000ffff117224 */ /* 0x001fe200078e0009 */
[----:B-1----:R-:W-:Y:S01]  /*4140*/  IABS R25, R24 ;  /* 0x0000001800197213 */ /* 0x002fe20000000000 */
[----:B---3--:R-:W0:Y:S02]  /*4150*/  F2I.F64.TRUNC R16, R14 ;  /* 0x0000000e00107311 */ /* 0x008e24000030d100 */
[----:B0-----:R-:W-:Y:S02]  /*4160*/  IABS R18, R16 ;  /* 0x0000001000127213 */ /* 0x001fe40000000000 */
[----:B------:R-:W-:Y:S02]  /*4170*/  ISETP.GE.AND P1, PT, R16, RZ, PT ;  /* 0x000000ff1000720c */ /* 0x000fe40003f26270 */
[----:B------:R-:W-:Y:S01]  /*4180*/  MOV R16, R8 ;  /* 0x0000000800107202 */ /* 0x000fe20000000f00 */
[----:B------:R-:W-:-:S04]  /*4190*/  IMAD.HI.U32 R5, R5, R18, RZ ;  /* 0x0000001205057227 */ /* 0x000fc800078e00ff */
[----:B------:R-:W-:Y:S01]  /*41a0*/  IMAD.WIDE R16, R7, 0x8, R16 ;  /* 0x0000000807107825 */ /* 0x000fe200078e0210 */
[----:B------:R-:W-:Y:S02]  /*41b0*/  IADD3 R5, PT, PT, -R5, RZ, RZ ;  /* 0x000000ff05057210 */ /* 0x000fe40007ffe1ff */
[----:B------:R-:W-:-:S03]  /*41c0*/  IADD3 R14, P2, PT, R16, UR6, RZ ;  /* 0x00000006100e7c10 */ /* 0x000fc6000ff5e0ff */
[----:B------:R-:W-:Y:S01]  /*41d0*/  IMAD R5, R25, R5, R18 ;  /* 0x0000000519057224 */ /* 0x000fe200078e0212 */
[----:B------:R-:W-:-:S04]  /*41e0*/  IADD3.X R15, PT, PT, R17, UR7, RZ, P2, !PT ;  /* 0x00000007110f7c10 */ /* 0x000fc800097fe4ff */
[----:B------:R-:W-:-:S13]  /*41f0*/  ISETP.GT.U32.AND P0, PT, R4, R5, PT ;  /* 0x000000050400720c */ /* 0x000fda0003f04070 */
[----:B------:R-:W-:-:S05]  /*4200*/  @!P0 IMAD.IADD R5, R5, 0x1, -R25 ;  /* 0x0000000105058824 */ /* 0x000fca00078e0a19 */
[----:B------:R-:W-:-:S13]  /*4210*/  ISETP.GT.U32.AND P0, PT, R4, R5, PT ;  /* 0x000000050400720c */ /* 0x000fda0003f04070 */
[----:B------:R-:W-:Y:S01]  /*4220*/  @!P0 IMAD.IADD R5, R5, 0x1, -R25 ;  /* 0x0000000105058824 */ /* 0x000fe200078e0a19 */
[----:B------:R-:W-:Y:S02]  /*4230*/  ISETP.NE.AND P0, PT, R24, RZ, PT ;  /* 0x000000ff1800720c */ /* 0x000fe40003f05270 */
[----:B------:R-:W-:Y:S01]  /*4240*/  LOP3.LUT R24, RZ, R24, RZ, 0x33, !PT ;  /* 0x00000018ff187212 */ /* 0x000fe200078e33ff */
[----:B------:R-:W-:Y:S01]  /*4250*/  @!P1 IMAD.MOV R5, RZ, RZ, -R5 ;  /* 0x000000ffff059224 */ /* 0x000fe200078e0a05 */
[----:B--2---:R-:W-:-:S04]  /*4260*/  IADD3 R22, P1, PT, R6, UR8, RZ ;  /* 0x0000000806167c10 */ /* 0x004fc8000ff3e0ff */
[----:B------:R-:W-:Y:S02]  /*4270*/  SEL R4, R24, R5, !P0 ;  /* 0x0000000518047207 */ /* 0x000fe40004000000 */
[----:B------:R-:W-:Y:S02]  /*4280*/  IADD3.X R23, PT, PT, R20, UR9, RZ, P1, !PT ;  /* 0x0000000914177c10 */ /* 0x000fe40008ffe4ff */
[----:B------:R-:W0:Y:S02]  /*4290*/  I2F.F64 R26, R4 ;  /* 0x00000004001a7312 */ /* 0x000e240000201c00 */
[----:B0-----:R-:W-:-:S08]  /*42a0*/  DADD R26, R26, 0.5 ;  /* 0x3fe000001a1a7429 */ /* 0x001fd00000000000 */
[----:B------:R-:W-:-:S07]  /*42b0*/  DMUL R26, R26, 0.09375 ;  /* 0x3fb800001a1a7828 */ /* 0x000fce0000000000 */
[----:B------:R0:W-:Y:S04]  /*42c0*/  STG.E.64 desc[UR4][R22.64], R26 ;  /* 0x0000001a16007986 */ /* 0x0001e8000c101b04 */
[----:B------:R-:W2:Y:S01]  /*42d0*/  LDG.E.64 R18, desc[UR4][R14.64] ;  /* 0x000000040e127981 */ /* 0x000ea2000c1e1b00 */
[----:B------:R-:W1:Y:S08]  /*42e0*/  I2F.RP R28, R25 ;  /* 0x00000019001c7306 */ /* 0x000e700000209400 */
[----:B-1----:R-:W1:Y:S02]  /*42f0*/  MUFU.RCP R28, R28 ;  /* 0x0000001c001c7308 */ /* 0x002e640000001000 */
[----:B-1----:R-:W-:-:S06]  /*4300*/  VIADD R29, R28, 0xffffffe ;  /* 0x0ffffffe1c1d7836 */ /* 0x002fcc0000000000 */
[----:B------:R-:W1:Y:S02]  /*4310*/  F2I.FTZ.U32.TRUNC.NTZ R5, R29 ;  /* 0x0000001d00057305 */ /* 0x000e64000021f000 */
[----:B-1----:R-:W-:-:S06]  /*4320*/  IMAD.MOV R4, RZ, RZ, -R5 ;  /* 0x000000ffff047224 */ /* 0x002fcc00078e0a05 */
[----:B--2---:R1:W0:Y:S02]  /*4330*/  F2I.F64.TRUNC R18, R18 ;  /* 0x0000001200127311 */ /* 0x004224000030d100 */
[----:B-1----:R-:W-:Y:S01]  /*4340*/  IMAD R19, R4, R25, RZ ;  /* 0x0000001904137224 */ /* 0x002fe200078e02ff */
[----:B------:R-:W-:Y:S02]  /*4350*/  MOV R4, RZ ;  /* 0x000000ff00047202 */ /* 0x000fe40000000f00 */
[----:B0-----:R-:W-:-:S03]  /*4360*/  IABS R22, R18 ;  /* 0x0000001200167213 */ /* 0x001fc60000000000 */
[----:B------:R-:W-:Y:S01]  /*4370*/  IMAD.HI.U32 R5, R5, R19, R4 ;  /* 0x0000001305057227 */ /* 0x000fe200078e0004 */
[----:B------:R-:W-:-:S05]  /*4380*/  ISETP.GE.AND P2, PT, R18, RZ, PT ;  /* 0x000000ff1200720c */ /* 0x000fca0003f46270 */
[----:B------:R-:W-:-:S04]  /*4390*/  IMAD.HI.U32 R4, R5, R22, RZ ;  /* 0x0000001605047227 */ /* 0x000fc800078e00ff */
[----:B------:R-:W-:-:S04]  /*43a0*/  IMAD.MOV R4, RZ, RZ, -R4 ;  /* 0x000000ffff047224 */ /* 0x000fc800078e0a04 */
[----:B------:R-:W-:Y:S02]  /*43b0*/  IMAD R22, R25, R4, R22 ;  /* 0x0000000419167224 */ /* 0x000fe400078e0216 */
[----:B------:R-:W-:-:S05]  /*43c0*/  IMAD.MOV.U32 R4, RZ, RZ, R25 ;  /* 0x000000ffff047224 */ /* 0x000fca00078e0019 */
        /* <DEDUP_REMOVED lines=8> */
[----:B------:R-:W0:Y:S02]  /*4450*/  I2F.F64 R18, R26 ;  /* 0x0000001a00127312 */ /* 0x000e240000201c00 */
        /* <DEDUP_REMOVED lines=16> */
[----:B------:R-:W1:Y:S02]  /*4560*/  I2F.F64 R22, R26 ;  /* 0x0000001a00167312 */ /* 0x000e640000201c00 */
[----:B-1----:R-:W-:-:S08]  /*4570*/  DADD R22, R22, 0.5 ;  /* 0x3fe0000016167429 */ /* 0x002fd00000000000 */
[----:B------:R-:W-:-:S07]  /*4580*/  DMUL R22, R22, 0.09375 ;  /* 0x3fb8000016167828 */ /* 0x000fce0000000000 */
[----:B------:R1:W-:Y:S04]  /*4590*/  STG.E.64 desc[UR4][R16.64+0x400], R22 ;  /* 0x0004001610007986 */ /* 0x0003e8000c101b04 */
[----:B0-----:R-:W2:Y:S02]  /*45a0*/  LDG.E.64 R18, desc[UR4][R14.64+0x800] ;  /* 0x000800040e127981 */ /* 0x001ea4000c1e1b00 */
        /* <DEDUP_REMOVED lines=12> */
[----:B-1----:R-:W0:Y:S02]  /*4670*/  I2F.F64 R22, R26 ;  /* 0x0000001a00167312 */ /* 0x002e240000201c00 */
        /* <DEDUP_REMOVED lines=49> */
[----:B0-----:R-:W-:-:S04]  /*4990*/  SEL R22, R24, R27, !P0 ;  /* 0x0000001b18167207 */ /* 0x001fc80004000000 */
[----:B------:R-:W0:Y:S02]  /*49a0*/  I2F.F64 R18, R22 ;  /* 0x0000001600127312 */ /* 0x000e240000201c00 */
[----:B0-----:R-:W-:-:S08]  /*49b0*/  DADD R18, R18, 0.5 ;  /* 0x3fe0000012127429 */ /* 0x001fd00000000000 */
[----:B------:R-:W-:-:S07]  /*49c0*/  DMUL R18, R18, 0.09375 ;  /* 0x3fb8000012127828 */ /* 0x000fce0000000000 */
[----:B------:R3:W-:Y:S04]  /*49d0*/  STG.E.64 desc[UR4][R16.64+0x1400], R18 ;  /* 0x0014001210007986 */ /* 0x0007e8000c101b04 */
[----:B------:R-:W2:Y:S01]  /*49e0*/  LDG.E.64 R14, desc[UR4][R14.64+0x1800] ;  /* 0x001800040e0e7981 */ /* 0x000ea2000c1e1b00 */
[----:B------:R-:W-:Y:S02]  /*49f0*/  VIADD R21, R21, 0x8 ;  /* 0x0000000815157836 */ /* 0x000fe40000000000 */
[----:B------:R-:W-:Y:S01]  /*4a00*/  VIADD R7, R7, 0x400 ;  /* 0x0000040007077836 */ /* 0x000fe20000000000 */
[----:B--2---:R-:W0:Y:S02]  /*4a10*/  F2I.F64.TRUNC R23, R14 ;  /* 0x0000000e00177311 */ /* 0x004e24000030d100 */
[----:B0-----:R-:W-:-:S02]  /*4a20*/  IABS R28, R23 ;  /* 0x00000017001c7213 */ /* 0x001fc40000000000 */
        /* <DEDUP_REMOVED lines=9> */
[----:B------:R-:W-:Y:S01]  /*4ac0*/  @!P2 IMAD.MOV R26, RZ, RZ, -R26 ;  /* 0x000000ffff1aa224 */ /* 0x000fe200078e0a1a */
[----:B------:R-:W-:-:S04]  /*4ad0*/  IADD3.X R20, PT, PT, RZ, R20, RZ, P1, !PT ;  /* 0x00000014ff147210 */ /* 0x000fc80000ffe4ff */
[----:B------:R-:W-:Y:S02]  /*4ae0*/  SEL R24, R24, R26, !P0 ;  /* 0x0000001a18187207 */ /* 0x000fe40004000000 */
[----:B------:R-:W-:Y:S02]  /*4af0*/  ISETP.NE.AND P0, PT, R21, RZ, PT ;  /* 0x000000ff1500720c */ /* 0x000fe40003f05270 */
[----:B------:R-:W0:Y:S02]  /*4b00*/  I2F.F64 R14, R24 ;  /* 0x00000018000e7312 */ /* 0x000e240000201c00 */
[----:B0-----:R-:W-:-:S08]  /*4b10*/  DADD R14, R14, 0.5 ;  /* 0x3fe000000e0e7429 */ /* 0x001fd00000000000 */
[----:B------:R-:W-:-:S07]  /*4b20*/  DMUL R14, R14, 0.09375 ;  /* 0x3fb800000e0e7828 */ /* 0x000fce0000000000 */
[----:B------:R3:W-:Y:S01]  /*4b30*/  STG.E.64 desc[UR4][R16.64+0x1800], R14 ;  /* 0x0018000e10007986 */ /* 0x0007e2000c101b04 */
[----:B------:R-:W-:Y:S05]  /*4b40*/  @P0 BRA `(.L_x_291) ;  /* 0xfffffff400680947 */ /* 0x000fea000383ffff */
.L_x_290:
[----:B------:R-:W-:-:S13]  /*4b50*/  ISETP.NE.AND P0, PT, R2, RZ, PT ;  /* 0x000000ff0200720c */ /* 0x000fda0003f05270 */
[----:B------:R-:W-:Y:S05]  /*4b60*/  @!P0 EXIT ;  /* 0x000000000000894d */ /* 0x000fea0003800000 */
[----:B------:R-:W0:Y:S01]  /*4b70*/  LDC R6, c[0x0][0x388] ;  /* 0x0000e200ff067b82 */ /* 0x000e220000000800 */
[----:B------:R-:W-:Y:S02]  /*4b80*/  ISETP.GE.U32.AND P1, PT, R2, 0x4, PT ;  /* 0x000000040200780c */ /* 0x000fe40003f26070 */
[----:B0--3--:R-:W-:-:S04]  /*4b90*/  LOP3.LUT R18, R6, 0x3, RZ, 0xc0, !PT ;  /* 0x0000000306127812 */ /* 0x009fc800078ec0ff */
[----:B------:R-:W-:-:S07]  /*4ba0*/  ISETP.NE.AND P0, PT, R18, RZ, PT ;  /* 0x000000ff1200720c */ /* 0x000fce0003f05270 */
[----:B------:R-:W-:Y:S06]  /*4bb0*/  @!P1 BRA `(.L_x_292) ;  /* 0x0000000400549947 */ /* 0x000fec0003800000 */
[----:B------:R-:W-:Y:S01]  /*4bc0*/  IMAD R9, R3, 0x80, R0 ;  /* 0x0000008003097824 */ /* 0x000fe200078e0200 */
[----:B------:R-:W0:Y:S03]  /*4bd0*/  LDC R7, c[0x0][0x38c] ;  /* 0x0000e300ff077b82 */ /* 0x000e260000000800 */
[----:B------:R-:W-:-:S05]  /*4be0*/  IMAD.WIDE R4, R9, 0x8, R10 ;  /* 0x0000000809047825 */ /* 0x000fca00078e020a */
[----:B------:R-:W2:Y:S01]  /*4bf0*/  LDG.E.64 R16, desc[UR4][R4.64] ;  /* 0x0000000404107981 */ /* 0x000ea2000c1e1b00 */
[----:B------:R-:W-:Y:S02]  /*4c00*/  MOV R14, RZ ;  /* 0x000000ff000e7202 */ /* 0x000fe40000000f00 */
        /* <DEDUP_REMOVED lines=15> */
[----:B------:R-:W-:-:S03]  /*4d00*/  IMAD.WIDE R8, R9, 0x8, R12 ;  /* 0x0000000809087825 */ /* 0x000fc600078e020c */
[----:B------:R-:W-:-:S13]  /*4d10*/  ISETP.GT.U32.AND P1, PT, R2, R15, PT ;  /* 0x0000000f0200720c */ /* 0x000fda0003f24070 */
[----:B------:R-:W-:-:S05]  /*4d20*/  @!P1 IMAD.IADD R15, R15, 0x1, -R2 ;  /* 0x000000010f0f9824 */ /* 0x000fca00078e0a02 */
[----:B------:R-:W-:-:S13]  /*4d30*/  ISETP.GT.U32.AND P1, PT, R2, R15, PT ;  /* 0x0000000f0200720c */ /* 0x000fda0003f24070 */
[----:B------:R-:W-:Y:S02]  /*4d40*/  @!P1 IADD3 R15, PT, PT, R15, -R2, RZ ;  /* 0x800000020f0f9210 */ /* 0x000fe40007ffe0ff */
[----:B------:R-:W-:Y:S02]  /*4d50*/  ISETP.NE.AND P1, PT, R7, RZ, PT ;  /* 0x000000ff0700720c */ /* 0x000fe40003f25270 */
[----:B------:R-:W-:Y:S01]  /*4d60*/  LOP3.LUT R7, RZ, R7, RZ, 0x33, !PT ;  /* 0x00000007ff077212 */ /* 0x000fe200078e33ff */
[----:B------:R-:W-:-:S05]  /*4d70*/  @!P2 IMAD.MOV R15, RZ, RZ, -R15 ;  /* 0x000000ffff0fa224 */ /* 0x000fca00078e0a0f */
        /* <DEDUP_REMOVED lines=39> */
[----:B------:R-:W2:Y:S01]  /*4ff0*/  LDG.E.64 R4, desc[UR4][R4.64+0xc00] ;  /* 0x000c000404047981 */ /* 0x000ea2000c1e1b00 */
[----:B------:R-:W-:Y:S01]  /*5000*/  VIADD R3, R3, 0x4 ;  /* 0x0000000403037836 */ /* 0x000fe20000000000 */
        /* <DEDUP_REMOVED lines=16> */
.L_x_292:
[----:B------:R-:W-:Y:S05]  /*5110*/  @!P0 EXIT ;  /* 0x000000000000894d */ /* 0x000fea0003800000 */
[----:B------:R-:W-:Y:S02]  /*5120*/  ISETP.NE.AND P1, PT, R18, 0x1, PT ;  /* 0x000000011200780c */ /* 0x000fe40003f25270 */
[----:B------:R-:W-:-:S04]  /*5130*/  LOP3.LUT R6, R6, 0x1, RZ, 0xc0, !PT ;  /* 0x0000000106067812 */ /* 0x000fc800078ec0ff */
[----:B------:R-:W-:-:S07]  /*5140*/  ISETP.NE.U32.AND P0, PT, R6, 0x1, PT ;  /* 0x000000010600780c */ /* 0x000fce0003f05070 */
[----:B------:R-:W-:Y:S06]  /*5150*/  @!P1 BRA `(.L_x_293) ;  /* 0x0000000000d09947 */ /* 0x000fec0003800000 */
[----:B------:R-:W-:Y:S01]  /*5160*/  IMAD R7, R3, 0x80, R0 ;  /* 0x0000008003077824 */ /* 0x000fe200078e0200 */
[----:B------:R-:W1:Y:S03]  /*5170*/  LDC R6, c[0x0][0x38c] ;  /* 0x0000e300ff067b82 */ /* 0x000e660000000800 */
[----:B0-----:R-:W-:-:S05]  /*5180*/  IMAD.WIDE R4, R7, 0x8, R10 ;  /* 0x0000000807047825 */ /* 0x001fca00078e020a */
[----:B------:R-:W2:Y:S01]  /*5190*/  LDG.E.64 R14, desc[UR4][R4.64] ;  /* 0x00000004040e7981 */ /* 0x000ea2000c1e1b00 */
[----:B------:R-:W-:Y:S01]  /*51a0*/  IMAD.MOV.U32 R8, RZ, RZ, RZ ;  /* 0x000000ffff087224 */ /* 0x000fe200078e00ff */
[----:B-1----:R-:W-:Y:S02]  /*51b0*/  IABS R2, R6 ;  /* 0x0000000600027213 */ /* 0x002fe40000000000 */
        /* <DEDUP_REMOVED lines=19> */
[----:B------:R-:W-:Y:S01]  /*52f0*/  IMAD.MOV.U32 R14, RZ, RZ, R9 ;  /* 0x000000ffff0e7224 */ /* 0x000fe200078e0009 */
[----:B------:R-:W-:Y:S01]  /*5300*/  LOP3.LUT R9, RZ, R6, RZ, 0x33, !PT ;  /* 0x00000006ff097212 */ /* 0x000fe200078e33ff */
[----:B------:R-:W-:-:S03]  /*5310*/  IMAD.WIDE R6, R7, 0x8, R12 ;  /* 0x0000000807067825 */ /* 0x000fc600078e020c */
[----:B------:R-:W-:-:S04]  /*5320*/  @!P2 IADD3 R14, PT, PT, -R14, RZ, RZ ;  /* 0x000000ff0e0ea210 */ /* 0x000fc80007ffe1ff */
[----:B------:R-:W-:-:S04]  /*5330*/  SEL R16, R9, R14, !P3 ;  /* 0x0000000e09107207 */ /* 0x000fc80005800000 */
[----:B------:R-:W0:Y:S02]  /*5340*/  I2F.F64 R14, R16 ;  /* 0x00000010000e7312 */ /* 0x000e240000201c00 */
[----:B0-----:R-:W-:-:S08]  /*5350*/  DADD R14, R14, 0.5 ;  /* 0x3fe000000e0e7429 */ /* 0x001fd00000000000 */
[----:B------:R-:W-:-:S07]  /*5360*/  DMUL R14, R14, 0.09375 ;  /* 0x3fb800000e0e7828 */ /* 0x000fce0000000000 */
[----:B------:R1:W-:Y:S04]  /*5370*/  STG.E.64 desc[UR4][R6.64], R14 ;  /* 0x0000000e06007986 */ /* 0x0003e8000c101b04 */
[----:B------:R-:W2:Y:S01]  /*5380*/  LDG.E.64 R4, desc[UR4][R4.64+0x400] ;  /* 0x0004000404047981 */ /* 0x000ea2000c1e1b00 */
[----:B------:R-:W-:Y:S01]  /*5390*/  VIADD R3, R3, 0x2 ;  /* 0x0000000203037836 */ /* 0x000fe20000000000 */
        /* <DEDUP_REMOVED lines=9> */
[----:B------:R-:W-:-:S05]  /*5430*/  @!P1 IMAD.IADD R19, R19, 0x1, -R2 ;  /* 0x0000000113139824 */ /* 0x000fca00078e0a02 */
[----:B------:R-:W-:-:S04]  /*5440*/  @!P2 IADD3 R19, PT, PT, -R19, RZ, RZ ;  /* 0x000000ff1313a210 */ /* 0x000fc80007ffe1ff */
[----:B------:R-:W-:-:S04]  /*5450*/  SEL R9, R9, R19, !P3 ;  /* 0x0000001309097207 */ /* 0x000fc80005800000 */
[----:B------:R-:W0:Y:S02]  /*5460*/  I2F.F64 R4, R9 ;  /* 0x0000000900047312 */ /* 0x000e240000201c00 */
[----:B0-----:R-:W-:-:S08]  /*5470*/  DADD R4, R4, 0.5 ;  /* 0x3fe0000004047429 */ /* 0x001fd00000000000 */
[----:B------:R-:W-:-:S07]  /*5480*/  DMUL R4, R4, 0.09375 ;  /* 0x3fb8000004047828 */ /* 0x000fce0000000000 */
[----:B------:R1:W-:Y:S04]  /*5490*/  STG.E.64 desc[UR4][R6.64+0x400], R4 ;  /* 0x0004000406007986 */ /* 0x0003e8000c101b04 */
.L_x_293:
[----:B------:R-:W-:Y:S05]  /*54a0*/  @P0 EXIT ;  /* 0x000000000000094d */ /* 0x000fea0003800000 */
[----:B------:R-:W-:Y:S01]  /*54b0*/  IMAD R3, R3, 0x80, R0 ;  /* 0x0000008003037824 */ /* 0x000fe200078e0200 */
[----:B-1----:R-:W1:Y:S03]  /*54c0*/  LDC R6, c[0x0][0x38c] ;  /* 0x0000e300ff067b82 */ /* 0x002e660000000800 */
[----:B------:R-:W-:-:S06]  /*54d0*/  IMAD.WIDE R10, R3, 0x8, R10 ;  /* 0x00000008030a7825 */ /* 0x000fcc00078e020a */
[----:B------:R-:W2:Y:S01]  /*54e0*/  LDG.E.64 R10, desc[UR4][R10.64] ;  /* 0x000000040a0a7981 */ /* 0x000ea2000c1e1b00 */
[----:B------:R-:W-:Y:S01]  /*54f0*/  IMAD.WIDE R12, R3, 0x8, R12 ;  /* 0x00000008030c7825 */ /* 0x000fe200078e020c */
[----:B-1----:R-:W-:Y:S02]  /*5500*/  IABS R7, R6 ;  /* 0x0000000600077213 */ /* 0x002fe40000000000 */
[----:B------:R-:W-:Y:S02]  /*5510*/  ISETP.NE.AND P2, PT, R6, RZ, PT ;  /* 0x000000ff0600720c */ /* 0x000fe40003f45270 */
[----:B------:R-:W1:Y:S08]  /*5520*/  I2F.RP R2, R7 ;  /* 0x0000000700027306 */ /* 0x000e700000209400 */
[----:B-1----:R-:W0:Y:S02]  /*5530*/  MUFU.RCP R2, R2 ;  /* 0x0000000200027308 */ /* 0x002e240000001000 */
[----:B0-----:R-:W-:-:S06]  /*5540*/  VIADD R8, R2, 0xffffffe ;  /* 0x0ffffffe02087836 */ /* 0x001fcc0000000000 */
[----:B------:R-:W0:Y:S02]  /*5550*/  F2I.FTZ.U32.TRUNC.NTZ R5, R8 ;  /* 0x0000000800057305 */ /* 0x000e24000021f000 */
[----:B0-----:R-:W-:-:S05]  /*5560*/  IADD3 R4, PT, PT, RZ, -R5, RZ ;  /* 0x80000005ff047210 */ /* 0x001fca0007ffe0ff */
[----:B------:R-:W-:Y:S02]  /*5570*/  IMAD R9, R4, R7, RZ ;  /* 0x0000000704097224 */ /* 0x000fe400078e02ff */
[----:B------:R-:W-:-:S04]  /*5580*/  IMAD.MOV.U32 R4, RZ, RZ, RZ ;  /* 0x000000ffff047224 */ /* 0x000fc800078e00ff */
        /* <DEDUP_REMOVED lines=17> */
[----:B------:R-:W-:Y:S01]  /*56a0*/  STG.E.64 desc[UR4][R12.64], R4 ;  /* 0x000000040c007986 */ /* 0x000fe2000c101b04 */
[----:B------:R-:W-:Y:S05]  /*56b0*/  EXIT ;  /* 0x000000000000794d */ /* 0x000fea0003800000 */
.L_x_294:
        /* <DEDUP_REMOVED lines=12> */
.L_x_503:


//--------------------- .text._ZN3cub18CUB_300001_SM_10006detail9transform16transform_kernelINS2_10policy_hubILb1EN4cuda3std3__45tupleIJN6thrust24THRUST_300001_SM_1000_NS6detail15normal_iteratorINSA_10device_ptrIdEEEEEEEE10policy1000Ei13Speed_functorSF_JPdEEEvT0_iT1_T2_DpNS2_10kernel_argIT3_EE --------------------------
	.section	.text._ZN3cub18CUB_300001_SM_10006detail9transform16transform_kernelINS2_10policy_hubILb1EN4cuda3std3__45tupleIJN6thrust24THRUST_300001_SM_1000_NS6detail15normal_iteratorINSA_10device_ptrIdEEEEEEEE10policy1000Ei13Speed_functorSF_JPdEEEvT0_iT1_T2_DpNS2_10kernel_argIT3_EE,"ax",@progbits
	.align	128
        .global         _ZN3cub18CUB_300001_SM_10006detail9transform16transform_kernelINS2_10policy_hubILb1EN4cuda3std3__45tupleIJN6thrust24THRUST_300001_SM_1000_NS6detail15normal_iteratorINSA_10device_ptrIdEEEEEEEE10policy1000Ei13Speed_functorSF_JPdEEEvT0_iT1_T2_DpNS2_10kernel_argIT3_EE
        .type           _ZN3cub18CUB_300001_SM_10006detail9transform16transform_kernelINS2_10policy_hubILb1EN4cuda3std3__45tupleIJN6thrust24THRUST_300001_SM_1000_NS6detail15normal_iteratorINSA_10device_ptrIdEEEEEEEE10policy1000Ei13Speed_functorSF_JPdEEEvT0_iT1_T2_DpNS2_10kernel_argIT3_EE,@function
        .size           _ZN3cub18CUB_300001_SM_10006detail9transform16transform_kernelINS2_10policy_hubILb1EN4cuda3std3__45tupleIJN6thrust24THRUST_300001_SM_1000_NS6detail15normal_iteratorINSA_10device_ptrIdEEEEEEEE10policy1000Ei13Speed_functorSF_JPdEEEvT0_iT1_T2_DpNS2_10kernel_argIT3_EE,(.L_x_504 - _ZN3cub18CUB_300001_SM_10006detail9transform16transform_kernelINS2_10policy_hubILb1EN4cuda3std3__45tupleIJN6thrust24THRUST_300001_SM_1000_NS6detail15normal_iteratorINSA_10device_ptrIdEEEEEEEE10policy1000Ei13Speed_functorSF_JPdEEEvT0_iT1_T2_DpNS2_10kernel_argIT3_EE)
        .other          _ZN3cub18CUB_300001_SM_10006detail9transform16transform_kernelINS2_10policy_hubILb1EN4cuda3std3__45tupleIJN6thrust24THRUST_300001_SM_1000_NS6detail15normal_iteratorINSA_10device_ptrIdEEEEEEEE10policy1000Ei13Speed_functorSF_JPdEEEvT0_iT1_T2_DpNS2_10kernel_argIT3_EE,@"STO_CUDA_ENTRY STV_DEFAULT"
_ZN3cub18CUB_300001_SM_10006detail9transform16transform_kernelINS2_10policy_hubILb1EN4cuda3std3__45tupleIJN6thrust24THRUST_300001_SM_1000_NS6detail15normal_iteratorINSA_10device_ptrIdEEEEEEEE10policy1000Ei13Speed_functorSF_JPdEEEvT0_iT1_T2_DpNS2_10kernel_argIT3_EE:
.text._ZN3cub18CUB_300001_SM_10006detail9transform16transform_kernelINS2_10policy_hubILb1EN4cuda3std3__45tupleIJN6thrust24THRUST_300001_SM_1000_NS6detail15normal_iteratorINSA_10device_ptrIdEEEEEEEE10policy1000Ei13Speed_functorSF_JPdEEEvT0_iT1_T2_DpNS2_10kernel_argIT3_EE:
[----:B------:R-:W-:Y:S08]  /*0000*/  LDC R1, c[0x0][0x37c] ;  /* 0x0000df00ff017b82 */ /* 0x000ff00000000800 */
[----:B------:R-:W0:Y:S01]  /*0010*/  LDC.64 R6, c[0x0][0x380] ;  /* 0x0000e000ff067b82 */ /* 0x000e220000000a00 */
[----:B------:R-:W1:Y:S01]  /*0020*/  S2R R0, SR_TID.X ;  /* 0x0000000000007919 */ /* 0x000e620000002100 */
[----:B------:R-:W-:Y:S06]  /*0030*/  BSSY.RECONVERGENT B0, `(.L_x_295) ;  /* 0x0000013000007945 */ /* 0x000fec0003800200 */
[----:B------:R-:W2:Y:S01]  /*0040*/  S2UR UR4, SR_CTAID.X ;  /* 0x00000000000479c3 */ /* 0x000ea20000002500 */
[----:B0-----:R-:W-:-:S04]  /*0050*/  IMAD.SHL.U32 R3, R7, 0x80, RZ ;  /* 0x0000008007037824 */ /* 0x001fc800078e00ff */
[----:B--2---:R-:W-:Y:S02]  /*0060*/  IMAD R9, R3, UR4, RZ ;  /* 0x0000000403097c24 */ /* 0x004fe4000f8e02ff */
[----:B-1----:R-:W-:Y:S02]  /*0070*/  IMAD.SHL.U32 R11, R0, 0x80, RZ ;  /* 0x00000080000b7824 */ /* 0x002fe400078e00ff */
[----:B------:R-:W-:-:S05]  /*0080*/  IMAD.IADD R6, R6, 0x1, -R9 ;  /* 0x0000000106067824 */ /* 0x000fca00078e0a09 */
[----:B------:R-:W-:-:S05]  /*0090*/  VIMNMX R2, PT, PT, R3, R6, PT ;  /* 0x0000000603027248 */ /* 0x000fca0003fe0100 */
[----:B------:R-:W-:-:S05]  /*00a0*/  IMAD.SHL.U32 R8, R2, 0x8, RZ ;  /* 0x0000000802087824 */ /* 0x000fca00078e00ff */
[----:B------:R-:W-:-:S13]  /*00b0*/  ISETP.GE.AND P0, PT, R11, R8, PT ;  /* 0x000000080b00720c */ /* 0x000fda0003f06270 */
[----:B------:R-:W-:Y:S05]  /*00c0*/  @P0 BRA `(.L_x_296) ;  /* 0x0000000000240947 */ /* 0x000fea0003800000 */
[----:B------:R-:W0:Y:S02]  /*00d0*/  LDC.64 R4, c[0x0][0x398] ;  /* 0x0000e600ff047b82 */ /* 0x000e240000000a00 */
[----:B0-----:R-:W-:-:S04]  /*00e0*/  IMAD.WIDE.U32 R4, R0, 0x80, R4 ;  /* 0x0000008000047825 */ /* 0x001fc800078e0004 */
[----:B------:R-:W-:-:S07]  /*00f0*/  IMAD.WIDE R4, R9, 0x8, R4 ;  /* 0x0000000809047825 */ /* 0x000fce00078e0204 */
.L_x_297:
[----:B------:R-:W-:Y:S01]  /*0100*/  IADD3 R11, PT, PT, R11, 0x4000, RZ ;  /* 0x000040000b0b7810 */ /* 0x000fe20007ffe0ff */
[----:B------:R0:W-:Y:S03]  /*0110*/  CCTL.E.PF2 [R4] ;  /* 0x000000000400798f */ /* 0x0001e60000800100 */
[----:B------:R-:W-:Y:S02]  /*0120*/  ISETP.GE.AND P0, PT, R11, R8, PT ;  /* 0x000000080b00720c */ /* 0x000fe40003f06270 */
[----:B0-----:R-:W-:-:S05]  /*0130*/  IADD3 R4, P1, PT, R4, 0x4000, RZ ;  /* 0x0000400004047810 */ /* 0x001fca0007f3e0ff */
[----:B------:R-:W-:-:S06]  /*0140*/  IMAD.X R5, RZ, RZ, R5, P1 ;  /* 0x000000ffff057224 */ /* 0x000fcc00008e0605 */
[----:B------:R-:W-:Y:S05]  /*0150*/  @!P0 BRA `(.L_x_297) ;  /* 0xfffffffc00e88947 */ /* 0x000fea000383ffff */
.L_x_296:
[----:B------:R-:W-:Y:S05]  /*0160*/  BSYNC.RECONVERGENT B0 ;  /* 0x0000000000007941 */ /* 0x000fea0003800200 */
.L_x_295:
[----:B------:R-:W0:Y:S01]  /*0170*/  LDCU.128 UR8, c[0x0][0x390] ;  /* 0x00007200ff0877ac */ /* 0x000e220008000c00 */
[----:B------:R-:W-:Y:S01]  /*0180*/  ISETP.GT.AND P0, PT, R3, R6, PT ;  /* 0x000000060300720c */ /* 0x000fe20003f04270 */
[----:B------:R-:W-:Y:S01]  /*0190*/  IMAD.WIDE R8, R9, 0x8, RZ ;  /* 0x0000000809087825 */ /* 0x000fe200078e02ff */
[----:B------:R-:W1:Y:S02]  /*01a0*/  LDCU.64 UR4, c[0x0][0x358] ;  /* 0x00006b00ff0477ac */ /* 0x000e640008000a00 */
[C---:B0-----:R-:W-:Y:S02]  /*01b0*/  IADD3 R10, P1, PT, R8.reuse, UR10, RZ ;  /* 0x0000000a080a7c10 */ /* 0x041fe4000ff3e0ff */
[----:B------:R-:W-:Y:S02]  /*01c0*/  IADD3 R12, P2, PT, R8, UR8, RZ ;  /* 0x00000008080c7c10 */ /* 0x000fe4000ff5e0ff */
[C---:B------:R-:W-:Y:S02]  /*01d0*/  IADD3.X R11, PT, PT, R9.reuse, UR11, RZ, P1, !PT ;  /* 0x0000000b090b7c10 */ /* 0x040fe40008ffe4ff */
[----:B------:R-:W-:-:S03]  /*01e0*/  IADD3.X R13, PT, PT, R9, UR9, RZ, P2, !PT ;  /* 0x00000009090d7c10 */ /* 0x000fc600097fe4ff */
[----:B-1----:R-:W-:Y:S06]  /*01f0*/  @P0 BRA `(.L_x_298) ;  /* 0x0000002000240947 */ /* 0x002fec0003800000 */
[----:B------:R-:W-:-:S13]  /*0200*/  ISETP.GE.AND P0, PT, R7, 0x1, PT ;  /* 0x000000010700780c */ /* 0x000fda0003f06270 */
[----:B------:R-:W-:Y:S05]  /*0210*/  @!P0 EXIT ;  /* 0x000000000000894d */ /* 0x000fea0003800000 */
[C---:B------:R-:W-:Y:S01]  /*0220*/  ISETP.GE.U32.AND P0, PT, R7.reuse, 0x8, PT ;  /* 0x000000080700780c */ /* 0x040fe20003f06070 */
[----:B------:R-:W-:Y:S01]  /*0230*/  IMAD.MOV.U32 R3, RZ, RZ, RZ ;  /* 0x000000ffff037224 */ /* 0x000fe200078e00ff */
[----:B------:R-:W-:-:S11]  /*0240*/  LOP3.LUT R2, R7, 0x7, RZ, 0xc0, !PT ;  /* 0x0000000707027812 */ /* 0x000fd600078ec0ff */
[----:B------:R-:W-:Y:S05]  /*0250*/  @!P0 BRA `(.L_x_299) ;  /* 0x0000001400308947 */ /* 0x000fea0003800000 */
[----:B------:R-:W-:Y:S01]  /*0260*/  IMAD.WIDE.U32 R14, R0, 0x8, R8 ;  /* 0x00000008000e7825 */ /* 0x000fe200078e0008 */
[----:B------:R-:W0:Y:S02]  /*0270*/  LDC R3, c[0x0][0x388] ;  /* 0x0000e200ff037b82 */ /* 0x000e240000000800 */
[----:B------:R-:W-:-:S04]  /*0280*/  IADD3 R16, P0, PT, R14, UR10, RZ ;  /* 0x0000000a0e107c10 */ /* 0x000fc8000ff1e0ff */
[----:B------:R-:W-:-:S06]  /*0290*/  IADD3.X R17, PT, PT, R15, UR11, RZ, P0, !PT ;  /* 0x0000000b0f117c10 */ /* 0x000fcc00087fe4ff */
[----:B------:R-:W2:Y:S01]  /*02a0*/  LDG.E.64 R16, desc[UR4][R16.64] ;  /* 0x0000000410107981 */ /* 0x000ea2000c1e1b00 */
[----:B0-----:R-:W-:-:S04]  /*02b0*/  IABS R4, R3 ;  /* 0x0000000300047213 */ /* 0x001fc80000000000 */
[----:B------:R-:W0:Y:S08]  /*02c0*/  I2F.RP R20, R4 ;  /* 0x0000000400147306 */ /* 0x000e300000209400 */
[----:B0-----:R-:W0:Y:S02]  /*02d0*/  MUFU.RCP R20, R20 ;  /* 0x0000001400147308 */ /* 0x001e240000001000 */
[----:B0-----:R-:W-:-:S06]  /*02e0*/  VIADD R18, R20, 0xffffffe ;  /* 0x0ffffffe14127836 */ /* 0x001fcc0000000000 */
[----:B------:R0:W1:Y:S02]  /*02f0*/  F2I.FTZ.U32.TRUNC.NTZ R19, R18 ;  /* 0x0000001200137305 */ /* 0x000064000021f000 */
[----:B0-----:R-:W-:Y:S02]  /*0300*/  HFMA2 R18, -RZ, RZ, 0, 0 ;  /* 0x00000000ff127431 */ /* 0x001fe400000001ff */
[----:B-1----:R-:W-:-:S04]  /*0310*/  IMAD.MOV R5, RZ, RZ, -R19 ;  /* 0x000000ffff057224 */ /* 0x002fc800078e0a13 */
[----:B------:R-:W-:-:S04]  /*0320*/  IMAD R5, R5, R4, RZ ;  /* 0x0000000405057224 */ /* 0x000fc800078e02ff */
[----:B------:R-:W-:Y:S01]  /*0330*/  IMAD.HI.U32 R5, R19, R5, R18 ;  /* 0x0000000513057227 */ /* 0x000fe200078e0012 */
[----:B--2---:R0:W1:Y:S02]  /*0340*/  F2I.F64.TRUNC R6, R16 ;  /* 0x0000001000067311 */ /* 0x004064000030d100 */
[----:B0-----:R-:W-:Y:S02]  /*0350*/  IADD3 R17, PT, PT, R0, 0x80, RZ ;  /* 0x0000008000117810 */ /* 0x001fe40007ffe0ff */
[----:B-1----:R-:W-:-:S03]  /*0360*/  IABS R21, R6 ;  /* 0x0000000600157213 */ /* 0x002fc60000000000 */
[----:B------:R-:W-:Y:S01]  /*0370*/  IMAD.WIDE R16, R17, 0x8, R8 ;  /* 0x0000000811107825 */ /* 0x000fe200078e0208 */
[----:B------:R-:W-:-:S03]  /*0380*/  ISETP.GE.AND P1, PT, R6, RZ, PT ;  /* 0x000000ff0600720c */ /* 0x000fc60003f26270 */
        /* <DEDUP_REMOVED lines=8> */
[----:B------:R-:W-:Y:S01]  /*0410*/  LOP3.LUT R3, RZ, R3, RZ, 0x33, !PT ;  /* 0x00000003ff037212 */ /* 0x000fe200078e33ff */
[----:B------:R-:W-:Y:S01]  /*0420*/  @!P1 IMAD.MOV R19, RZ, RZ, -R19 ;  /* 0x000000ffff139224 */ /* 0x000fe200078e0a13 */
[----:B------:R-:W-:-:S04]  /*0430*/  IADD3 R20, P1, PT, R14, UR8, RZ ;  /* 0x000000080e147c10 */ /* 0x000fc8000ff3e0ff */
[----:B------:R-:W-:Y:S02]  /*0440*/  SEL R6, R3, R19, !P0 ;  /* 0x0000001303067207 */ /* 0x000fe40004000000 */
[----:B------:R-:W-:Y:S02]  /*0450*/  IADD3.X R21, PT, PT, R15, UR9, RZ, P1, !PT ;  /* 0x000000090f157c10 */ /* 0x000fe40008ffe4ff */
        /* <DEDUP_REMOVED lines=29> */
[----:B------:R-:W-:-:S05]  /*0630*/  IMAD.HI.U32 R6, R5, R25, RZ ;  /* 0x0000001905067227 */ /* 0x000fca00078e00ff */
[----:B------:R-:W-:-:S05]  /*0640*/  IADD3 R6, PT, PT, -R6, RZ, RZ ;  /* 0x000000ff06067210 */ /* 0x000fca0007ffe1ff */
[----:B------:R-:W-:-:S05]  /*0650*/  IMAD R25, R4, R6, R25 ;  /* 0x0000000604197224 */ /* 0x000fca00078e0219 */
[----:B------:R-:W-:-:S13]  /*0660*/  ISETP.GT.U32.AND P1, PT, R4, R25, PT ;  /* 0x000000190400720c */ /* 0x000fda0003f24070 */
[----:B------:R-:W-:-:S05]  /*0670*/  @!P1 IMAD.IADD R25, R25, 0x1, -R4 ;  /* 0x0000000119199824 */ /* 0x000fca00078e0a04 */
[----:B------:R-:W-:-:S13]  /*0680*/  ISETP.GT.U32.AND P1, PT, R4, R25, PT ;  /* 0x000000190400720c */ /* 0x000fda0003f24070 */
[----:B------:R-:W-:-:S04]  /*0690*/  @!P1 IMAD.IADD R25, R25, 0x1, -R4 ;  /* 0x0000000119199824 */ /* 0x000fc800078e0a04 */
        /* <DEDUP_REMOVED lines=84> */
[----:B------:R-:W-:Y:S01]  /*0be0*/  @!P1 IMAD.IADD R23, R23, 0x1, -R4 ;  /* 0x0000000117179824 */ /* 0x000fe200078e0a04 */
        /* <DEDUP_REMOVED lines=12> */
[----:B------:R-:W-:Y:S01]  /*0cb0*/  IADD3 R7, PT, PT, R0, 0x480, RZ ;  /* 0x0000048000077810 */ /* 0x000fe20007ffe0ff */
[----:B------:R-:W1:Y:S01]  /*0cc0*/  LDCU.64 UR6, c[0x0][0x398] ;  /* 0x00007300ff0677ac */ /* 0x000e620008000a00 */
[----:B------:R-:W2:Y:S05]  /*0cd0*/  LDCU.64 UR8, c[0x0][0x390] ;  /* 0x00007200ff0877ac */ /* 0x000eaa0008000a00 */
.L_x_300:
[----:B-1-3--:R-:W-:Y:S01]  /*0ce0*/  IADD3 R14, P0, PT, R6, UR6, RZ ;  /* 0x00000006060e7c10 */ /* 0x00afe2000ff1e0ff */
[----:B------:R-:W1:Y:S03]  /*0cf0*/  LDC R24, c[0x0][0x388] ;  /* 0x0000e200ff187b82 */ /* 0x000e660000000800 */
[----:B------:R-:W-:-:S06]  /*0d00*/  IADD3.X R15, PT, PT, R20, UR7, RZ, P0, !PT ;  /* 0x00000007140f7c10 */ /* 0x000fcc00087fe4ff */
[----:B------:R-:W0:Y:S01]  /*0d10*/  LDG.E.64 R14, desc[UR4][R14.64] ;  /* 0x000000040e0e7981 */ /* 0x000e22000c1e1b00 */
[----:B-1----:R-:W-:Y:S01]  /*0d20*/  IABS R25, R24 ;  /* 0x0000001800197213 */ /* 0x002fe20000000000 */
[----:B0-----:R-:W0:Y:S02]  /*0d30*/  F2I.F64.TRUNC R16, R14 ;  /* 0x0000000e00107311 */ /* 0x001e24000030d100 */
[----:B0-----:R-:W-:Y:S02]  /*0d40*/  IABS R18, R16 ;  /* 0x0000001000127213 */ /* 0x001fe40000000000 */
[----:B------:R-:W-:Y:S01]  /*0d50*/  ISETP.GE.AND P1, PT, R16, RZ, PT ;  /* 0x000000ff1000720c */ /* 0x000fe20003f26270 */
[----:B------:R-:W-:-:S04]  /*0d60*/  IMAD.WIDE R16, R7, 0x8, R8 ;  /* 0x0000000807107825 */ /* 0x000fc800078e0208 */
[----:B------:R-:W-:Y:S01]  /*0d70*/  IMAD.HI.U32 R5, R5, R18, RZ ;  /* 0x0000001205057227 */ /* 0x000fe200078e00ff */
[----:B------:R-:W-:-:S03]  /*0d80*/  IADD3 R14, P2, PT, R16, UR6, RZ ;  /* 0x00000006100e7c10 */ /* 0x000fc6000ff5e0ff */
[----:B------:R-:W-:Y:S01]  /*0d90*/  IMAD.MOV R5, RZ, RZ, -R5 ;  /* 0x000000ffff057224 */ /* 0x000fe200078e0a05 */
[----:B------:R-:W-:-:S03]  /*0da0*/  IADD3.X R15, PT, PT, R17, UR7, RZ, P2, !PT ;  /* 0x00000007110f7c10 */ /* 0x000fc600097fe4ff */
        /* <DEDUP_REMOVED lines=18> */
[----:B-1----:R-:W-:-:S06]  /*0ed0*/  IADD3 R29, PT, PT, R28, 0xffffffe, RZ ;  /* 0x0ffffffe1c1d7810 */ /* 0x002fcc0007ffe0ff */
[----:B------:R-:W1:Y:S02]  /*0ee0*/  F2I.FTZ.U32.TRUNC.NTZ R5, R29 ;  /* 0x0000001d00057305 */ /* 0x000e64000021f000 */
[----:B-1----:R-:W-:-:S06]  /*0ef0*/  IMAD.MOV R4, RZ, RZ, -R5 ;  /* 0x000000ffff047224 */ /* 0x002fcc00078e0a05 */
[----:B--2---:R1:W0:Y:S02]  /*0f00*/  F2I.F64.TRUNC R18, R18 ;  /* 0x0000001200127311 */ /* 0x004224000030d100 */
[----:B-1----:R-:W-:Y:S02]  /*0f10*/  IMAD R19, R4, R25, RZ ;  /* 0x0000001904137224 */ /* 0x002fe400078e02ff */
[----:B------:R-:W-:Y:S01]  /*0f20*/  IMAD.MOV.U32 R4, RZ, RZ, RZ ;  /* 0x000000ffff047224 */ /* 0x000fe200078e00ff */
        /* <DEDUP_REMOVED lines=8> */
[----:B------:R-:W-:-:S04]  /*0fb0*/  @!P1 IADD3 R22, PT, PT, R22, -R25, RZ ;  /* 0x8000001916169210 */ /* 0x000fc80007ffe0ff */
[----:B------:R-:W-:-:S13]  /*0fc0*/  ISETP.GT.U32.AND P1, PT, R4, R22, PT ;  /* 0x000000160400720c */ /* 0x000fda0003f24070 */
[----:B------:R-:W-:Y:S01]  /*0fd0*/  @!P1 IMAD.IADD R22, R22, 0x1, -R25 ;  /* 0x0000000116169824 */ /* 0x000fe200078e0a19 */
        /* <DEDUP_REMOVED lines=108> */
[----:B------:R-:W-:-:S03]  /*16a0*/  IMAD.X R20, RZ, RZ, R20, P1 ;  /* 0x000000ffff147224 */ /* 0x000fc600008e0614 */
[----:B------:R-:W-:Y:S02]  /*16b0*/  SEL R24, R24, R26, !P0 ;  /* 0x0000001a18187207 */ /* 0x000fe40004000000 */
[----:B------:R-:W-:Y:S02]  /*16c0*/  ISETP.NE.AND P0, PT, R21, RZ, PT ;  /* 0x000000ff1500720c */ /* 0x000fe40003f05270 */
[----:B------:R-:W0:Y:S02]  /*16d0*/  I2F.F64 R14, R24 ;  /* 0x00000018000e7312 */ /* 0x000e240000201c00 */
[----:B0-----:R-:W-:-:S08]  /*16e0*/  DADD R14, R14, 0.5 ;  /* 0x3fe000000e0e7429 */ /* 0x001fd00000000000 */
[----:B------:R-:W-:-:S07]  /*16f0*/  DMUL R14, R14, 0.09375 ;  /* 0x3fb800000e0e7828 */ /* 0x000fce0000000000 */
[----:B------:R3:W-:Y:S01]  /*1700*/  STG.E.64 desc[UR4][R16.64+0x1800], R14 ;  /* 0x0018000e10007986 */ /* 0x0007e2000c101b04 */
[----:B------:R-:W-:Y:S05]  /*1710*/  @P0 BRA `(.L_x_300) ;  /* 0xfffffff400700947 */ /* 0x000fea000383ffff */
.L_x_299:
[----:B------:R-:W-:-:S13]  /*1720*/  ISETP.NE.AND P0, PT, R2, RZ, PT ;  /* 0x000000ff0200720c */ /* 0x000fda0003f05270 */
[----:B------:R-:W-:Y:S05]  /*1730*/  @!P0 EXIT ;  /* 0x000000000000894d */ /* 0x000fea0003800000 */
[----:B------:R-:W0:Y:S01]  /*1740*/  LDC R6, c[0x0][0x384] ;  /* 0x0000e100ff067b82 */ /* 0x000e220000000800 */
[----:B------:R-:W-:Y:S02]  /*1750*/  ISETP.GE.U32.AND P1, PT, R2, 0x4, PT ;  /* 0x000000040200780c */ /* 0x000fe40003f26070 */
[----:B0--3--:R-:W-:-:S04]  /*1760*/  LOP3.LUT R18, R6, 0x3, RZ, 0xc0, !PT ;  /* 0x0000000306127812 */ /* 0x009fc800078ec0ff */
[----:B------:R-:W-:-:S07]  /*1770*/  ISETP.NE.AND P0, PT, R18, RZ, PT ;  /* 0x000000ff1200720c */ /* 0x000fce0003f05270 */
[----:B------:R-:W-:Y:S06]  /*1780*/  @!P1 BRA `(.L_x_301) ;  /* 0x0000000400549947 */ /* 0x000fec0003800000 */
[----:B------:R-:W-:Y:S01]  /*1790*/  LEA R9, R3, R0, 0x7 ;  /* 0x0000000003097211 */ /* 0x000fe200078e38ff */
[----:B------:R-:W0:Y:S04]  /*17a0*/  LDC R7, c[0x0][0x388] ;  /* 0x0000e200ff077b82 */ /* 0x000e280000000800 */
[----:B------:R-:W-:-:S05]  /*17b0*/  IMAD.WIDE R4, R9, 0x8, R10 ;  /* 0x0000000809047825 */ /* 0x000fca00078e020a */
        /* <DEDUP_REMOVED lines=16> */
[----:B------:R-:W-:Y:S02]  /*18c0*/  IMAD R15, R2, R8, R15 ;  /* 0x00000008020f7224 */ /* 0x000fe400078e020f */
[----:B------:R-:W-:-:S03]  /*18d0*/  IMAD.WIDE R8, R9, 0x8, R12 ;  /* 0x0000000809087825 */ /* 0x000fc600078e020c */
[----:B------:R-:W-:-:S13]  /*18e0*/  ISETP.GT.U32.AND P1, PT, R2, R15, PT ;  /* 0x0000000f0200720c */ /* 0x000fda0003f24070 */
[----:B------:R-:W-:-:S05]  /*18f0*/  @!P1 IMAD.IADD R15, R15, 0x1, -R2 ;  /* 0x000000010f0f9824 */ /* 0x000fca00078e0a02 */
[----:B------:R-:W-:-:S13]  /*1900*/  ISETP.GT.U32.AND P1, PT, R2, R15, PT ;  /* 0x0000000f0200720c */ /* 0x000fda0003f24070 */
[----:B------:R-:W-:Y:S01]  /*1910*/  @!P1 IMAD.IADD R15, R15, 0x1, -R2 ;  /* 0x000000010f0f9824 */ /* 0x000fe200078e0a02 */
        /* <DEDUP_REMOVED lines=56> */
[----:B------:R-:W1:Y:S02]  /*1ca0*/  I2F.F64 R4, R7 ;  /* 0x0000000700047312 */ /* 0x000e640000201c00 */
[----:B-1----:R-:W-:-:S08]  /*1cb0*/  DADD R4, R4, 0.5 ;  /* 0x3fe0000004047429 */ /* 0x002fd00000000000 */
[----:B------:R-:W-:-:S07]  /*1cc0*/  DMUL R4, R4, 0.09375 ;  /* 0x3fb8000004047828 */ /* 0x000fce0000000000 */
[----:B------:R0:W-:Y:S04]  /*1cd0*/  STG.E.64 desc[UR4][R8.64+0xc00], R4 ;  /* 0x000c000408007986 */ /* 0x0001e8000c101b04 */
.L_x_301:
        /* <DEDUP_REMOVED lines=9> */
[----:B------:R-:W-:Y:S02]  /*1d70*/  MOV R8, RZ ;  /* 0x000000ff00087202 */ /* 0x000fe40000000f00 */
[----:B-1----:R-:W-:Y:S02]  /*1d80*/  IABS R2, R6 ;  /* 0x0000000600027213 */ /* 0x002fe40000000000 */
        /* <DEDUP_REMOVED lines=19> */
[----:B------:R-:W-:Y:S02]  /*1ec0*/  MOV R14, R9 ;  /* 0x00000009000e7202 */ /* 0x000fe40000000f00 */
[----:B------:R-:W-:Y:S01]  /*1ed0*/  LOP3.LUT R9, RZ, R6, RZ, 0x33, !PT ;  /* 0x00000006ff097212 */ /* 0x000fe200078e33ff */
[----:B------:R-:W-:-:S04]  /*1ee0*/  IMAD.WIDE R6, R7, 0x8, R12 ;  /* 0x0000000807067825 */ /* 0x000fc800078e020c */
[----:B------:R-:W-:-:S05]  /*1ef0*/  @!P2 IMAD.MOV R14, RZ, RZ, -R14 ;  /* 0x000000ffff0ea224 */ /* 0x000fca00078e0a0e */
        /* <DEDUP_REMOVED lines=23> */
.L_x_302:
        /* <DEDUP_REMOVED lines=32> */
[----:B------:R-:W-:Y:S01]  /*2270*/  STG.E.64 desc[UR4][R12.64], R4 ;  /* 0x000000040c007986 */ /* 0x000fe2000c101b04 */
[----:B------:R-:W-:Y:S05]  /*2280*/  EXIT ;  /* 0x000000000000794d */ /* 0x000fea0003800000 */
.L_x_298:
[----:B------:R-:W-:-:S13]  /*2290*/  ISETP.GE.AND P0, PT, R7, 0x1, PT ;  /* 0x000000010700780c */ /* 0x000fda0003f06270 */
[----:B------:R-:W-:Y:S05]  /*22a0*/  @!P0 EXIT ;  /* 0x000000000000894d */ /* 0x000fea0003800000 */
[C---:B------:R-:W-:Y:S01]  /*22b0*/  ISETP.GE.U32.AND P0, PT, R7.reuse, 0x8, PT ;  /* 0x000000080700780c */ /* 0x040fe20003f06070 */
[----:B------:R-:W-:Y:S01]  /*22c0*/  IMAD.MOV.U32 R3, RZ, RZ, RZ ;  /* 0x000000ffff037224 */ /* 0x000fe200078e00ff */
[----:B------:R-:W-:-:S11]  /*22d0*/  LOP3.LUT R18, R7, 0x7, RZ, 0xc0, !PT ;  /* 0x0000000707127812 */ /* 0x000fd600078ec0ff */
[----:B------:R-:W-:Y:S05]  /*22e0*/  @!P0 BRA `(.L_x_303) ;  /* 0x0000001000348947 */ /* 0x000fea0003800000 */
[----:B------:R-:W0:Y:S01]  /*22f0*/  LDC R20, c[0x0][0x388] ;  /* 0x0000e200ff147b82 */ /* 0x000e220000000800 */
[----:B------:R-:W-:Y:S01]  /*2300*/  LOP3.LUT R3, R7, 0x7ffffff8, RZ, 0xc0, !PT ;  /* 0x7ffffff807037812 */ /* 0x000fe200078ec0ff */
[----:B------:R-:W-:-:S07]  /*2310*/  IMAD.MOV.U32 R8, RZ, RZ, RZ ;  /* 0x000000ffff087224 */ /* 0x000fce00078e00ff */
.L_x_320:
[----:B------:R-:W-:Y:S01]  /*2320*/  IMAD R9, R8, 0x80, R0 ;  /* 0x0000008008097824 */ /* 0x000fe200078e0200 */
[----:B------:R-:W-:Y:S03]  /*2330*/  BSSY.RECONVERGENT B0, `(.L_x_304) ;  /* 0x000002b000007945 */ /* 0x000fe60003800200 */
[C---:B0-----:R-:W-:Y:S01]  /*2340*/  VIADD R5, R9.reuse, 0x100 ;  /* 0x0000010009057836 */ /* 0x041fe20000000000 */
[CC--:B------:R-:W-:Y:S01]  /*2350*/  ISETP.GE.AND P0, PT, R9.reuse, R2.reuse, PT ;  /* 0x000000020900720c */ /* 0x0c0fe20003f06270 */
[C---:B------:R-:W-:Y:S01]  /*2360*/  VIADD R17, R9.reuse, 0x200 ;  /* 0x0000020009117836 */ /* 0x040fe20000000000 */
[C---:B-1234-:R-:W-:Y:S01]  /*2370*/  IADD3 R15, PT, PT, R9.reuse, 0x180, RZ ;  /* 0x00000180090f7810 */ /* 0x05efe20007ffe0ff */
[----:B------:R-:W-:Y:S01]  /*2380*/  VIADD R7, R9, 0x80 ;  /* 0x0000008009077836 */ /* 0x000fe20000000000 */
[-C--:B------:R-:W-:Y:S02]  /*2390*/  ISETP.GE.AND P3, PT, R5, R2.reuse, PT ;  /* 0x000000020500720c */ /* 0x080fe40003f66270 */
[-C--:B------:R-:W-:Y:S01]  /*23a0*/  ISETP.GE.AND P2, PT, R15, R2.reuse, PT ;  /* 0x000000020f00720c */ /* 0x080fe20003f46270 */
[----:B------:R-:W-:Y:S01]  /*23b0*/  VIADD R15, R9, 0x280 ;  /* 0x00000280090f7836 */ /* 0x000fe20000000000 */
[----:B------:R-:W-:-:S02]  /*23c0*/  ISETP.GE.AND P1, PT, R17, R2, PT ;  /* 0x000000021100720c */ /* 0x000fc40003f26270 */
[----:B------:R-:W-:-:S03]  /*23d0*/  ISETP.GE.AND P4, PT, R7, R2, PT ;  /* 0x000000020700720c */ /* 0x000fc60003f86270 */
[----:B------:R-:W-:Y:S10]  /*23e0*/  @P0 BRA `(.L_x_305) ;  /* 0x00000000007c0947 */ /* 0x000ff40003800000 */
[----:B------:R-:W-:-:S06]  /*23f0*/  IMAD.WIDE.U32 R16, R9, 0x8, R10 ;  /* 0x0000000809107825 */ /* 0x000fcc00078e000a */
[----:B------:R-:W2:Y:S01]  /*2400*/  LDG.E.64 R16, desc[UR4][R16.64] ;  /* 0x0000000410107981 */ /* 0x000ea2000c1e1b00 */
[----:B0-----:R-:W-:Y:S01]  /*2410*/  IABS R6, R20 ;  /* 0x0000001400067213 */ /* 0x001fe20000000000 */
[----:B------:R-:W-:Y:S01]  /*2420*/  IMAD.MOV.U32 R4, RZ, RZ, RZ ;  /* 0x000000ffff047224 */ /* 0x000fe200078e00ff */
        /* <DEDUP_REMOVED lines=27> */
.L_x_305:
[----:B------:R-:W-:Y:S05]  /*25e0*/  BSYNC.RECONVERGENT B0 ;  /* 0x0000000000007941 */ /* 0x000fea0003800200 */
.L_x_304:
[----:B------:R-:W-:Y:S01]  /*25f0*/  BSSY.RECONVERGENT B0, `(.L_x_306) ;  /* 0x0000021000007945 */ /* 0x000fe20003800200 */
[----:B-1----:R-:W-:Y:S01]  /*2600*/  IMAD.WIDE R4, R7, 0x8, R10 ;  /* 0x0000000807047825 */ /* 0x002fe200078e020a */
[----:B------:R-:W-:-:S03]  /*2610*/  ISETP.GE.AND P0, PT, R15, R2, PT ;  /* 0x000000020f00720c */ /* 0x000fc60003f06270 */
[----:B------:R-:W-:Y:S02]  /*2620*/  VIADD R19, R9, 0x300 ;  /* 0x0000030009137836 */ /* 0x000fe40000000000 */
[----:B------:R-:W-:Y:S01]  /*2630*/  IMAD.WIDE R6, R7, 0x8, R12 ;  /* 0x0000000807067825 */ /* 0x000fe200078e020c */
[----:B------:R-:W-:Y:S07]  /*2640*/  @P4 BRA `(.L_x_307) ;  /* 0x00000000006c4947 */ /* 0x000fee0003800000 */
[----:B------:R-:W2:Y:S01]  /*2650*/  LDG.E.64 R14, desc[UR4][R4.64] ;  /* 0x00000004040e7981 */ /* 0x000ea2000c1e1b00 */
[----:B0-----:R-:W-:Y:S02]  /*2660*/  IABS R21, R20 ;  /* 0x0000001400157213 */ /* 0x001fe40000000000 */
[----:B------:R-:W-:Y:S02]  /*2670*/  ISETP.NE.AND P6, PT, R20, RZ, PT ;  /* 0x000000ff1400720c */ /* 0x000fe40003fc5270 */
[----:B------:R-:W0:Y:S08]  /*2680*/  I2F.RP R23, R21 ;  /* 0x0000001500177306 */ /* 0x000e300000209400 */
[----:B0-----:R-:W0:Y:S02]  /*2690*/  MUFU.RCP R23, R23 ;  /* 0x0000001700177308 */ /* 0x001e240000001000 */
        /* <DEDUP_REMOVED lines=22> */
.L_x_307:
[----:B------:R-:W-:Y:S05]  /*2800*/  BSYNC.RECONVERGENT B0 ;  /* 0x0000000000007941 */ /* 0x000fea0003800200 */
.L_x_306:
[----:B------:R-:W-:Y:S01]  /*2810*/  BSSY.RECONVERGENT B0, `(.L_x_308) ;  /* 0x0000020000007945 */ /* 0x000fe20003800200 */
[----:B------:R-:W-:Y:S01]  /*2820*/  ISETP.GE.AND P4, PT, R19, R2, PT ;  /* 0x000000021300720c */ /* 0x000fe20003f86270 */
[----:B------:R-:W-:Y:S02]  /*2830*/  VIADD R9, R9, 0x380 ;  /* 0x0000038009097836 */ /* 0x000fe40000000000 */
[----:B------:R-:W-:Y:S10]  /*2840*/  @P3 BRA `(.L_x_309) ;  /* 0x0000000000703947 */ /* 0x000ff40003800000 */
[----:B------:R-:W2:Y:S01]  /*2850*/  LDG.E.64 R16, desc[UR4][R4.64+0x400] ;  /* 0x0004000404107981 */ /* 0x000ea2000c1e1b00 */
[----:B0-----:R-:W-:Y:S02]  /*2860*/  IABS R19, R20 ;  /* 0x0000001400137213 */ /* 0x001fe40000000000 */
[----:B------:R-:W-:Y:S02]  /*2870*/  ISETP.NE.AND P6, PT, R20, RZ, PT ;  /* 0x000000ff1400720c */ /* 0x000fe40003fc5270 */
[----:B------:R-:W0:Y:S08]  /*2880*/  I2F.RP R21, R19 ;  /* 0x0000001300157306 */ /* 0x000e300000209400 */
[----:B0-----:R-:W1:Y:S02]  /*2890*/  MUFU.RCP R21, R21 ;  /* 0x0000001500157308 */ /* 0x001e640000001000 */
[----:B-1----:R-:W-:-:S06]  /*28a0*/  VIADD R15, R21, 0xffffffe ;  /* 0x0ffffffe150f7836 */ /* 0x002fcc0000000000 */
        /* <DEDUP_REMOVED lines=22> */
.L_x_309:
[----:B------:R-:W-:Y:S05]  /*2a10*/  BSYNC.RECONVERGENT B0 ;  /* 0x0000000000007941 */ /* 0x000fea0003800200 */
.L_x_308:
[----:B------:R-:W-:Y:S01]  /*2a20*/  BSSY.RECONVERGENT B0, `(.L_x_310) ;  /* 0x000001f000007945 */ /* 0x000fe20003800200 */
[----:B------:R-:W-:Y:S02]  /*2a30*/  ISETP.GE.AND P3, PT, R9, R2, PT ;  /* 0x000000020900720c */ /* 0x000fe40003f66270 */
[----:B------:R-:W-:Y:S01]  /*2a40*/  IADD3 R8, PT, PT, R8, 0x8, RZ ;  /* 0x0000000808087810 */ /* 0x000fe20007ffe0ff */
[----:B------:R-:W-:Y:S10]  /*2a50*/  @P2 BRA `(.L_x_311) ;  /* 0x00000000006c2947 */ /* 0x000ff40003800000 */
[----:B-12---:R-:W2:Y:S01]  /*2a60*/  LDG.E.64 R14, desc[UR4][R4.64+0x800] ;  /* 0x00080004040e7981 */ /* 0x006ea2000c1e1b00 */
        /* <DEDUP_REMOVED lines=26> */
.L_x_311:
[----:B------:R-:W-:Y:S05]  /*2c10*/  BSYNC.RECONVERGENT B0 ;  /* 0x0000000000007941 */ /* 0x000fea0003800200 */
.L_x_310:
[----:B------:R-:W-:Y:S01]  /*2c20*/  BSSY.RECONVERGENT B0, `(.L_x_312) ;  /* 0x000001e000007945 */ /* 0x000fe20003800200 */
[----:B------:R-:W-:-:S03]  /*2c30*/  ISETP.NE.AND P2, PT, R8, R3, PT ;  /* 0x000000030800720c */ /* 0x000fc60003f45270 */
[----:B------:R-:W-:Y:S10]  /*2c40*/  @P1 BRA `(.L_x_313) ;  /* 0x00000000006c1947 */ /* 0x000ff40003800000 */
[----:B-123--:R-:W2:Y:S01]  /*2c50*/  LDG.E.64 R14, desc[UR4][R4.64+0xc00] ;  /* 0x000c0004040e7981 */ /* 0x00eea2000c1e1b00 */
        /* <DEDUP_REMOVED lines=26> */
.L_x_313:
[----:B------:R-:W-:Y:S05]  /*2e00*/  BSYNC.RECONVERGENT B0 ;  /* 0x0000000000007941 */ /* 0x000fea0003800200 */
.L_x_312:
[----:B------:R-:W-:Y:S04]  /*2e10*/  BSSY.RECONVERGENT B0, `(.L_x_314) ;  /* 0x000001d000007945 */ /* 0x000fe80003800200 */
[----:B------:R-:W-:Y:S05]  /*2e20*/  @P0 BRA `(.L_x_315) ;  /* 0x00000000006c0947 */ /* 0x000fea0003800000 */
[----:B-1234-:R-:W2:Y:S01]  /*2e30*/  LDG.E.64 R14, desc[UR4][R4.64+0x1000] ;  /* 0x00100004040e7981 */ /* 0x01eea2000c1e1b00 */
[----:B0-----:R-:W-:Y:S02]  /*2e40*/  IABS R9, R20 ;  /* 0x0000001400097213 */ /* 0x001fe40000000000 */
        /* <DEDUP_REMOVED lines=25> */
.L_x_315:
[----:B------:R-:W-:Y:S05]  /*2fe0*/  BSYNC.RECONVERGENT B0 ;  /* 0x0000000000007941 */ /* 0x000fea0003800200 */
.L_x_314:
[----:B------:R-:W-:Y:S04]  /*2ff0*/  BSSY.RECONVERGENT B0, `(.L_x_316) ;  /* 0x000001d000007945 */ /* 0x000fe80003800200 */
[----:B------:R-:W-:Y:S05]  /*3000*/  @P4 BRA `(.L_x_317) ;  /* 0x00000000006c4947 */ /* 0x000fea0003800000 */
[----:B01234-:R-:W2:Y:S01]  /*3010*/  LDG.E.64 R14, desc[UR4][R4.64+0x1400] ;  /* 0x00140004040e7981 */ /* 0x01fea2000c1e1b00 */
[----:B------:R-:W-:Y:S02]  /*3020*/  IABS R9, R20 ;  /* 0x0000001400097213 */ /* 0x000fe40000000000 */
        /* <DEDUP_REMOVED lines=25> */
.L_x_317:
[----:B------:R-:W-:Y:S05]  /*31c0*/  BSYNC.RECONVERGENT B0 ;  /* 0x0000000000007941 */ /* 0x000fea0003800200 */
.L_x_316:
[----:B------:R-:W-:Y:S04]  /*31d0*/  BSSY.RECONVERGENT B0, `(.L_x_318) ;  /* 0x000001d000007945 */ /* 0x000fe80003800200 */
[----:B------:R-:W-:Y:S05]  /*31e0*/  @P3 BRA `(.L_x_319) ;  /* 0x00000000006c3947 */ /* 0x000fea0003800000 */
[----:B------:R-:W5:Y:S01]  /*31f0*/  LDG.E.64 R4, desc[UR4][R4.64+0x1800] ;  /* 0x0018000404047981 */ /* 0x000f62000c1e1b00 */
[----:B0-----:R-:W-:Y:S02]  /*3200*/  IABS R9, R20 ;  /* 0x0000001400097213 */ /* 0x001fe40000000000 */
[----:B------:R-:W-:Y:S02]  /*3210*/  ISETP.NE.AND P3, PT, R20, RZ, PT ;  /* 0x000000ff1400720c */ /* 0x000fe40003f65270 */
[----:B------:R-:W0:Y:S08]  /*3220*/  I2F.RP R17, R9 ;  /* 0x0000000900117306 */ /* 0x000e300000209400 */
[----:B0-----:R-:W1:Y:S02]  /*3230*/  MUFU.RCP R17, R17 ;  /* 0x0000001100117308 */ /* 0x001e640000001000 */
[----:B-1234-:R-:W-:-:S06]  /*3240*/  VIADD R15, R17, 0xffffffe ;  /* 0x0ffffffe110f7836 */ /* 0x01efcc0000000000 */
[----:B------:R-:W0:Y:S02]  /*3250*/  F2I.FTZ.U32.TRUNC.NTZ R15, R15 ;  /* 0x0000000f000f7305 */ /* 0x000e24000021f000 */
[----:B0-----:R-:W-:-:S04]  /*3260*/  IMAD.MOV R14, RZ, RZ, -R15 ;  /* 0x000000ffff0e7224 */ /* 0x001fc800078e0a0f */
[----:B------:R-:W-:Y:S01]  /*3270*/  IMAD R19, R14, R9, RZ ;  /* 0x000000090e137224 */ /* 0x000fe200078e02ff */
[----:B------:R-:W-:-:S05]  /*3280*/  MOV R14, RZ ;  /* 0x000000ff000e7202 */ /* 0x000fca0000000f00 */
[----:B------:R-:W-:Y:S01]  /*3290*/  IMAD.HI.U32 R19, R15, R19, R14 ;  /* 0x000000130f137227 */ /* 0x000fe200078e000e */
[----:B-----5:R-:W0:Y:S02]  /*32a0*/  F2I.F64.TRUNC R16, R4 ;  /* 0x0000000400107311 */ /* 0x020e24000030d100 */
        /* <DEDUP_REMOVED lines=15> */
.L_x_319:
[----:B------:R-:W-:Y:S05]  /*33a0*/  BSYNC.RECONVERGENT B0 ;  /* 0x0000000000007941 */ /* 0x000fea0003800200 */
.L_x_318:
[----:B------:R-:W-:Y:S05]  /*33b0*/  @P2 BRA `(.L_x_320) ;  /* 0xffffffec00d82947 */ /* 0x000fea000383ffff */
.L_x_303:
[----:B------:R-:W-:-:S13]  /*33c0*/  ISETP.NE.AND P0, PT, R18, RZ, PT ;  /* 0x000000ff1200720c */ /* 0x000fda0003f05270 */
[----:B------:R-:W-:Y:S05]  /*33d0*/  @!P0 EXIT ;  /* 0x000000000000894d */ /* 0x000fea0003800000 */
[----:B0-----:R-:W0:Y:S01]  /*33e0*/  LDC R4, c[0x0][0x384] ;  /* 0x0000e100ff047b82 */ /* 0x001e220000000800 */
[----:B------:R-:W-:Y:S02]  /*33f0*/  ISETP.GE.U32.AND P0, PT, R18, 0x4, PT ;  /* 0x000000041200780c */ /* 0x000fe40003f06070 */
[----:B0-----:R-:W-:-:S11]  /*3400*/  LOP3.LUT R18, R4, 0x3, RZ, 0xc0, !PT ;  /* 0x0000000304127812 */ /* 0x001fd600078ec0ff */
[----:B------:R-:W-:Y:S05]  /*3410*/  @!P0 BRA `(.L_x_321) ;  /* 0x0000000800488947 */ /* 0x000fea0003800000 */
[----:B------:R-:W-:Y:S01]  /*3420*/  IMAD R19, R3, 0x80, R0 ;  /* 0x0000008003137824 */ /* 0x000fe200078e0200 */
[----:B------:R-:W-:Y:S03]  /*3430*/  BSSY.RECONVERGENT B0, `(.L_x_322) ;  /* 0x0000028000007945 */ /* 0x000fe60003800200 */
[C---:B------:R-:W-:Y:S01]  /*3440*/  VIADD R17, R19.reuse, 0x80 ;  /* 0x0000008013117836 */ /* 0x040fe20000000000 */
[CC--:B------:R-:W-:Y:S01]  /*3450*/  ISETP.GE.AND P3, PT, R19.reuse, R2.reuse, PT ;  /* 0x000000021300720c */ /* 0x0c0fe20003f66270 */
[C---:B-1234-:R-:W-:Y:S01]  /*3460*/  VIADD R15, R19.reuse, 0x100 ;  /* 0x00000100130f7836 */ /* 0x05efe20000000000 */
[----:B------:R-:W-:Y:S02]  /*3470*/  IADD3 R5, PT, PT, R19, 0x180, RZ ;  /* 0x0000018013057810 */ /* 0x000fe40007ffe0ff */
        /* <DEDUP_REMOVED lines=35> */
.L_x_323:
[----:B------:R-:W-:Y:S05]  /*36b0*/  BSYNC.RECONVERGENT B0 ;  /* 0x0000000000007941 */ /* 0x000fea0003800200 */
.L_x_322:
        /* <DEDUP_REMOVED lines=16> */
[----:B0-----:R-:W-:Y:S01]  /*37c0*/  IMAD.WIDE R8, R17, 0x8, R12 ;  /* 0x0000000811087825 */ /* 0x001fe200078e020c */
        /* <DEDUP_REMOVED lines=10> */
[----:B------:R-:W-:-:S05]  /*3870*/  MOV R16, R7 ;  /* 0x0000000700107202 */ /* 0x000fca0000000f00 */
[----:B------:R-:W-:Y:S01]  /*3880*/  @!P3 IMAD.MOV R16, RZ, RZ, -R16 ;  /* 0x000000ffff10b224 */ /* 0x000fe200078e0a10 */
[----:B------:R-:W-:-:S04]  /*3890*/  @!P4 LOP3.LUT R16, RZ, R14, RZ, 0x33, !PT ;  /* 0x0000000eff10c212 */ /* 0x000fc800078e33ff */
[----:B------:R-:W0:Y:S02]  /*38a0*/  I2F.F64 R6, R16 ;  /* 0x0000001000067312 */ /* 0x000e240000201c00 */
[----:B0-----:R-:W-:-:S08]  /*38b0*/  DADD R6, R6, 0.5 ;  /* 0x3fe0000006067429 */ /* 0x001fd00000000000 */
[----:B------:R-:W-:-:S07]  /*38c0*/  DMUL R6, R6, 0.09375 ;  /* 0x3fb8000006067828 */ /* 0x000fce0000000000 */
[----:B------:R1:W-:Y:S04]  /*38d0*/  STG.E.64 desc[UR4][R8.64], R6 ;  /* 0x0000000608007986 */ /* 0x0003e8000c101b04 */
.L_x_325:
[----:B------:R-:W-:Y:S05]  /*38e0*/  BSYNC.RECONVERGENT B0 ;  /* 0x0000000000007941 */ /* 0x000fea0003800200 */
.L_x_324:
        /* <DEDUP_REMOVED lines=33> */
.L_x_327:
[----:B------:R-:W-:Y:S05]  /*3b00*/  BSYNC.RECONVERGENT B0 ;  /* 0x0000000000007941 */ /* 0x000fea0003800200 */
.L_x_326:
        /* <DEDUP_REMOVED lines=33> */
.L_x_329:
[----:B------:R-:W-:Y:S05]  /*3d20*/  BSYNC.RECONVERGENT B0 ;  /* 0x0000000000007941 */ /* 0x000fea0003800200 */
.L_x_328:
[----:B------:R-:W-:-:S07]  /*3d30*/  VIADD R3, R3, 0x4 ;  /* 0x0000000403037836 */ /* 0x000fce0000000000 */
.L_x_321:
        /* <DEDUP_REMOVED lines=35> */
[----:B------:R-:W-:Y:S01]  /*3f70*/  @!P3 LOP3.LUT R14, RZ, R6, RZ, 0x33, !PT ;  /* 0x00000006ff0eb212 */ /* 0x000fe200078e33ff */
[----:B------:R-:W-:-:S03]  /*3f80*/  IMAD.WIDE R6, R7, 0x8, R12 ;  /* 0x0000000807067825 */ /* 0x000fc600078e020c */
[----:B------:R-:W0:Y:S02]  /*3f90*/  I2F.F64 R8, R14 ;  /* 0x0000000e00087312 */ /* 0x000e240000201c00 */
[----:B0-----:R-:W-:-:S08]  /*3fa0*/  DADD R8, R8, 0.5 ;  /* 0x3fe0000008087429 */ /* 0x001fd00000000000 */
[----:B------:R-:W-:-:S07]  /*3fb0*/  DMUL R8, R8, 0.09375 ;  /* 0x3fb8000008087828 */ /* 0x000fce0000000000 */
[----:B------:R0:W-:Y:S04]  /*3fc0*/  STG.E.64 desc[UR4][R6.64], R8 ;  /* 0x0000000806007986 */ /* 0x0001e8000c101b04 */
.L_x_332:
[----:B------:R-:W-:Y:S05]  /*3fd0*/  BSYNC.RECONVERGENT B0 ;  /* 0x0000000000007941 */ /* 0x000fea0003800200 */
.L_x_331:
        /* <DEDUP_REMOVED lines=33> */
.L_x_334:
[----:B------:R-:W-:Y:S05]  /*41f0*/  BSYNC.RECONVERGENT B0 ;  /* 0x0000000000007941 */ /* 0x000fea0003800200 */
.L_x_333:
[----:B------:R-:W-:-:S07]  /*4200*/  VIADD R3, R3, 0x2 ;  /* 0x0000000203037836 */ /* 0x000fce0000000000 */
.L_x_330:
[----:B------:R-:W-:-:S04]  /*4210*/  LOP3.LUT R4, R4, 0x1, RZ, 0xc0, !PT ;  /* 0x0000000104047812 */ /* 0x000fc800078ec0ff */
[----:B------:R-:W-:-:S13]  /*4220*/  ISETP.NE.U32.AND P0, PT, R4, 0x1, PT ;  /* 0x000000010400780c */ /* 0x000fda0003f05070 */
[----:B------:R-:W-:Y:S05]  /*4230*/  @P0 EXIT ;  /* 0x000000000000094d */ /* 0x000fea0003800000 */
[----:B------:R-:W-:-:S05]  /*4240*/  IMAD R3, R3, 0x80, R0 ;  /* 0x0000008003037824 */ /* 0x000fca00078e0200 */
[----:B------:R-:W-:-:S13]  /*4250*/  ISETP.GE.AND P0, PT, R3, R2, PT ;  /* 0x000000020300720c */ /* 0x000fda0003f06270 */
[----:B------:R-:W-:Y:S05]  /*4260*/  @P0 EXIT ;  /* 0x000000000000094d */ /* 0x000fea0003800000 */
[C---:B------:R-:W-:Y:S01]  /*4270*/  IMAD.WIDE R10, R3.reuse, 0x8, R10 ;  /* 0x00000008030a7825 */ /* 0x040fe200078e020a */
[----:B01234-:R-:W0:Y:S05]  /*4280*/  LDC R6, c[0x0][0x388] ;  /* 0x0000e200ff067b82 */ /* 0x01fe2a0000000800 */
[----:B------:R-:W2:Y:S01]  /*4290*/  LDG.E.64 R10, desc[UR4][R10.64] ;  /* 0x000000040a0a7981 */ /* 0x000ea2000c1e1b00 */
[----:B------:R-:W-:Y:S01]  /*42a0*/  IMAD.WIDE R12, R3, 0x8, R12 ;  /* 0x00000008030c7825 */ /* 0x000fe200078e020c */
[----:B0-----:R-:W-:Y:S02]  /*42b0*/  IABS R7, R6 ;  /* 0x0000000600077213 */ /* 0x001fe40000000000 */
[----:B------:R-:W-:-:S02]  /*42c0*/  ISETP.NE.AND P2, PT, R6, RZ, PT ;  /* 0x000000ff0600720c */ /* 0x000fc40003f45270 */
        /* <DEDUP_REMOVED lines=26> */
.L_x_335:
        /* <DEDUP_REMOVED lines=9> */
.L_x_504:


//--------------------- .text._ZN3cub18CUB_300001_SM_10006detail9transform16transform_kernelINS2_10policy_hubILb1EN4cuda3std3__45tupleIJN6thrust24THRUST_300001_SM_1000_NS6detail15normal_iteratorINSA_10device_ptrIdEEEEEEEE10policy1000El10Norm_distrSF_JPdEEEvT0_iT1_T2_DpNS2_10kernel_argIT3_EE --------------------------
	.section	.text._ZN3cub18CUB_300001_SM_10006detail9transform16transform_kernelINS2_10policy_hubILb1EN4cuda3std3__45tupleIJN6thrust24THRUST_300001_SM_1000_NS6detail15normal_iteratorINSA_10device_ptrIdEEEEEEEE10policy1000El10Norm_distrSF_JPdEEEvT0_iT1_T2_DpNS2_10kernel_argIT3_EE,"ax",@progbits
	.align	128
        .global         _ZN3cub18CUB_300001_SM_10006detail9transform16transform_kernelINS2_10policy_hubILb1EN4cuda3std3__45tupleIJN6thrust24THRUST_300001_SM_1000_NS6detail15normal_iteratorINSA_10device_ptrIdEEEEEEEE10policy1000El10Norm_distrSF_JPdEEEvT0_iT1_T2_DpNS2_10kernel_argIT3_EE
        .type           _ZN3cub18CUB_300001_SM_10006detail9transform16transform_kernelINS2_10policy_hubILb1EN4cuda3std3__45tupleIJN6thrust24THRUST_300001_SM_1000_NS6detail15normal_iteratorINSA_10device_ptrIdEEEEEEEE10policy1000El10Norm_distrSF_JPdEEEvT0_iT1_T2_DpNS2_10kernel_argIT3_EE,@function
        .size           _ZN3cub18CUB_300001_SM_10006detail9transform16transform_kernelINS2_10policy_hubILb1EN4cuda3std3__45tupleIJN6thrust24THRUST_300001_SM_1000_NS6detail15normal_iteratorINSA_10device_ptrIdEEEEEEEE10policy1000El10Norm_distrSF_JPdEEEvT0_iT1_T2_DpNS2_10kernel_argIT3_EE,(.L_x_496 - _ZN3cub18CUB_300001_SM_10006detail9transform16transform_kernelINS2_10policy_hubILb1EN4cuda3std3__45tupleIJN6thrust24THRUST_300001_SM_1000_NS6detail15normal_iteratorINSA_10device_ptrIdEEEEEEEE10policy1000El10Norm_distrSF_JPdEEEvT0_iT1_T2_DpNS2_10kernel_argIT3_EE)
        .other          _ZN3cub18CUB_300001_SM_10006detail9transform16transform_kernelINS2_10policy_hubILb1EN4cuda3std3__45tupleIJN6thrust24THRUST_300001_SM_1000_NS6detail15normal_iteratorINSA_10device_ptrIdEEEEEEEE10policy1000El10Norm_distrSF_JPdEEEvT0_iT1_T2_DpNS2_10kernel_argIT3_EE,@"STO_CUDA_ENTRY STV_DEFAULT"
_ZN3cub18CUB_300001_SM_10006detail9transform16transform_kernelINS2_10policy_hubILb1EN4cuda3std3__45tupleIJN6thrust24THRUST_300001_SM_1000_NS6detail15normal_iteratorINSA_10device_ptrIdEEEEEEEE10policy1000El10Norm_distrSF_JPdEEEvT0_iT1_T2_DpNS2_10kernel_argIT3_EE:
.text._ZN3cub18CUB_300001_SM_10006detail9transform16transform_kernelINS2_10policy_hubILb1EN4cuda3std3__45tupleIJN6thrust24THRUST_300001_SM_1000_NS6detail15normal_iteratorINSA_10device_ptrIdEEEEEEEE10policy1000El10Norm_distrSF_JPdEEEvT0_iT1_T2_DpNS2_10kernel_argIT3_EE:
        /* <DEDUP_REMOVED lines=24> */
.L_x_338:
[----:B------:R-:W-:Y:S01]  /*0180*/  VIADD R9, R9, 0x4000 ;  /* 0x0000400009097836 */ /* 0x000fe20000000000 */
[----:B------:R0:W-:Y:S04]  /*0190*/  CCTL.E.PF2 [R6] ;  /* 0x000000000600798f */ /* 0x0001e80000800100 */
[----:B------:R-:W-:Y:S02]  /*01a0*/  ISETP.GE.AND P0, PT, R9, R0, PT ;  /* 0x000000000900720c */ /* 0x000fe40003f06270 */
[----:B0-----:R-:W-:-:S04]  /*01b0*/  IADD3 R6, P1, PT, R6, 0x4000, RZ ;  /* 0x0000400006067810 */ /* 0x001fc80007f3e0ff */
[----:B------:R-:W-:-:S07]  /*01c0*/  IADD3.X R7, PT, PT, RZ, R7, RZ, P1, !PT ;  /* 0x00000007ff077210 */ /* 0x000fce0000ffe4ff */
[----:B------:R-:W-:Y:S05]  /*01d0*/  @!P0 BRA `(.L_x_338) ;  /* 0xfffffffc00e88947 */ /* 0x000fea000383ffff */
.L_x_337:
[----:B------:R-:W-:Y:S05]  /*01e0*/  BSYNC.RECONVERGENT B0 ;  /* 0x0000000000007941 */ /* 0x000fea0003800200 */
.L_x_336:
[----:B------:R-:W0:Y:S01]  /*01f0*/  LDCU.64 UR10, c[0x0][0x3b0] ;  /* 0x00007600ff0a77ac */ /* 0x000e220008000a00 */
[----:B------:R-:W1:Y:S01]  /*0200*/  LDC R3, c[0x0][0x394] ;  /* 0x0000e500ff037b82 */ /* 0x000e620000000800 */
[----:B------:R-:W-:Y:S01]  /*0210*/  ISETP.NE.AND P0, PT, R5, R26, PT ;  /* 0x0000001a0500720c */ /* 0x000fe20003f05270 */
[C---:B------:R-:W-:Y:S01]  /*0220*/  IMAD.SHL.U32 R10, R2.reuse, 0x8, RZ ;  /* 0x00000008020a7824 */ /* 0x040fe200078e00ff */
[----:B------:R-:W2:Y:S01]  /*0230*/  LDCU.64 UR8, c[0x0][0x3a8] ;  /* 0x00007500ff0877ac */ /* 0x000ea20008000a00 */
[----:B------:R-:W-:Y:S01]  /*0240*/  SHF.L.U64.HI R2, R2, 0x3, R11 ;  /* 0x0000000302027819 */ /* 0x000fe2000001020b */
[----:B------:R-:W3:Y:S01]  /*0250*/  LDCU.64 UR6, c[0x0][0x358] ;  /* 0x00006b00ff0677ac */ /* 0x000ee20008000a00 */
[----:B------:R-:W4:Y:S01]  /*0260*/  LDCU UR4, c[0x0][0x390] ;  /* 0x00007200ff0477ac */ /* 0x000f220008000800 */
[C---:B0-----:R-:W-:Y:S02]  /*0270*/  IADD3 R12, P1, PT, R10.reuse, UR10, RZ ;  /* 0x0000000a0a0c7c10 */ /* 0x041fe4000ff3e0ff */
[----:B--2---:R-:W-:-:S02]  /*0280*/  IADD3 R10, P2, PT, R10, UR8, RZ ;  /* 0x000000080a0a7c10 */ /* 0x004fc4000ff5e0ff */
[C---:B------:R-:W-:Y:S02]  /*0290*/  IADD3.X R13, PT, PT, R2.reuse, UR11, RZ, P1, !PT ;  /* 0x0000000b020d7c10 */ /* 0x040fe40008ffe4ff */
[----:B------:R-:W-:Y:S01]  /*02a0*/  IADD3.X R11, PT, PT, R2, UR9, RZ, P2, !PT ;  /* 0x00000009020b7c10 */ /* 0x000fe200097fe4ff */
[----:B---34-:R-:W-:Y:S08]  /*02b0*/  @!P0 BRA `(.L_x_339) ;  /* 0x0000001c00bc8947 */ /* 0x018ff00003800000 */
[----:B------:R-:W-:-:S13]  /*02c0*/  ISETP.GE.AND P0, PT, R8, 0x1, PT ;  /* 0x000000010800780c */ /* 0x000fda0003f06270 */
[----:B------:R-:W-:Y:S05]  /*02d0*/  @!P0 EXIT ;  /* 0x000000000000894d */ /* 0x000fea0003800000 */
[----:B------:R-:W0:Y:S08]  /*02e0*/  LDC R0, c[0x0][0x394] ;  /* 0x0000e500ff007b82 */ /* 0x000e300000000800 */
[----:B------:R-:W2:Y:S01]  /*02f0*/  LDC.64 R18, c[0x0][0x390] ;  /* 0x0000e400ff127b82 */ /* 0x000ea20000000a00 */
[----:B0-----:R-:W2:Y:S01]  /*0300*/  MUFU.RCP64H R7, R0 ;  /* 0x0000000000077308 */ /* 0x001ea20000001800 */
[----:B------:R-:W-:-:S05]  /*0310*/  VIADD R6, R0, 0x300402 ;  /* 0x0030040200067836 */ /* 0x000fca0000000000 */
[----:B------:R-:W-:Y:S01]  /*0320*/  FSETP.GEU.AND P0, PT, |R6|, 5.8789094863358348022e-39, PT ;  /* 0x004004020600780b */ /* 0x000fe20003f0e200 */
[----:B--2---:R-:W-:-:S08]  /*0330*/  DFMA R8, R6, -R18, 1 ;  /* 0x3ff000000608742b */ /* 0x004fd00000000812 */
[----:B------:R-:W-:-:S08]  /*0340*/  DFMA R8, R8, R8, R8 ;  /* 0x000000080808722b */ /* 0x000fd00000000008 */
[----:B------:R-:W-:-:S08]  /*0350*/  DFMA R8, R6, R8, R6 ;  /* 0x000000080608722b */ /* 0x000fd00000000006 */
[----:B------:R-:W-:-:S08]  /*0360*/  DFMA R18, R8, -R18, 1 ;  /* 0x3ff000000812742b */ /* 0x000fd00000000812 */
[----:B------:R-:W-:Y:S01]  /*0370*/  DFMA R18, R8, R18, R8 ;  /* 0x000000120812722b */ /* 0x000fe20000000008 */
[----:B------:R-:W-:Y:S10]  /*0380*/  @P0 BRA `(.L_x_340) ;  /* 0x0000000000100947 */ /* 0x000ff40003800000 */
[----:B------:R-:W-:-:S05]  /*0390*/  LOP3.LUT R0, R0, 0x7fffffff, RZ, 0xc0, !PT ;  /* 0x7fffffff00007812 */ /* 0x000fca00078ec0ff */
[----:B------:R-:W-:Y:S01]  /*03a0*/  VIADD R8, R0, 0xfff00000 ;  /* 0xfff0000000087836 */ /* 0x000fe20000000000 */
[----:B------:R-:W-:-:S07]  /*03b0*/  MOV R0, 0x3d0 ;  /* 0x000003d000007802 */ /* 0x000fce0000000f00 */
[----:B-1----:R-:W-:Y:S05]  /*03c0*/  CALL.REL.NOINC `($__internal_6_$__cuda_sm20_dblrcp_rn_slowpath_v3) ;  /* 0x0000003c00007944 */ /* 0x002fea0003c00000 */
.L_x_340:
[----:B-1----:R-:W0:Y:S01]  /*03d0*/  MUFU.RCP64H R3, 2.506626129150390625 ;  /* 0x40040d9200037908 */ /* 0x002e220000001800 */
[----:B------:R-:W-:Y:S01]  /*03e0*/  IMAD.MOV.U32 R8, RZ, RZ, -0x6e20138b ;  /* 0x91dfec75ff087424 */ /* 0x000fe200078e00ff */
[----:B------:R-:W-:Y:S01]  /*03f0*/  MOV R2, 0x1 ;  /* 0x0000000100027802 */ /* 0x000fe20000000f00 */
[----:B------:R-:W-:Y:S01]  /*0400*/  IMAD.MOV.U32 R9, RZ, RZ, 0x40040d92 ;  /* 0x40040d92ff097424 */ /* 0x000fe200078e00ff */
[----:B------:R-:W-:-:S05]  /*0410*/  FSETP.GEU.AND P1, PT, |R19|, 6.5827683646048100446e-37, PT ;  /* 0x036000001300780b */ /* 0x000fca0003f2e200 */
[----:B0-----:R-:W-:-:S08]  /*0420*/  DFMA R6, R2, -R8, 1 ;  /* 0x3ff000000206742b */ /* 0x001fd00000000808 */
[----:B------:R-:W-:-:S08]  /*0430*/  DFMA R6, R6, R6, R6 ;  /* 0x000000060606722b */ /* 0x000fd00000000006 */
[----:B------:R-:W-:-:S08]  /*0440*/  DFMA R6, R2, R6, R2 ;  /* 0x000000060206722b */ /* 0x000fd00000000002 */
[----:B------:R-:W-:-:S08]  /*0450*/  DFMA R2, R6, -R8, 1 ;  /* 0x3ff000000602742b */ /* 0x000fd00000000808 */
[----:B------:R-:W-:-:S08]  /*0460*/  DFMA R2, R6, R2, R6 ;  /* 0x000000020602722b */ /* 0x000fd00000000006 */
[----:B------:R-:W-:-:S08]  /*0470*/  DMUL R6, R2, R18 ;  /* 0x0000001202067228 */ /* 0x000fd00000000000 */
[----:B------:R-:W-:-:S08]  /*0480*/  DFMA R8, R6, -R8, R18 ;  /* 0x800000080608722b */ /* 0x000fd00000000012 */
[----:B------:R-:W-:-:S10]  /*0490*/  DFMA R2, R2, R8, R6 ;  /* 0x000000080202722b */ /* 0x000fd40000000006 */
[----:B------:R-:W-:-:S05]  /*04a0*/  FFMA R0, RZ, 2.0633282661437988281, R3 ;  /* 0x40040d92ff007823 */ /* 0x000fca0000000003 */
[----:B------:R-:W-:-:S13]  /*04b0*/  FSETP.GT.AND P0, PT, |R0|, 1.469367938527859385e-39, PT ;  /* 0x001000000000780b */ /* 0x000fda0003f04200 */
[----:B------:R-:W-:Y:S05]  /*04c0*/  @P0 BRA P1, `(.L_x_341) ;  /* 0x0000000000180947 */ /* 0x000fea0000800000 */
[----:B------:R-:W-:Y:S01]  /*04d0*/  IMAD.MOV.U32 R16, RZ, RZ, -0x6e20138b ;  /* 0x91dfec75ff107424 */ /* 0x000fe200078e00ff */
[----:B------:R-:W-:Y:S01]  /*04e0*/  MOV R0, 0x510 ;  /* 0x0000051000007802 */ /* 0x000fe20000000f00 */
[----:B------:R-:W-:-:S07]  /*04f0*/  IMAD.MOV.U32 R17, RZ, RZ, 0x40040d92 ;  /* 0x40040d92ff117424 */ /* 0x000fce00078e00ff */
[----:B------:R-:W-:Y:S05]  /*0500*/  CALL.REL.NOINC `($__internal_7_$__cuda_sm20_div_rn_f64_full) ;  /* 0x0000003c00547944 */ /* 0x000fea0003c00000 */
[----:B------:R-:W-:Y:S02]  /*0510*/  IMAD.MOV.U32 R2, RZ, RZ, R18 ;  /* 0x000000ffff027224 */ /* 0x000fe400078e0012 */
[----:B------:R-:W-:-:S07]  /*0520*/  IMAD.MOV.U32 R3, RZ, RZ, R19 ;  /* 0x000000ffff037224 */ /* 0x000fce00078e0013 */
.L_x_341:
[----:B------:R-:W0:Y:S01]  /*0530*/  LDCU UR5, c[0x0][0x3a0] ;  /* 0x00007400ff0577ac */ /* 0x000e220008000800 */
[----:B------:R-:W-:Y:S01]  /*0540*/  IMAD.MOV.U32 R7, RZ, RZ, RZ ;  /* 0x000000ffff077224 */ /* 0x000fe200078e00ff */
[----:B------:R-:W1:Y:S01]  /*0550*/  LDCU UR4, c[0x0][0x388] ;  /* 0x00007100ff0477ac */ /* 0x000e620008000800 */
[----:B0-----:R-:W0:Y:S01]  /*0560*/  I2F.F64 R22, UR5 ;  /* 0x0000000500167d12 */ /* 0x001e220008201c00 */
[----:B-1----:R-:W-:-:S09]  /*0570*/  UISETP.NE.AND UP0, UPT, UR4, 0x1, UPT ;  /* 0x000000010400788c */ /* 0x002fd2000bf05270 */
[----:B------:R-:W-:Y:S05]  /*0580*/  BRA.U !UP0, `(.L_x_342) ;  /* 0x0000001108ac7547 */ /* 0x000fea000b800000 */
[----:B------:R-:W1:Y:S01]  /*0590*/  LDC.64 R24, c[0x0][0x390] ;  /* 0x0000e400ff187b82 */ /* 0x000e620000000a00 */
[----:B------:R-:W-:Y:S01]  /*05a0*/  ULOP3.LUT UR4, UR4, 0x7ffffffe, URZ, 0xc0, !UPT ;  /* 0x7ffffffe04047892 */ /* 0x000fe2000f8ec0ff */
[----:B------:R-:W-:Y:S01]  /*05b0*/  MOV R27, R4 ;  /* 0x00000004001b7202 */ /* 0x000fe20000000f00 */
[----:B------:R-:W2:Y:S02]  /*05c0*/  LDCU UR5, c[0x0][0x394] ;  /* 0x00007280ff0577ac */ /* 0x000ea40008000800 */
[----:B------:R-:W-:-:S12]  /*05d0*/  UIADD3 UR4, UPT, UPT, -UR4, URZ, URZ ;  /* 0x000000ff04047290 */ /* 0x000fd8000fffe1ff */
.L_x_363:
[C---:B------:R-:W-:Y:S01]  /*05e0*/  ISETP.GE.AND P0, PT, R27.reuse, R26, PT ;  /* 0x0000001a1b00720c */ /* 0x040fe20003f06270 */
[----:B------:R-:W-:Y:S01]  /*05f0*/  UIADD3 UR4, UPT, UPT, UR4, 0x2, URZ ;  /* 0x0000000204047890 */ /* 0x000fe2000fffe0ff */
[----:B------:R-:W-:Y:S01]  /*0600*/  BSSY.RECONVERGENT B1, `(.L_x_343) ;  /* 0x0000090000017945 */ /* 0x000fe20003800200 */
[----:B------:R-:W-:Y:S02]  /*0610*/  VIADD R29, R27, 0x80 ;  /* 0x000000801b1d7836 */ /* 0x000fe40000000000 */
[----:B------:R-:W-:-:S08]  /*0620*/  UISETP.NE.AND UP0, UPT, UR4, URZ, UPT ;  /* 0x000000ff0400728c */ /* 0x000fd0000bf05270 */
[----:B--23--:R-:W-:Y:S05]  /*0630*/  @P0 BRA `(.L_x_344) ;  /* 0x0000000800300947 */ /* 0x00cfea0003800000 */
[----:B------:R-:W-:-:S06]  /*0640*/  IMAD.WIDE R18, R27, 0x8, R12 ;  /* 0x000000081b127825 */ /* 0x000fcc00078e020c */
[----:B------:R-:W3:Y:S01]  /*0650*/  LDG.E.64 R18, desc[UR6][R18.64] ;  /* 0x0000000612127981 */ /* 0x000ee2000c1e1b00 */
[----:B0-----:R-:W0:Y:S01]  /*0660*/  MUFU.RCP64H R7, R23 ;  /* 0x0000001700077308 */ /* 0x001e220000001800 */
[----:B------:R-:W-:Y:S01]  /*0670*/  IMAD.MOV.U32 R6, RZ, RZ, 0x1 ;  /* 0x00000001ff067424 */ /* 0x000fe200078e00ff */
[----:B------:R-:W-:Y:S05]  /*0680*/  BSSY.RECONVERGENT B2, `(.L_x_345) ;  /* 0x0000013000027945 */ /* 0x000fea0003800200 */
[----:B0-----:R-:W-:-:S08]  /*0690*/  DFMA R8, R6, -R22, 1 ;  /* 0x3ff000000608742b */ /* 0x001fd00000000816 */
[----:B------:R-:W-:-:S08]  /*06a0*/  DFMA R8, R8, R8, R8 ;  /* 0x000000080808722b */ /* 0x000fd00000000008 */
[----:B------:R-:W-:-:S08]  /*06b0*/  DFMA R8, R6, R8, R6 ;  /* 0x000000080608722b */ /* 0x000fd00000000006 */
[----:B------:R-:W-:-:S08]  /*06c0*/  DFMA R6, R8, -R22, 1 ;  /* 0x3ff000000806742b */ /* 0x000fd00000000816 */
[----:B------:R-:W-:-:S08]  /*06d0*/  DFMA R6, R8, R6, R8 ;  /* 0x000000060806722b */ /* 0x000fd00000000008 */
[----:B---3--:R-:W-:Y:S01]  /*06e0*/  DMUL R8, R18, R6 ;  /* 0x0000000612087228 */ /* 0x008fe20000000000 */
[----:B------:R-:W-:-:S07]  /*06f0*/  FSETP.GEU.AND P1, PT, |R19|, 6.5827683646048100446e-37, PT ;  /* 0x036000001300780b */ /* 0x000fce0003f2e200 */
[----:B------:R-:W-:-:S08]  /*0700*/  DFMA R14, R8, -R22, R18 ;  /* 0x80000016080e722b */ /* 0x000fd00000000012 */
[----:B------:R-:W-:-:S10]  /*0710*/  DFMA R6, R6, R14, R8 ;  /* 0x0000000e0606722b */ /* 0x000fd40000000008 */
[----:B------:R-:W-:-:S05]  /*0720*/  FFMA R0, RZ, R23, R7 ;  /* 0x00000017ff007223 */ /* 0x000fca0000000007 */
[----:B------:R-:W-:-:S13]  /*0730*/  FSETP.GT.AND P0, PT, |R0|, 1.469367938527859385e-39, PT ;  /* 0x001000000000780b */ /* 0x000fda0003f04200 */
[----:B------:R-:W-:Y:S05]  /*0740*/  @P0 BRA P1, `(.L_x_346) ;  /* 0x0000000000180947 */ /* 0x000fea0000800000 */
[----:B------:R-:W-:Y:S01]  /*0750*/  IMAD.MOV.U32 R16, RZ, RZ, R22 ;  /* 0x000000ffff107224 */ /* 0x000fe200078e0016 */
[----:B------:R-:W-:Y:S01]  /*0760*/  MOV R0, 0x790 ;  /* 0x0000079000007802 */ /* 0x000fe20000000f00 */
[----:B------:R-:W-:-:S07]  /*0770*/  IMAD.MOV.U32 R17, RZ, RZ, R23 ;  /* 0x000000ffff117224 */ /* 0x000fce00078e0017 */
[----:B-12---:R-:W-:Y:S05]  /*0780*/  CALL.REL.NOINC `($__internal_7_$__cuda_sm20_div_rn_f64_full) ;  /* 0x0000003800b47944 */ /* 0x006fea0003c00000 */
[----:B------:R-:W-:Y:S01]  /*0790*/  IMAD.MOV.U32 R6, RZ, RZ, R18 ;  /* 0x000000ffff067224 */ /* 0x000fe200078e0012 */
[----:B------:R-:W-:-:S07]  /*07a0*/  MOV R7, R19 ;  /* 0x0000001300077202 */ /* 0x000fce0000000f00 */
.L_x_346:
[----:B--2---:R-:W-:Y:S05]  /*07b0*/  BSYNC.RECONVERGENT B2 ;  /* 0x0000000000027941 */ /* 0x004fea0003800200 */
.L_x_345:
[----:B------:R-:W0:Y:S01]  /*07c0*/  LDC.64 R8, c[0x0][0x390] ;  /* 0x0000e400ff087b82 */ /* 0x000e220000000a00 */
[----:B------:R-:W0:Y:S01]  /*07d0*/  MUFU.RCP64H R17, UR5 ;  /* 0x0000000500117d08 */ /* 0x000e220008001800 */
[----:B------:R-:W-:Y:S01]  /*07e0*/  IMAD.MOV.U32 R16, RZ, RZ, 0x1 ;  /* 0x00000001ff107424 */ /* 0x000fe200078e00ff */
[----:B------:R-:W-:Y:S05]  /*07f0*/  BSSY.RECONVERGENT B2, `(.L_x_347) ;  /* 0x000001a000027945 */ /* 0x000fea0003800200 */
[----:B------:R-:W2:Y:S01]  /*0800*/  LDC.64 R20, c[0x0][0x398] ;  /* 0x0000e600ff147b82 */ /* 0x000ea20000000a00 */
[----:B------:R-:W3:Y:S01]  /*0810*/  F2I.F64.TRUNC R0, R6 ;  /* 0x0000000600007311 */ /* 0x000ee2000030d100 */
[----:B0-----:R-:W-:-:S07]  /*0820*/  DFMA R18, R16, -R8, 1 ;  /* 0x3ff000001012742b */ /* 0x001fce0000000808 */
[----:B---3--:R-:W2:Y:S01]  /*0830*/  I2F.F64 R14, R0 ;  /* 0x00000000000e7312 */ /* 0x008ea20000201c00 */
[----:B------:R-:W-:Y:S02]  /*0840*/  DFMA R18, R18, R18, R18 ;  /* 0x000000121212722b */ /* 0x000fe40000000012 */
[----:B--2---:R-:W-:-:S06]  /*0850*/  DFMA R14, R14, R20, -5 ;  /* 0xc01400000e0e742b */ /* 0x004fcc0000000014 */
[----:B------:R-:W-:Y:S02]  /*0860*/  DFMA R18, R16, R18, R16 ;  /* 0x000000121012722b */ /* 0x000fe40000000010 */
[----:B------:R-:W-:-:S06]  /*0870*/  DMUL R14, R14, R14 ;  /* 0x0000000e0e0e7228 */ /* 0x000fcc0000000000 */
[----:B------:R-:W-:Y:S02]  /*0880*/  DFMA R16, R18, -R8, 1 ;  /* 0x3ff000001210742b */ /* 0x000fe40000000808 */
[----:B------:R-:W-:-:S06]  /*0890*/  DMUL R6, R14, -0.5 ;  /* 0xbfe000000e067828 */ /* 0x000fcc0000000000 */
        /* <DEDUP_REMOVED lines=8> */
[----:B------:R-:W0:Y:S01]  /*0920*/  LDCU.64 UR8, c[0x0][0x390] ;  /* 0x00007200ff0877ac */ /* 0x000e220008000a00 */
[----:B------:R-:W-:Y:S01]  /*0930*/  IMAD.MOV.U32 R18, RZ, RZ, R6 ;  /* 0x000000ffff127224 */ /* 0x000fe200078e0006 */
[----:B------:R-:W-:Y:S01]  /*0940*/  MOV R0, 0x990 ;  /* 0x0000099000007802 */ /* 0x000fe20000000f00 */
[----:B------:R-:W-:Y:S02]  /*0950*/  IMAD.MOV.U32 R19, RZ, RZ, R7 ;  /* 0x000000ffff137224 */ /* 0x000fe400078e0007 */
[----:B0-----:R-:W-:Y:S02]  /*0960*/  IMAD.U32 R16, RZ, RZ, UR8 ;  /* 0x00000008ff107e24 */ /* 0x001fe4000f8e00ff */
[----:B------:R-:W-:-:S07]  /*0970*/  IMAD.U32 R17, RZ, RZ, UR9 ;  /* 0x00000009ff117e24 */ /* 0x000fce000f8e00ff */
[----:B-1----:R-:W-:Y:S05]  /*0980*/  CALL.REL.NOINC `($__internal_7_$__cuda_sm20_div_rn_f64_full) ;  /* 0x0000003800347944 */ /* 0x002fea0003c00000 */
.L_x_348:
[----:B------:R-:W-:Y:S05]  /*0990*/  BSYNC.RECONVERGENT B2 ;  /* 0x0000000000027941 */ /* 0x000fea0003800200 */
.L_x_347:
[----:B------:R-:W1:Y:S01]  /*09a0*/  MUFU.RCP64H R7, UR5 ;  /* 0x0000000500077d08 */ /* 0x000e620008001800 */
[----:B------:R-:W-:Y:S01]  /*09b0*/  MOV R6, 0x1 ;  /* 0x0000000100067802 */ /* 0x000fe20000000f00 */
[----:B------:R-:W-:Y:S01]  /*09c0*/  BSSY.RECONVERGENT B2, `(.L_x_349) ;  /* 0x0000014000027945 */ /* 0x000fe20003800200 */
[----:B------:R-:W-:-:S04]  /*09d0*/  FSETP.GEU.AND P1, PT, |R19|, 6.5827683646048100446e-37, PT ;  /* 0x036000001300780b */ /* 0x000fc80003f2e200 */
[----:B-1----:R-:W-:-:S08]  /*09e0*/  DFMA R8, R6, -R24, 1 ;  /* 0x3ff000000608742b */ /* 0x002fd00000000818 */
[----:B------:R-:W-:-:S08]  /*09f0*/  DFMA R8, R8, R8, R8 ;  /* 0x000000080808722b */ /* 0x000fd00000000008 */
[----:B------:R-:W-:-:S08]  /*0a00*/  DFMA R8, R6, R8, R6 ;  /* 0x000000080608722b */ /* 0x000fd00000000006 */
[----:B------:R-:W-:-:S08]  /*0a10*/  DFMA R6, R8, -R24, 1 ;  /* 0x3ff000000806742b */ /* 0x000fd00000000818 */
[----:B------:R-:W-:-:S08]  /*0a20*/  DFMA R14, R8, R6, R8 ;  /* 0x00000006080e722b */ /* 0x000fd00000000008 */
[----:B------:R-:W-:-:S08]  /*0a30*/  DMUL R6, R14, R18 ;  /* 0x000000120e067228 */ /* 0x000fd00000000000 */
[----:B------:R-:W-:-:S08]  /*0a40*/  DFMA R8, R6, -R24, R18 ;  /* 0x800000180608722b */ /* 0x000fd00000000012 */
[----:B------:R-:W-:-:S10]  /*0a50*/  DFMA R6, R14, R8, R6 ;  /* 0x000000080e06722b */ /* 0x000fd40000000006 */
[----:B------:R-:W-:-:S05]  /*0a60*/  FFMA R0, RZ, UR5, R7 ;  /* 0x00000005ff007c23 */ /* 0x000fca0008000007 */
[----:B------:R-:W-:-:S13]  /*0a70*/  FSETP.GT.AND P0, PT, |R0|, 1.469367938527859385e-39, PT ;  /* 0x001000000000780b */ /* 0x000fda0003f04200 */
[----:B------:R-:W-:Y:S05]  /*0a80*/  @P0 BRA P1, `(.L_x_350) ;  /* 0x00000000001c0947 */ /* 0x000fea0000800000 */
[----:B------:R-:W0:Y:S01]  /*0a90*/  LDCU.64 UR8, c[0x0][0x390] ;  /* 0x00007200ff0877ac */ /* 0x000e220008000a00 */
[----:B------:R-:W-:Y:S01]  /*0aa0*/  MOV R0, 0xae0 ;  /* 0x00000ae000007802 */ /* 0x000fe20000000f00 */
[----:B0-----:R-:W-:Y:S02]  /*0ab0*/  IMAD.U32 R16, RZ, RZ, UR8 ;  /* 0x00000008ff107e24 */ /* 0x001fe4000f8e00ff */
[----:B------:R-:W-:-:S07]  /*0ac0*/  IMAD.U32 R17, RZ, RZ, UR9 ;  /* 0x00000009ff117e24 */ /* 0x000fce000f8e00ff */
[----:B------:R-:W-:Y:S05]  /*0ad0*/  CALL.REL.NOINC `($__internal_7_$__cuda_sm20_div_rn_f64_full) ;  /* 0x0000003400e07944 */ /* 0x000fea0003c00000 */
[----:B------:R-:W-:Y:S02]  /*0ae0*/  IMAD.MOV.U32 R6, RZ, RZ, R18 ;  /* 0x000000ffff067224 */ /* 0x000fe400078e0012 */
[----:B------:R-:W-:-:S07]  /*0af0*/  IMAD.MOV.U32 R7, RZ, RZ, R19 ;  /* 0x000000ffff077224 */ /* 0x000fce00078e0013 */
.L_x_350:
[----:B------:R-:W-:Y:S05]  /*0b00*/  BSYNC.RECONVERGENT B2 ;  /* 0x0000000000027941 */ /* 0x000fea0003800200 */
.L_x_349:
        /* <DEDUP_REMOVED lines=51> */
[----:B------:R-:W-:Y:S01]  /*0e40*/  @!P1 IMAD.MOV.U32 R6, RZ, RZ, R16 ;  /* 0x000000ffff069224 */ /* 0x000fe200078e0010 */
[----:B------:R-:W-:Y:S02]  /*0e50*/  FSEL R15, R15, RZ, P0 ;  /* 0x000000ff0f0f7208 */ /* 0x000fe40000000000 */
[----:B------:R-:W-:-:S05]  /*0e60*/  @!P1 SHF.R.S32.HI R7, RZ, 0x1, R0 ;  /* 0x00000001ff079819 */ /* 0x000fca0000011400 */
[----:B------:R-:W-:Y:S01]  /*0e70*/  @!P1 IMAD.IADD R8, R8, 0x1, -R7 ;  /* 0x0000000108089824 */ /* 0x000fe200078e0a07 */
[----:B------:R-:W-:-:S04]  /*0e80*/  @!P1 LEA R7, R7, R17, 0x14 ;  /* 0x0000001107079211 */ /* 0x000fc800078ea0ff */
[----:B------:R-:W-:Y:S01]  /*0e90*/  @!P1 LEA R9, R8, 0x3ff00000, 0x14 ;  /* 0x3ff0000008099811 */ /* 0x000fe200078ea0ff */
[----:B------:R-:W-:-:S06]  /*0ea0*/  @!P1 IMAD.MOV.U32 R8, RZ, RZ, RZ ;  /* 0x000000ffff089224 */ /* 0x000fcc00078e00ff */
[----:B------:R-:W-:-:S11]  /*0eb0*/  @!P1 DMUL R14, R6, R8 ;  /* 0x00000008060e9228 */ /* 0x000fd60000000000 */
.L_x_352:
[----:B------:R-:W-:Y:S05]  /*0ec0*/  BSYNC.RECONVERGENT B0 ;  /* 0x0000000000007941 */ /* 0x000fea0003800200 */
.L_x_351:
[----:B------:R-:W-:Y:S01]  /*0ed0*/  DMUL R14, R14, R2 ;  /* 0x000000020e0e7228 */ /* 0x000fe20000000000 */
[----:B------:R-:W-:-:S06]  /*0ee0*/  IMAD.WIDE R6, R27, 0x8, R10 ;  /* 0x000000081b067825 */ /* 0x000fcc00078e020a */
[----:B------:R3:W-:Y:S04]  /*0ef0*/  STG.E.64 desc[UR6][R6.64], R14 ;  /* 0x0000000e06007986 */ /* 0x0007e8000c101b06 */
.L_x_344:
[----:B--2---:R-:W-:Y:S05]  /*0f00*/  BSYNC.RECONVERGENT B1 ;  /* 0x0000000000017941 */ /* 0x004fea0003800200 */
.L_x_343:
[----:B------:R-:W-:Y:S01]  /*0f10*/  ISETP.GE.AND P0, PT, R29, R26, PT ;  /* 0x0000001a1d00720c */ /* 0x000fe20003f06270 */
[----:B------:R-:W-:-:S12]  /*0f20*/  BSSY.RECONVERGENT B1, `(.L_x_353) ;  /* 0x000008e000017945 */ /* 0x000fd80003800200 */
[----:B------:R-:W-:Y:S05]  /*0f30*/  @P0 BRA `(.L_x_354) ;  /* 0x0000000800300947 */ /* 0x000fea0003800000 */
[----:B------:R-:W-:-:S06]  /*0f40*/  IMAD.WIDE R18, R29, 0x8, R12 ;  /* 0x000000081d127825 */ /* 0x000fcc00078e020c */
[----:B------:R-:W2:Y:S01]  /*0f50*/  LDG.E.64 R18, desc[UR6][R18.64] ;  /* 0x0000000612127981 */ /* 0x000ea2000c1e1b00 */
[----:B0--3--:R-:W0:Y:S01]  /*0f60*/  MUFU.RCP64H R7, R23 ;  /* 0x0000001700077308 */ /* 0x009e220000001800 */
[----:B------:R-:W-:Y:S01]  /*0f70*/  IMAD.MOV.U32 R6, RZ, RZ, 0x1 ;  /* 0x00000001ff067424 */ /* 0x000fe200078e00ff */
[----:B------:R-:W-:Y:S05]  /*0f80*/  BSSY.RECONVERGENT B2, `(.L_x_355) ;  /* 0x0000013000027945 */ /* 0x000fea0003800200 */
[----:B0-----:R-:W-:-:S08]  /*0f90*/  DFMA R8, R6, -R22, 1 ;  /* 0x3ff000000608742b */ /* 0x001fd00000000816 */
[----:B------:R-:W-:-:S08]  /*0fa0*/  DFMA R8, R8, R8, R8 ;  /* 0x000000080808722b */ /* 0x000fd00000000008 */
[----:B------:R-:W-:-:S08]  /*0fb0*/  DFMA R8, R6, R8, R6 ;  /* 0x000000080608722b */ /* 0x000fd00000000006 */
[----:B------:R-:W-:-:S08]  /*0fc0*/  DFMA R6, R8, -R22, 1 ;  /* 0x3ff000000806742b */ /* 0x000fd00000000816 */
[----:B------:R-:W-:-:S08]  /*0fd0*/  DFMA R14, R8, R6, R8 ;  /* 0x00000006080e722b */ /* 0x000fd00000000008 */
[----:B--2---:R-:W-:Y:S01]  /*0fe0*/  DMUL R6, R14, R18 ;  /* 0x000000120e067228 */ /* 0x004fe20000000000 */
        /* <DEDUP_REMOVED lines=9> */
[----:B-1----:R-:W-:Y:S05]  /*1080*/  CALL.REL.NOINC `($__internal_7_$__cuda_sm20_div_rn_f64_full) ;  /* 0x0000003000747944 */ /* 0x002fea0003c00000 */
[----:B------:R-:W-:Y:S01]  /*1090*/  MOV R6, R18 ;  /* 0x0000001200067202 */ /* 0x000fe20000000f00 */
[----:B------:R-:W-:-:S07]  /*10a0*/  IMAD.MOV.U32 R7, RZ, RZ, R19 ;  /* 0x000000ffff077224 */ /* 0x000fce00078e0013 */
.L_x_356:
[----:B------:R-:W-:Y:S05]  /*10b0*/  BSYNC.RECONVERGENT B2 ;  /* 0x0000000000027941 */ /* 0x000fea0003800200 */
.L_x_355:
        /* <DEDUP_REMOVED lines=26> */
[----:B0-----:R-:W-:Y:S01]  /*1260*/  IMAD.U32 R16, RZ, RZ, UR8 ;  /* 0x00000008ff107e24 */ /* 0x001fe2000f8e00ff */
[----:B------:R-:W-:-:S07]  /*1270*/  MOV R17, UR9 ;  /* 0x0000000900117c02 */ /* 0x000fce0008000f00 */
[----:B-1----:R-:W-:Y:S05]  /*1280*/  CALL.REL.NOINC `($__internal_7_$__cuda_sm20_div_rn_f64_full) ;  /* 0x0000002c00f47944 */ /* 0x002fea0003c00000 */
.L_x_358:
[----:B------:R-:W-:Y:S05]  /*1290*/  BSYNC.RECONVERGENT B2 ;  /* 0x0000000000027941 */ /* 0x000fea0003800200 */
.L_x_357:
[----:B------:R-:W1:Y:S01]  /*12a0*/  MUFU.RCP64H R7, UR5 ;  /* 0x0000000500077d08 */ /* 0x000e620008001800 */
[----:B------:R-:W-:Y:S01]  /*12b0*/  IMAD.MOV.U32 R6, RZ, RZ, 0x1 ;  /* 0x00000001ff067424 */ /* 0x000fe200078e00ff */
[----:B------:R-:W-:Y:S01]  /*12c0*/  FSETP.GEU.AND P1, PT, |R19|, 6.5827683646048100446e-37, PT ;  /* 0x036000001300780b */ /* 0x000fe20003f2e200 */
[----:B------:R-:W-:Y:S04]  /*12d0*/  BSSY.RECONVERGENT B2, `(.L_x_359) ;  /* 0x0000013000027945 */ /* 0x000fe80003800200 */
        /* <DEDUP_REMOVED lines=18> */
.L_x_360:
[----:B------:R-:W-:Y:S05]  /*1400*/  BSYNC.RECONVERGENT B2 ;  /* 0x0000000000027941 */ /* 0x000fea0003800200 */
.L_x_359:
        /* <DEDUP_REMOVED lines=53> */
[----:B------:R-:W-:-:S04]  /*1760*/  @!P1 SHF.R.S32.HI R7, RZ, 0x1, R0 ;  /* 0x00000001ff079819 */ /* 0x000fc80000011400 */
[----:B------:R-:W-:Y:S01]  /*1770*/  @!P1 IADD3 R8, PT, PT, R8, -R7, RZ ;  /* 0x8000000708089210 */ /* 0x000fe20007ffe0ff */
[----:B------:R-:W-:-:S03]  /*1780*/  @!P1 IMAD R7, R7, 0x100000, R17 ;  /* 0x0010000007079824 */ /* 0x000fc600078e0211 */
[----:B------:R-:W-:Y:S01]  /*1790*/  @!P1 LEA R9, R8, 0x3ff00000, 0x14 ;  /* 0x3ff0000008099811 */ /* 0x000fe200078ea0ff */
[----:B------:R-:W-:-:S06]  /*17a0*/  @!P1 IMAD.MOV.U32 R8, RZ, RZ, RZ ;  /* 0x000000ffff089224 */ /* 0x000fcc00078e00ff */
[----:B------:R-:W-:-:S11]  /*17b0*/  @!P1 DMUL R14, R6, R8 ;  /* 0x00000008060e9228 */ /* 0x000fd60000000000 */
.L_x_362:
[----:B------:R-:W-:Y:S05]  /*17c0*/  BSYNC.RECONVERGENT B0 ;  /* 0x0000000000007941 */ /* 0x000fea0003800200 */
.L_x_361:
[----:B------:R-:W-:Y:S01]  /*17d0*/  DMUL R14, R14, R2 ;  /* 0x000000020e0e7228 */ /* 0x000fe20000000000 */
[----:B------:R-:W-:-:S06]  /*17e0*/  IMAD.WIDE R6, R29, 0x8, R10 ;  /* 0x000000081d067825 */ /* 0x000fcc00078e020a */
[----:B------:R2:W-:Y:S04]  /*17f0*/  STG.E.64 desc[UR6][R6.64], R14 ;  /* 0x0000000e06007986 */ /* 0x0005e8000c101b06 */
.L_x_354:
[----:B------:R-:W-:Y:S05]  /*1800*/  BSYNC.RECONVERGENT B1 ;  /* 0x0000000000017941 */ /* 0x000fea0003800200 */
.L_x_353:
[----:B------:R-:W-:Y:S01]  /*1810*/  VIADD R27, R27, 0x100 ;  /* 0x000001001b1b7836 */ /* 0x000fe20000000000 */
[----:B------:R-:W-:Y:S06]  /*1820*/  BRA.U UP0, `(.L_x_363) ;  /* 0xffffffed006c7547 */ /* 0x000fec000b83ffff */
[----:B--23--:R-:W-:-:S07]  /*1830*/  LOP3.LUT R7, R5, 0xffffff00, RZ, 0xc0, !PT ;  /* 0xffffff0005077812 */ /* 0x00cfce00078ec0ff */
.L_x_342:
[----:B------:R-:W2:Y:S02]  /*1840*/  LDC R0, c[0x0][0x388] ;  /* 0x0000e200ff007b82 */ /* 0x000ea40000000800 */
[----:B--2---:R-:W-:-:S04]  /*1850*/  LOP3.LUT R0, R0, 0x1, RZ, 0xc0, !PT ;  /* 0x0000000100007812 */ /* 0x004fc800078ec0ff */
[----:B------:R-:W-:-:S13]  /*1860*/  ISETP.NE.U32.AND P0, PT, R0, 0x1, PT ;  /* 0x000000010000780c */ /* 0x000fda0003f05070 */
[----:B------:R-:W-:Y:S05]  /*1870*/  @P0 EXIT ;  /* 0x000000000000094d */ /* 0x000fea0003800000 */
[----:B------:R-:W-:-:S05]  /*1880*/  IMAD.IADD R5, R4, 0x1, R7 ;  /* 0x0000000104057824 */ /* 0x000fca00078e0207 */
[----:B------:R-:W-:-:S13]  /*1890*/  ISETP.GE.AND P0, PT, R5, R26, PT ;  /* 0x0000001a0500720c */ /* 0x000fda0003f06270 */
[----:B------:R-:W-:Y:S05]  /*18a0*/  @P0 EXIT ;  /* 0x000000000000094d */ /* 0x000fea0003800000 */
[----:B------:R-:W-:-:S05]  /*18b0*/  IMAD.WIDE R12, R5, 0x8, R12 ;  /* 0x00000008050c7825 */ /* 0x000fca00078e020c */
[----:B------:R-:W2:Y:S01]  /*18c0*/  LDG.E.64 R18, desc[UR6][R12.64] ;  /* 0x000000060c127981 */ /* 0x000ea2000c1e1b00 */
[----:B0-----:R-:W0:Y:S01]  /*18d0*/  MUFU.RCP64H R7, R23 ;  /* 0x0000001700077308 */ /* 0x001e220000001800 */
[----:B------:R-:W-:Y:S01]  /*18e0*/  MOV R6, 0x1 ;  /* 0x0000000100067802 */ /* 0x000fe20000000f00 */
        /* <DEDUP_REMOVED lines=17> */
[----:B------:R-:W-:Y:S02]  /*1a00*/  IMAD.MOV.U32 R6, RZ, RZ, R18 ;  /* 0x000000ffff067224 */ /* 0x000fe400078e0012 */
[----:B------:R-:W-:-:S07]  /*1a10*/  IMAD.MOV.U32 R7, RZ, RZ, R19 ;  /* 0x000000ffff077224 */ /* 0x000fce00078e0013 */
.L_x_365:
[----:B------:R-:W-:Y:S05]  /*1a20*/  BSYNC.RECONVERGENT B1 ;  /* 0x0000000000017941 */ /* 0x000fea0003800200 */
.L_x_364:
[----:B------:R-:W0:Y:S01]  /*1a30*/  LDCU UR4, c[0x0][0x394] ;  /* 0x00007280ff0477ac */ /* 0x000e220008000800 */
[----:B------:R-:W2:Y:S01]  /*1a40*/  LDC.64 R16, c[0x0][0x390] ;  /* 0x0000e400ff107b82 */ /* 0x000ea20000000a00 */
[----:B------:R-:W3:Y:S01]  /*1a50*/  F2I.F64.TRUNC R0, R6 ;  /* 0x0000000600007311 */ /* 0x000ee2000030d100 */
[----:B------:R-:W-:Y:S01]  /*1a60*/  IMAD.MOV.U32 R14, RZ, RZ, 0x1 ;  /* 0x00000001ff0e7424 */ /* 0x000fe200078e00ff */
[----:B------:R-:W-:Y:S05]  /*1a70*/  BSSY.RECONVERGENT B1, `(.L_x_366) ;  /* 0x000001a000017945 */ /* 0x000fea0003800200 */
[----:B------:R-:W4:Y:S01]  /*1a80*/  LDC.64 R12, c[0x0][0x398] ;  /* 0x0000e600ff0c7b82 */ /* 0x000f220000000a00 */
[----:B---3--:R-:W4:Y:S08]  /*1a90*/  I2F.F64 R8, R0 ;  /* 0x0000000000087312 */ /* 0x008f300000201c00 */
[----:B0-----:R-:W2:Y:S01]  /*1aa0*/  MUFU.RCP64H R15, UR4 ;  /* 0x00000004000f7d08 */ /* 0x001ea20008001800 */
[----:B----4-:R-:W-:-:S08]  /*1ab0*/  DFMA R8, R8, R12, -5 ;  /* 0xc01400000808742b */ /* 0x010fd0000000000c */
[----:B------:R-:W-:Y:S02]  /*1ac0*/  DMUL R8, R8, R8 ;  /* 0x0000000808087228 */ /* 0x000fe40000000000 */
[----:B--2---:R-:W-:-:S06]  /*1ad0*/  DFMA R18, R14, -R16, 1 ;  /* 0x3ff000000e12742b */ /* 0x004fcc0000000810 */
[----:B------:R-:W-:Y:S02]  /*1ae0*/  DMUL R8, R8, -0.5 ;  /* 0xbfe0000008087828 */ /* 0x000fe40000000000 */
[----:B------:R-:W-:-:S08]  /*1af0*/  DFMA R18, R18, R18, R18 ;  /* 0x000000121212722b */ /* 0x000fd00000000012 */
[----:B------:R-:W-:Y:S01]  /*1b00*/  DFMA R18, R14, R18, R14 ;  /* 0x000000120e12722b */ /* 0x000fe2000000000e */
[----:B------:R-:W-:-:S07]  /*1b10*/  FSETP.GEU.AND P1, PT, |R9|, 6.5827683646048100446e-37, PT ;  /* 0x036000000900780b */ /* 0x000fce0003f2e200 */
        /* <DEDUP_REMOVED lines=9> */
[----:B------:R-:W-:Y:S01]  /*1bb0*/  MOV R18, R8 ;  /* 0x0000000800127202 */ /* 0x000fe20000000f00 */
[----:B------:R-:W-:Y:S01]  /*1bc0*/  IMAD.MOV.U32 R19, RZ, RZ, R9 ;  /* 0x000000ffff137224 */ /* 0x000fe200078e0009 */
[----:B------:R-:W-:Y:S01]  /*1bd0*/  MOV R0, 0x1c10 ;  /* 0x00001c1000007802 */ /* 0x000fe20000000f00 */
[----:B0-----:R-:W-:Y:S02]  /*1be0*/  IMAD.U32 R16, RZ, RZ, UR4 ;  /* 0x00000004ff107e24 */ /* 0x001fe4000f8e00ff */
[----:B------:R-:W-:-:S07]  /*1bf0*/  IMAD.U32 R17, RZ, RZ, UR5 ;  /* 0x00000005ff117e24 */ /* 0x000fce000f8e00ff */
[----:B-1----:R-:W-:Y:S05]  /*1c00*/  CALL.REL.NOINC `($__internal_7_$__cuda_sm20_div_rn_f64_full) ;  /* 0x0000002400947944 */ /* 0x002fea0003c00000 */
.L_x_367:
[----:B------:R-:W-:Y:S05]  /*1c10*/  BSYNC.RECONVERGENT B1 ;  /* 0x0000000000017941 */ /* 0x000fea0003800200 */
.L_x_366:
[----:B------:R-:W0:Y:S01]  /*1c20*/  LDCU UR4, c[0x0][0x394] ;  /* 0x00007280ff0477ac */ /* 0x000e220008000800 */
[----:B------:R-:W2:Y:S01]  /*1c30*/  LDC.64 R8, c[0x0][0x390] ;  /* 0x0000e400ff087b82 */ /* 0x000ea20000000a00 */
[----:B------:R-:W-:Y:S01]  /*1c40*/  IMAD.MOV.U32 R6, RZ, RZ, 0x1 ;  /* 0x00000001ff067424 */ /* 0x000fe200078e00ff */
[----:B------:R-:W-:Y:S01]  /*1c50*/  FSETP.GEU.AND P1, PT, |R19|, 6.5827683646048100446e-37, PT ;  /* 0x036000001300780b */ /* 0x000fe20003f2e200 */
[----:B------:R-:W-:Y:S01]  /*1c60*/  BSSY.RECONVERGENT B1, `(.L_x_368) ;  /* 0x0000014000017945 */ /* 0x000fe20003800200 */
[----:B0-----:R-:W2:Y:S03]  /*1c70*/  MUFU.RCP64H R7, UR4 ;  /* 0x0000000400077d08 */ /* 0x001ea60008001800 */
[----:B--2---:R-:W-:-:S08]  /*1c80*/  DFMA R12, R6, -R8, 1 ;  /* 0x3ff00000060c742b */ /* 0x004fd00000000808 */
        /* <DEDUP_REMOVED lines=12> */
[----:B0-----:R-:W-:Y:S01]  /*1d50*/  IMAD.U32 R16, RZ, RZ, UR4 ;  /* 0x00000004ff107e24 */ /* 0x001fe2000f8e00ff */
[----:B------:R-:W-:-:S07]  /*1d60*/  MOV R17, UR5 ;  /* 0x0000000500117c02 */ /* 0x000fce0008000f00 */
[----:B-1----:R-:W-:Y:S05]  /*1d70*/  CALL.REL.NOINC `($__internal_7_$__cuda_sm20_div_rn_f64_full) ;  /* 0x0000002400387944 */ /* 0x002fea0003c00000 */
[----:B------:R-:W-:Y:S02]  /*1d80*/  IMAD.MOV.U32 R6, RZ, RZ, R18 ;  /* 0x000000ffff067224 */ /* 0x000fe400078e0012 */
[----:B------:R-:W-:-:S07]  /*1d90*/  IMAD.MOV.U32 R7, RZ, RZ, R19 ;  /* 0x000000ffff077224 */ /* 0x000fce00078e0013 */
.L_x_369:
[----:B------:R-:W-:Y:S05]  /*1da0*/  BSYNC.RECONVERGENT B1 ;  /* 0x0000000000017941 */ /* 0x000fea0003800200 */
.L_x_368:
        /* <DEDUP_REMOVED lines=54> */
[----:B------:R-:W-:Y:S02]  /*2110*/  @!P1 IMAD.IADD R8, R8, 0x1, -R7 ;  /* 0x0000000108089824 */ /* 0x000fe400078e0a07 */
[----:B------:R-:W-:-:S03]  /*2120*/  @!P1 IMAD R7, R7, 0x100000, R15 ;  /* 0x0010000007079824 */ /* 0x000fc600078e020f */
[----:B------:R-:W-:Y:S02]  /*2130*/  @!P1 LEA R9, R8, 0x3ff00000, 0x14 ;  /* 0x3ff0000008099811 */ /* 0x000fe400078ea0ff */
[----:B------:R-:W-:-:S06]  /*2140*/  @!P1 MOV R8, RZ ;  /* 0x000000ff00089202 */ /* 0x000fcc0000000f00 */
[----:B------:R-:W-:-:S11]  /*2150*/  @!P1 DMUL R12, R6, R8 ;  /* 0x00000008060c9228 */ /* 0x000fd60000000000 */
.L_x_371:
[----:B------:R-:W-:Y:S05]  /*2160*/  BSYNC.RECONVERGENT B0 ;  /* 0x0000000000007941 */ /* 0x000fea0003800200 */
.L_x_370:
[----:B------:R-:W-:Y:S01]  /*2170*/  DMUL R2, R12, R2 ;  /* 0x000000020c027228 */ /* 0x000fe20000000000 */
[----:B------:R-:W-:-:S06]  /*2180*/  IMAD.WIDE R10, R5, 0x8, R10 ;  /* 0x00000008050a7825 */ /* 0x000fcc00078e020a */
[----:B------:R-:W-:Y:S01]  /*2190*/  STG.E.64 desc[UR6][R10.64], R2 ;  /* 0x000000020a007986 */ /* 0x000fe2000c101b06 */
[----:B------:R-:W-:Y:S05]  /*21a0*/  EXIT ;  /* 0x000000000000794d */ /* 0x000fea0003800000 */
.L_x_339:
        /* <DEDUP_REMOVED lines=17> */
.L_x_372:
[----:B-1----:R-:W0:Y:S01]  /*22c0*/  MUFU.RCP64H R3, 2.506626129150390625 ;  /* 0x40040d9200037908 */ /* 0x002e220000001800 */
[----:B------:R-:W-:Y:S01]  /*22d0*/  IMAD.MOV.U32 R6, RZ, RZ, -0x6e20138b ;  /* 0x91dfec75ff067424 */ /* 0x000fe200078e00ff */
[----:B------:R-:W-:Y:S01]  /*22e0*/  FSETP.GEU.AND P1, PT, |R19|, 6.5827683646048100446e-37, PT ;  /* 0x036000001300780b */ /* 0x000fe20003f2e200 */
[----:B------:R-:W-:Y:S02]  /*22f0*/  IMAD.MOV.U32 R7, RZ, RZ, 0x40040d92 ;  /* 0x40040d92ff077424 */ /* 0x000fe400078e00ff */
[----:B------:R-:W-:-:S06]  /*2300*/  IMAD.MOV.U32 R2, RZ, RZ, 0x1 ;  /* 0x00000001ff027424 */ /* 0x000fcc00078e00ff */
        /* <DEDUP_REMOVED lines=11> */
[----:B------:R-:W-:Y:S01]  /*23c0*/  MOV R16, 0x91dfec75 ;  /* 0x91dfec7500107802 */ /* 0x000fe20000000f00 */
[----:B------:R-:W-:Y:S01]  /*23d0*/  IMAD.MOV.U32 R17, RZ, RZ, 0x40040d92 ;  /* 0x40040d92ff117424 */ /* 0x000fe200078e00ff */
[----:B------:R-:W-:-:S07]  /*23e0*/  MOV R0, 0x2400 ;  /* 0x0000240000007802 */ /* 0x000fce0000000f00 */
[----:B------:R-:W-:Y:S05]  /*23f0*/  CALL.REL.NOINC `($__internal_7_$__cuda_sm20_div_rn_f64_full) ;  /* 0x0000001c00987944 */ /* 0x000fea0003c00000 */
[----:B------:R-:W-:Y:S02]  /*2400*/  IMAD.MOV.U32 R2, RZ, RZ, R18 ;  /* 0x000000ffff027224 */ /* 0x000fe400078e0012 */
[----:B------:R-:W-:-:S07]  /*2410*/  IMAD.MOV.U32 R3, RZ, RZ, R19 ;  /* 0x000000ffff037224 */ /* 0x000fce00078e0013 */
.L_x_373:
        /* <DEDUP_REMOVED lines=8> */
[----:B------:R-:W-:Y:S01]  /*24a0*/  IMAD.MOV.U32 R31, RZ, RZ, R4 ;  /* 0x000000ffff1f7224 */ /* 0x000fe200078e0004 */
[----:B------:R-:W2:Y:S02]  /*24b0*/  LDCU UR5, c[0x0][0x394] ;  /* 0x00007280ff0577ac */ /* 0x000ea40008000800 */
[----:B------:R-:W-:-:S12]  /*24c0*/  UIADD3 UR4, UPT, UPT, -UR4, URZ, URZ ;  /* 0x000000ff04047290 */ /* 0x000fd8000fffe1ff */
.L_x_391:
[----:B------:R-:W-:-:S05]  /*24d0*/  IMAD.WIDE R24, R31, 0x8, R12 ;  /* 0x000000081f187825 */ /* 0x000fca00078e020c */
[----:B---3--:R-:W3:Y:S01]  /*24e0*/  LDG.E.64 R18, desc[UR6][R24.64] ;  /* 0x0000000618127981 */ /* 0x008ee2000c1e1b00 */
[----:B0-----:R-:W0:Y:S01]  /*24f0*/  MUFU.RCP64H R7, R29 ;  /* 0x0000001d00077308 */ /* 0x001e220000001800 */
[----:B------:R-:W-:Y:S01]  /*2500*/  MOV R6, 0x1 ;  /* 0x0000000100067802 */ /* 0x000fe20000000f00 */
[----:B------:R-:W-:Y:S01]  /*2510*/  UIADD3 UR4, UPT, UPT, UR4, 0x2, URZ ;  /* 0x0000000204047890 */ /* 0x000fe2000fffe0ff */
[----:B------:R-:W-:Y:S03]  /*2520*/  BSSY.RECONVERGENT B1, `(.L_x_375) ;  /* 0x0000014000017945 */ /* 0x000fe60003800200 */
[----:B------:R-:W-:Y:S01]  /*2530*/  UISETP.NE.AND UP0, UPT, UR4, URZ, UPT ;  /* 0x000000ff0400728c */ /* 0x000fe2000bf05270 */
        /* <DEDUP_REMOVED lines=16> */
[----:B------:R-:W-:Y:S02]  /*2640*/  IMAD.MOV.U32 R6, RZ, RZ, R18 ;  /* 0x000000ffff067224 */ /* 0x000fe400078e0012 */
[----:B------:R-:W-:-:S07]  /*2650*/  IMAD.MOV.U32 R7, RZ, RZ, R19 ;  /* 0x000000ffff077224 */ /* 0x000fce00078e0013 */
.L_x_376:
[----:B--2---:R-:W-:Y:S05]  /*2660*/  BSYNC.RECONVERGENT B1 ;  /* 0x0000000000017941 */ /* 0x004fea0003800200 */
.L_x_375:
        /* <DEDUP_REMOVED lines=29> */
.L_x_378:
[----:B------:R-:W-:Y:S05]  /*2840*/  BSYNC.RECONVERGENT B1 ;  /* 0x0000000000017941 */ /* 0x000fea0003800200 */
.L_x_377:
        /* <DEDUP_REMOVED lines=19> */
[----:B------:R-:W-:Y:S05]  /*2980*/  CALL.REL.NOINC `($__internal_7_$__cuda_sm20_div_rn_f64_full) ;  /* 0x0000001800347944 */ /* 0x000fea0003c00000 */
[----:B------:R-:W-:Y:S02]  /*2990*/  IMAD.MOV.U32 R6, RZ, RZ, R18 ;  /* 0x000000ffff067224 */ /* 0x000fe400078e0012 */
[----:B------:R-:W-:-:S07]  /*29a0*/  IMAD.MOV.U32 R7, RZ, RZ, R19 ;  /* 0x000000ffff077224 */ /* 0x000fce00078e0013 */
.L_x_380:
[----:B------:R-:W-:Y:S05]  /*29b0*/  BSYNC.RECONVERGENT B1 ;  /* 0x0000000000017941 */ /* 0x000fea0003800200 */
.L_x_379:
        /* <DEDUP_REMOVED lines=59> */
.L_x_382:
[----:B------:R-:W-:Y:S05]  /*2d70*/  BSYNC.RECONVERGENT B0 ;  /* 0x0000000000007941 */ /* 0x000fea0003800200 */
.L_x_381:
[----:B------:R-:W-:Y:S01]  /*2d80*/  DMUL R14, R14, R2 ;  /* 0x000000020e0e7228 */ /* 0x000fe20000000000 */
[----:B------:R-:W-:-:S06]  /*2d90*/  IMAD.WIDE R22, R31, 0x8, R10 ;  /* 0x000000081f167825 */ /* 0x000fcc00078e020a */
[----:B------:R0:W-:Y:S04]  /*2da0*/  STG.E.64 desc[UR6][R22.64], R14 ;  /* 0x0000000e16007986 */ /* 0x0001e8000c101b06 */
[----:B------:R-:W2:Y:S01]  /*2db0*/  LDG.E.64 R18, desc[UR6][R24.64+0x400] ;  /* 0x0004000618127981 */ /* 0x000ea2000c1e1b00 */
[----:B------:R-:W1:Y:S01]  /*2dc0*/  MUFU.RCP64H R7, R29 ;  /* 0x0000001d00077308 */ /* 0x000e620000001800 */
[----:B------:R-:W-:Y:S01]  /*2dd0*/  IMAD.MOV.U32 R6, RZ, RZ, 0x1 ;  /* 0x00000001ff067424 */ /* 0x000fe200078e00ff */
[----:B------:R-:W-:Y:S05]  /*2de0*/  BSSY.RECONVERGENT B1, `(.L_x_383) ;  /* 0x0000013000017945 */ /* 0x000fea0003800200 */
[----:B-1----:R-:W-:-:S08]  /*2df0*/  DFMA R8, R6, -R28, 1 ;  /* 0x3ff000000608742b */ /* 0x002fd0000000081c */
        /* <DEDUP_REMOVED lines=10> */
[----:B0-----:R-:W-:Y:S05]  /*2ea0*/  @P0 BRA P1, `(.L_x_384) ;  /* 0x0000000000180947 */ /* 0x001fea0000800000 */
[----:B------:R-:W-:Y:S01]  /*2eb0*/  IMAD.MOV.U32 R16, RZ, RZ, R28 ;  /* 0x000000ffff107224 */ /* 0x000fe200078e001c */
[----:B------:R-:W-:Y:S01]  /*2ec0*/  MOV R0, 0x2ef0 ;  /* 0x00002ef000007802 */ /* 0x000fe20000000f00 */
[----:B------:R-:W-:-:S07]  /*2ed0*/  IMAD.MOV.U32 R17, RZ, RZ, R29 ;  /* 0x000000ffff117224 */ /* 0x000fce00078e001d */
[----:B------:R-:W-:Y:S05]  /*2ee0*/  CALL.REL.NOINC `($__internal_7_$__cuda_sm20_div_rn_f64_full) ;  /* 0x0000001000dc7944 */ /* 0x000fea0003c00000 */
[----:B------:R-:W-:Y:S02]  /*2ef0*/  IMAD.MOV.U32 R6, RZ, RZ, R18 ;  /* 0x000000ffff067224 */ /* 0x000fe400078e0012 */
[----:B------:R-:W-:-:S07]  /*2f00*/  IMAD.MOV.U32 R7, RZ, RZ, R19 ;  /* 0x000000ffff077224 */ /* 0x000fce00078e0013 */
.L_x_384:
[----:B------:R-:W-:Y:S05]  /*2f10*/  BSYNC.RECONVERGENT B1 ;  /* 0x0000000000017941 */ /* 0x000fea0003800200 */
.L_x_383:
[----:B------:R-:W0:Y:S01]  /*2f20*/  LDC.64 R8, c[0x0][0x390] ;  /* 0x0000e400ff087b82 */ /* 0x000e220000000a00 */
[----:B------:R-:W0:Y:S01]  /*2f30*/  MUFU.RCP64H R19, UR5 ;  /* 0x0000000500137d08 */ /* 0x000e220008001800 */
[----:B------:R-:W-:Y:S01]  /*2f40*/  MOV R18, 0x1 ;  /* 0x0000000100127802 */ /* 0x000fe20000000f00 */
[----:B------:R-:W-:Y:S05]  /*2f50*/  BSSY.RECONVERGENT B1, `(.L_x_385) ;  /* 0x000001a000017945 */ /* 0x000fea0003800200 */
[----:B------:R-:W1:Y:S01]  /*2f60*/  LDC.64 R16, c[0x0][0x398] ;  /* 0x0000e600ff107b82 */ /* 0x000e620000000a00 */
[----:B------:R-:W2:Y:S01]  /*2f70*/  F2I.F64.TRUNC R0, R6 ;  /* 0x0000000600007311 */ /* 0x000ea2000030d100 */
[----:B0-----:R-:W-:-:S07]  /*2f80*/  DFMA R20, R18, -R8, 1 ;  /* 0x3ff000001214742b */ /* 0x001fce0000000808 */
[----:B--2---:R-:W1:Y:S01]  /*2f90*/  I2F.F64 R14, R0 ;  /* 0x00000000000e7312 */ /* 0x004e620000201c00 */
[----:B------:R-:W-:Y:S02]  /*2fa0*/  DFMA R20, R20, R20, R20 ;  /* 0x000000141414722b */ /* 0x000fe40000000014 */
[----:B-1----:R-:W-:-:S06]  /*2fb0*/  DFMA R14, R14, R16, -5 ;  /* 0xc01400000e0e742b */ /* 0x002fcc0000000010 */
        /* <DEDUP_REMOVED lines=18> */
[----:B------:R-:W-:Y:S05]  /*30e0*/  CALL.REL.NOINC `($__internal_7_$__cuda_sm20_div_rn_f64_full) ;  /* 0x00000010005c7944 */ /* 0x000fea0003c00000 */
.L_x_386:
[----:B------:R-:W-:Y:S05]  /*30f0*/  BSYNC.RECONVERGENT B1 ;  /* 0x0000000000017941 */ /* 0x000fea0003800200 */
.L_x_385:
[----:B------:R-:W0:Y:S01]  /*3100*/  MUFU.RCP64H R7, UR5 ;  /* 0x0000000500077d08 */ /* 0x000e220008001800 */
[----:B------:R-:W-:Y:S01]  /*3110*/  IMAD.MOV.U32 R6, RZ, RZ, 0x1 ;  /* 0x00000001ff067424 */ /* 0x000fe200078e00ff */
[----:B------:R-:W-:Y:S01]  /*3120*/  FSETP.GEU.AND P1, PT, |R19|, 6.5827683646048100446e-37, PT ;  /* 0x036000001300780b */ /* 0x000fe20003f2e200 */
[----:B------:R-:W-:Y:S04]  /*3130*/  BSSY.RECONVERGENT B1, `(.L_x_387) ;  /* 0x0000013000017945 */ /* 0x000fe80003800200 */
        /* <DEDUP_REMOVED lines=12> */
[----:B------:R-:W-:Y:S02]  /*3200*/  MOV R0, 0x3240 ;  /* 0x0000324000007802 */ /* 0x000fe40000000f00 */
[----:B0-----:R-:W-:Y:S01]  /*3210*/  MOV R16, UR8 ;  /* 0x0000000800107c02 */ /* 0x001fe20008000f00 */
[----:B------:R-:W-:-:S07]  /*3220*/  IMAD.U32 R17, RZ, RZ, UR9 ;  /* 0x00000009ff117e24 */ /* 0x000fce000f8e00ff */
[----:B------:R-:W-:Y:S05]  /*3230*/  CALL.REL.NOINC `($__internal_7_$__cuda_sm20_div_rn_f64_full) ;  /* 0x0000001000087944 */ /* 0x000fea0003c00000 */
[----:B------:R-:W-:Y:S02]  /*3240*/  IMAD.MOV.U32 R6, RZ, RZ, R18 ;  /* 0x000000ffff067224 */ /* 0x000fe400078e0012 */
[----:B------:R-:W-:-:S07]  /*3250*/  IMAD.MOV.U32 R7, RZ, RZ, R19 ;  /* 0x000000ffff077224 */ /* 0x000fce00078e0013 */
.L_x_388:
[----:B------:R-:W-:Y:S05]  /*3260*/  BSYNC.RECONVERGENT B1 ;  /* 0x0000000000017941 */ /* 0x000fea0003800200 */
.L_x_387:
        /* <DEDUP_REMOVED lines=51> */
[----:B------:R-:W-:Y:S02]  /*35a0*/  @!P1 MOV R6, R16 ;  /* 0x0000001000069202 */ /* 0x000fe40000000f00 */
[----:B------:R-:W-:Y:S02]  /*35b0*/  @!P1 SHF.R.S32.HI R7, RZ, 0x1, R0 ;  /* 0x00000001ff079819 */ /* 0x000fe40000011400 */
[----:B------:R-:W-:-:S03]  /*35c0*/  FSEL R15, R15, RZ, P0 ;  /* 0x000000ff0f0f7208 */ /* 0x000fc60000000000 */
[----:B------:R-:W-:Y:S02]  /*35d0*/  @!P1 IMAD.IADD R8, R8, 0x1, -R7 ;  /* 0x0000000108089824 */ /* 0x000fe400078e0a07 */
[----:B------:R-:W-:-:S03]  /*35e0*/  @!P1 IMAD R7, R7, 0x100000, R17 ;  /* 0x0010000007079824 */ /* 0x000fc600078e0211 */
[----:B------:R-:W-:Y:S01]  /*35f0*/  @!P1 LEA R9, R8, 0x3ff00000, 0x14 ;  /* 0x3ff0000008099811 */ /* 0x000fe200078ea0ff */
[----:B------:R-:W-:-:S06]  /*3600*/  @!P1 IMAD.MOV.U32 R8, RZ, RZ, RZ ;  /* 0x000000ffff089224 */ /* 0x000fcc00078e00ff */
[----:B------:R-:W-:-:S11]  /*3610*/  @!P1 DMUL R14, R6, R8 ;  /* 0x00000008060e9228 */ /* 0x000fd60000000000 */
.L_x_390:
[----:B------:R-:W-:Y:S05]  /*3620*/  BSYNC.RECONVERGENT B0 ;  /* 0x0000000000007941 */ /* 0x000fea0003800200 */
.L_x_389:
[----:B------:R-:W-:Y:S01]  /*3630*/  DMUL R14, R14, R2 ;  /* 0x000000020e0e7228 */ /* 0x000fe20000000000 */
[----:B------:R-:W-:-:S06]  /*3640*/  VIADD R31, R31, 0x100 ;  /* 0x000001001f1f7836 */ /* 0x000fcc0000000000 */
[----:B------:R3:W-:Y:S01]  /*3650*/  STG.E.64 desc[UR6][R22.64+0x400], R14 ;  /* 0x0004000e16007986 */ /* 0x0007e2000c101b06 */
[----:B------:R-:W-:Y:S05]  /*3660*/  BRA.U UP0, `(.L_x_391) ;  /* 0xffffffed00987547 */ /* 0x000fea000b83ffff */
[----:B------:R-:W-:-:S07]  /*3670*/  LOP3.LUT R7, R5, 0xffffff00, RZ, 0xc0, !PT ;  /* 0xffffff0005077812 */ /* 0x000fce00078ec0ff */
.L_x_374:
[----:B------:R-:W1:Y:S02]  /*3680*/  LDC R0, c[0x0][0x388] ;  /* 0x0000e200ff007b82 */ /* 0x000e640000000800 */
[----:B-1----:R-:W-:-:S04]  /*3690*/  LOP3.LUT R0, R0, 0x1, RZ, 0xc0, !PT ;  /* 0x0000000100007812 */ /* 0x002fc800078ec0ff */
[----:B------:R-:W-:-:S13]  /*36a0*/  ISETP.NE.U32.AND P0, PT, R0, 0x1, PT ;  /* 0x000000010000780c */ /* 0x000fda0003f05070 */
[----:B------:R-:W-:Y:S05]  /*36b0*/  @P0 EXIT ;  /* 0x000000000000094d */ /* 0x000fea0003800000 */
[----:B------:R-:W-:-:S04]  /*36c0*/  IMAD.IADD R5, R4, 0x1, R7 ;  /* 0x0000000104057824 */ /* 0x000fc800078e0207 */
[----:B------:R-:W-:-:S05]  /*36d0*/  IMAD.WIDE R12, R5, 0x8, R12 ;  /* 0x00000008050c7825 */ /* 0x000fca00078e020c */
[----:B------:R-:W2:Y:S01]  /*36e0*/  LDG.E.64 R18, desc[UR6][R12.64] ;  /* 0x000000060c127981 */ /* 0x000ea2000c1e1b00 */
[----:B0-----:R-:W0:Y:S01]  /*36f0*/  MUFU.RCP64H R7, R29 ;  /* 0x0000001d00077308 */ /* 0x001e220000001800 */
[----:B------:R-:W-:Y:S01]  /*3700*/  IMAD.MOV.U32 R6, RZ, RZ, 0x1 ;  /* 0x00000001ff067424 */ /* 0x000fe200078e00ff */
[----:B------:R-:W-:Y:S05]  /*3710*/  BSSY.RECONVERGENT B1, `(.L_x_392) ;  /* 0x0000013000017945 */ /* 0x000fea0003800200 */
[----:B0-----:R-:W-:-:S08]  /*3720*/  DFMA R8, R6, -R28, 1 ;  /* 0x3ff000000608742b */ /* 0x001fd0000000081c */
[----:B------:R-:W-:-:S08]  /*3730*/  DFMA R8, R8, R8, R8 ;  /* 0x000000080808722b */ /* 0x000fd00000000008 */
[----:B------:R-:W-:-:S08]  /*3740*/  DFMA R8, R6, R8, R6 ;  /* 0x000000080608722b */ /* 0x000fd00000000006 */
[----:B------:R-:W-:-:S08]  /*3750*/  DFMA R6, R8, -R28, 1 ;  /* 0x3ff000000806742b */ /* 0x000fd0000000081c */
[----:B---3--:R-:W-:-:S08]  /*3760*/  DFMA R14, R8, R6, R8 ;  /* 0x00000006080e722b */ /* 0x008fd00000000008 */
        /* <DEDUP_REMOVED lines=8> */
[----:B------:R-:W-:Y:S02]  /*37f0*/  MOV R17, R29 ;  /* 0x0000001d00117202 */ /* 0x000fe40000000f00 */
[----:B------:R-:W-:-:S07]  /*3800*/  MOV R0, 0x3820 ;  /* 0x0000382000007802 */ /* 0x000fce0000000f00 */
[----:B------:R-:W-:Y:S05]  /*3810*/  CALL.REL.NOINC `($__internal_7_$__cuda_sm20_div_rn_f64_full) ;  /* 0x0000000800907944 */ /* 0x000fea0003c00000 */
[----:B------:R-:W-:Y:S02]  /*3820*/  IMAD.MOV.U32 R6, RZ, RZ, R18 ;  /* 0x000000ffff067224 */ /* 0x000fe400078e0012 */
[----:B------:R-:W-:-:S07]  /*3830*/  IMAD.MOV.U32 R7, RZ, RZ, R19 ;  /* 0x000000ffff077224 */ /* 0x000fce00078e0013 */
.L_x_393:
[----:B------:R-:W-:Y:S05]  /*3840*/  BSYNC.RECONVERGENT B1 ;  /* 0x0000000000017941 */ /* 0x000fea0003800200 */
.L_x_392:
[----:B------:R-:W0:Y:S01]  /*3850*/  LDCU UR4, c[0x0][0x394] ;  /* 0x00007280ff0477ac */ /* 0x000e220008000800 */
[----:B------:R-:W1:Y:S01]  /*3860*/  LDC.64 R16, c[0x0][0x390] ;  /* 0x0000e400ff107b82 */ /* 0x000e620000000a00 */
[----:B------:R-:W2:Y:S01]  /*3870*/  F2I.F64.TRUNC R0, R6 ;  /* 0x0000000600007311 */ /* 0x000ea2000030d100 */
[----:B------:R-:W-:Y:S01]  /*3880*/  IMAD.MOV.U32 R14, RZ, RZ, 0x1 ;  /* 0x00000001ff0e7424 */ /* 0x000fe200078e00ff */
[----:B------:R-:W-:Y:S05]  /*3890*/  BSSY.RECONVERGENT B1, `(.L_x_394) ;  /* 0x000001a000017945 */ /* 0x000fea0003800200 */
[----:B------:R-:W3:Y:S01]  /*38a0*/  LDC.64 R12, c[0x0][0x398] ;  /* 0x0000e600ff0c7b82 */ /* 0x000ee20000000a00 */
[----:B--2---:R-:W3:Y:S08]  /*38b0*/  I2F.F64 R8, R0 ;  /* 0x0000000000087312 */ /* 0x004ef00000201c00 */
[----:B0-----:R-:W1:Y:S01]  /*38c0*/  MUFU.RCP64H R15, UR4 ;  /* 0x00000004000f7d08 */ /* 0x001e620008001800 */
[----:B---3--:R-:W-:-:S08]  /*38d0*/  DFMA R8, R8, R12, -5 ;  /* 0xc01400000808742b */ /* 0x008fd0000000000c */
[----:B------:R-:W-:Y:S02]  /*38e0*/  DMUL R8, R8, R8 ;  /* 0x0000000808087228 */ /* 0x000fe40000000000 */
[----:B-1----:R-:W-:-:S06]  /*38f0*/  DFMA R18, R14, -R16, 1 ;  /* 0x3ff000000e12742b */ /* 0x002fcc0000000810 */
        /* <DEDUP_REMOVED lines=15> */
[----:B------:R-:W-:Y:S01]  /*39f0*/  IMAD.MOV.U32 R19, RZ, RZ, R9 ;  /* 0x000000ffff137224 */ /* 0x000fe200078e0009 */
[----:B0-----:R-:W-:Y:S01]  /*3a00*/  MOV R16, UR4 ;  /* 0x0000000400107c02 */ /* 0x001fe20008000f00 */
[----:B------:R-:W-:-:S07]  /*3a10*/  IMAD.U32 R17, RZ, RZ, UR5 ;  /* 0x00000005ff117e24 */ /* 0x000fce000f8e00ff */
[----:B------:R-:W-:Y:S05]  /*3a20*/  CALL.REL.NOINC `($__internal_7_$__cuda_sm20_div_rn_f64_full) ;  /* 0x00000008000c7944 */ /* 0x000fea0003c00000 */
.L_x_395:
[----:B------:R-:W-:Y:S05]  /*3a30*/  BSYNC.RECONVERGENT B1 ;  /* 0x0000000000017941 */ /* 0x000fea0003800200 */
.L_x_394:
[----:B------:R-:W0:Y:S01]  /*3a40*/  LDCU UR4, c[0x0][0x394] ;  /* 0x00007280ff0477ac */ /* 0x000e220008000800 */
[----:B------:R-:W1:Y:S01]  /*3a50*/  LDC.64 R8, c[0x0][0x390] ;  /* 0x0000e400ff087b82 */ /* 0x000e620000000a00 */
[----:B------:R-:W-:Y:S01]  /*3a60*/  IMAD.MOV.U32 R6, RZ, RZ, 0x1 ;  /* 0x00000001ff067424 */ /* 0x000fe200078e00ff */
[----:B------:R-:W-:Y:S01]  /*3a70*/  FSETP.GEU.AND P1, PT, |R19|, 6.5827683646048100446e-37, PT ;  /* 0x036000001300780b */ /* 0x000fe20003f2e200 */
[----:B------:R-:W-:Y:S01]  /*3a80*/  BSSY.RECONVERGENT B1, `(.L_x_396) ;  /* 0x0000014000017945 */ /* 0x000fe20003800200 */
[----:B0-----:R-:W1:Y:S03]  /*3a90*/  MUFU.RCP64H R7, UR4 ;  /* 0x0000000400077d08 */ /* 0x001e660008001800 */
        /* <DEDUP_REMOVED lines=16> */
[----:B------:R-:W-:Y:S01]  /*3ba0*/  IMAD.MOV.U32 R6, RZ, RZ, R18 ;  /* 0x000000ffff067224 */ /* 0x000fe200078e0012 */
[----:B------:R-:W-:-:S07]  /*3bb0*/  MOV R7, R19 ;  /* 0x0000001300077202 */ /* 0x000fce0000000f00 */
.L_x_397:
[----:B------:R-:W-:Y:S05]  /*3bc0*/  BSYNC.RECONVERGENT B1 ;  /* 0x0000000000017941 */ /* 0x000fea0003800200 */
.L_x_396:
        /* <DEDUP_REMOVED lines=56> */
[----:B------:R-:W-:Y:S01]  /*3f50*/  @!P1 LEA R9, R8, 0x3ff00000, 0x14 ;  /* 0x3ff0000008099811 */ /* 0x000fe200078ea0ff */
[----:B------:R-:W-:-:S06]  /*3f60*/  @!P1 IMAD.MOV.U32 R8, RZ, RZ, RZ ;  /* 0x000000ffff089224 */ /* 0x000fcc00078e00ff */
[----:B------:R-:W-:-:S11]  /*3f70*/  @!P1 DMUL R12, R6, R8 ;  /* 0x00000008060c9228 */ /* 0x000fd60000000000 */
.L_x_399:
[----:B------:R-:W-:Y:S05]  /*3f80*/  BSYNC.RECONVERGENT B0 ;  /* 0x0000000000007941 */ /* 0x000fea0003800200 */
.L_x_398:
[----:B------:R-:W-:Y:S01]  /*3f90*/  DMUL R2, R12, R2 ;  /* 0x000000020c027228 */ /* 0x000fe20000000000 */
[----:B------:R-:W-:-:S06]  /*3fa0*/  IMAD.WIDE R10, R5, 0x8, R10 ;  /* 0x00000008050a7825 */ /* 0x000fcc00078e020a */
[----:B------:R-:W-:Y:S01]  /*3fb0*/  STG.E.64 desc[UR6][R10.64], R2 ;  /* 0x000000020a007986 */ /* 0x000fe2000c101b06 */
[----:B------:R-:W-:Y:S05]  /*3fc0*/  EXIT ;  /* 0x000000000000794d */ /* 0x000fea0003800000 */
        .weak           $__internal_6_$__cuda_sm20_dblrcp_rn_slowpath_v3
        .type           $__internal_6_$__cuda_sm20_dblrcp_rn_slowpath_v3,@function
        .size           $__internal_6_$__cuda_sm20_dblrcp_rn_slowpath_v3,($__internal_7_$__cuda_sm20_div_rn_f64_full - $__internal_6_$__cuda_sm20_dblrcp_rn_slowpath_v3)
$__internal_6_$__cuda_sm20_dblrcp_rn_slowpath_v3:
[----:B------:R-:W-:-:S06]  /*3fd0*/  IMAD.U32 R2, RZ, RZ, UR4 ;  /* 0x00000004ff027e24 */ /* 0x000fcc000f8e00ff */
[----:B------:R-:W-:-:S14]  /*3fe0*/  DSETP.GTU.AND P0, PT, |R2|, +INF , PT ;  /* 0x7ff000000200742a */ /* 0x000fdc0003f0c200 */
[----:B------:R-:W-:Y:S05]  /*3ff0*/  @P0 BRA `(.L_x_400) ;  /* 0x00000000007c0947 */ /* 0x000fea0003800000 */
[----:B------:R-:W-:-:S04]  /*4000*/  LOP3.LUT R9, R3, 0x7fffffff, RZ, 0xc0, !PT ;  /* 0x7fffffff03097812 */ /* 0x000fc800078ec0ff */
[----:B------:R-:W-:-:S04]  /*4010*/  IADD3 R6, PT, PT, R9, -0x1, RZ ;  /* 0xffffffff09067810 */ /* 0x000fc80007ffe0ff */
[----:B------:R-:W-:-:S13]  /*4020*/  ISETP.GE.U32.AND P0, PT, R6, 0x7fefffff, PT ;  /* 0x7fefffff0600780c */ /* 0x000fda0003f06070 */
[----:B------:R-:W-:Y:S01]  /*4030*/  @P0 LOP3.LUT R7, R3, 0x7ff00000, RZ, 0x3c, !PT ;  /* 0x7ff0000003070812 */ /* 0x000fe200078e3cff */
[----:B------:R-:W-:Y:S01]  /*4040*/  @P0 IMAD.MOV.U32 R6, RZ, RZ, RZ ;  /* 0x000000ffff060224 */ /* 0x000fe200078e00ff */
[----:B------:R-:W-:Y:S06]  /*4050*/  @P0 BRA `(.L_x_401) ;  /* 0x00000000006c0947 */ /* 0x000fec0003800000 */
[----:B------:R-:W-:-:S13]  /*4060*/  ISETP.GE.U32.AND P0, PT, R9, 0x1000001, PT ;  /* 0x010000010900780c */ /* 0x000fda0003f06070 */
[----:B------:R-:W-:Y:S05]  /*4070*/  @!P0 BRA `(.L_x_402) ;  /* 0x0000000000348947 */ /* 0x000fea0003800000 */
[----:B------:R-:W-:Y:S02]  /*4080*/  VIADD R7, R3, 0xc0200000 ;  /* 0xc020000003077836 */ /* 0x000fe40000000000 */
[----:B------:R-:W-:Y:S02]  /*4090*/  IMAD.MOV.U32 R6, RZ, RZ, R2 ;  /* 0x000000ffff067224 */ /* 0x000fe400078e0002 */
[----:B------:R-:W0:Y:S04]  /*40a0*/  MUFU.RCP64H R9, R7 ;  /* 0x0000000700097308 */ /* 0x000e280000001800 */
[----:B0-----:R-:W-:-:S08]  /*40b0*/  DFMA R14, -R6, R8, 1 ;  /* 0x3ff00000060e742b */ /* 0x001fd00000000108 */
[----:B------:R-:W-:-:S08]  /*40c0*/  DFMA R14, R14, R14, R14 ;  /* 0x0000000e0e0e722b */ /* 0x000fd0000000000e */
[----:B------:R-:W-:-:S08]  /*40d0*/  DFMA R14, R8, R14, R8 ;  /* 0x0000000e080e722b */ /* 0x000fd00000000008 */
[----:B------:R-:W-:-:S08]  /*40e0*/  DFMA R8, -R6, R14, 1 ;  /* 0x3ff000000608742b */ /* 0x000fd0000000010e */
[----:B------:R-:W-:-:S08]  /*40f0*/  DFMA R8, R14, R8, R14 ;  /* 0x000000080e08722b */ /* 0x000fd0000000000e */
[----:B------:R-:W-:-:S08]  /*4100*/  DMUL R8, R8, 2.2250738585072013831e-308 ;  /* 0x0010000008087828 */ /* 0x000fd00000000000 */
[----:B------:R-:W-:-:S08]  /*4110*/  DFMA R2, -R2, R8, 1 ;  /* 0x3ff000000202742b */ /* 0x000fd00000000108 */
[----:B------:R-:W-:-:S08]  /*4120*/  DFMA R2, R2, R2, R2 ;  /* 0x000000020202722b */ /* 0x000fd00000000002 */
[----:B------:R-:W-:Y:S01]  /*4130*/  DFMA R6, R8, R2, R8 ;  /* 0x000000020806722b */ /* 0x000fe20000000008 */
[----:B------:R-:W-:Y:S10]  /*4140*/  BRA `(.L_x_401) ;  /* 0x0000000000307947 */ /* 0x000ff40003800000 */
.L_x_402:
[----:B------:R-:W-:Y:S01]  /*4150*/  DMUL R2, R2, 8.11296384146066816958e+31 ;  /* 0x4690000002027828 */ /* 0x000fe20000000000 */
[----:B------:R-:W-:-:S05]  /*4160*/  IMAD.MOV.U32 R6, RZ, RZ, R8 ;  /* 0x000000ffff067224 */ /* 0x000fca00078e0008 */
[----:B------:R-:W0:Y:S02]  /*4170*/  MUFU.RCP64H R7, R3 ;  /* 0x0000000300077308 */ /* 0x000e240000001800 */
[----:B0-----:R-:W-:-:S08]  /*4180*/  DFMA R8, -R2, R6, 1 ;  /* 0x3ff000000208742b */ /* 0x001fd00000000106 */
[----:B------:R-:W-:-:S08]  /*4190*/  DFMA R8, R8, R8, R8 ;  /* 0x000000080808722b */ /* 0x000fd00000000008 */
[----:B------:R-:W-:-:S08]  /*41a0*/  DFMA R8, R6, R8, R6 ;  /* 0x000000080608722b */ /* 0x000fd00000000006 */
[----:B------:R-:W-:-:S08]  /*41b0*/  DFMA R6, -R2, R8, 1 ;  /* 0x3ff000000206742b */ /* 0x000fd00000000108 */
[----:B------:R-:W-:-:S08]  /*41c0*/  DFMA R6, R8, R6, R8 ;  /* 0x000000060806722b */ /* 0x000fd00000000008 */
[----:B------:R-:W-:Y:S01]  /*41d0*/  DMUL R6, R6, 8.11296384146066816958e+31 ;  /* 0x4690000006067828 */ /* 0x000fe20000000000 */
[----:B------:R-:W-:Y:S10]  /*41e0*/  BRA `(.L_x_401) ;  /* 0x0000000000087947 */ /* 0x000ff40003800000 */
.L_x_400:
[----:B------:R-:W-:Y:S02]  /*41f0*/  LOP3.LUT R7, R3, 0x80000, RZ, 0xfc, !PT ;  /* 0x0008000003077812 */ /* 0x000fe400078efcff */
[----:B------:R-:W-:-:S07]  /*4200*/  MOV R6, R2 ;  /* 0x0000000200067202 */ /* 0x000fce0000000f00 */
.L_x_401:
[----:B------:R-:W-:Y:S02]  /*4210*/  IMAD.MOV.U32 R2, RZ, RZ, R0 ;  /* 0x000000ffff027224 */ /* 0x000fe400078e0000 */
[----:B------:R-:W-:Y:S02]  /*4220*/  IMAD.MOV.U32 R3, RZ, RZ, 0x0 ;  /* 0x00000000ff037424 */ /* 0x000fe400078e00ff */
[----:B------:R-:W-:Y:S02]  /*4230*/  IMAD.MOV.U32 R18, RZ, RZ, R6 ;  /* 0x000000ffff127224 */ /* 0x000fe400078e0006 */
[----:B------:R-:W-:Y:S01]  /*4240*/  IMAD.MOV.U32 R19, RZ, RZ, R7 ;  /* 0x000000ffff137224 */ /* 0x000fe200078e0007 */
[----:B------:R-:W-:Y:S06]  /*4250*/  RET.REL.NODEC R2 `(_ZN3cub18CUB_300001_SM_10006detail9transform16transform_kernelINS2_10policy_hubILb1EN4cuda3std3__45tupleIJN6thrust24THRUST_300001_SM_1000_NS6detail15normal_iteratorINSA_10device_ptrIdEEEEEEEE10policy1000El10Norm_distrSF_JPdEEEvT0_iT1_T2_DpNS2_10kernel_argIT3_EE) ;  /* 0xffffffbc02687950 */ /* 0x000fec0003c3ffff */
        .weak           $__internal_7_$__cuda_sm20_div_rn_f64_full
        .type           $__internal_7_$__cuda_sm20_div_rn_f64_full,@function
        .size           $__internal_7_$__cuda_sm20_div_rn_f64_full,(.L_x_496 - $__internal_7_$__cuda_sm20_div_rn_f64_full)
$__internal_7_$__cuda_sm20_div_rn_f64_full:
[C---:B------:R-:W-:Y:S01]  /*4260*/  FSETP.GEU.AND P0, PT, |R17|.reuse, 1.469367938527859385e-39, PT ;  /* 0x001000001100780b */ /* 0x040fe20003f0e200 */
[----:B------:R-:W-:Y:S01]  /*4270*/  IMAD.MOV.U32 R20, RZ, RZ, 0x1 ;  /* 0x00000001ff147424 */ /* 0x000fe200078e00ff */
[----:B------:R-:W-:Y:S01]  /*4280*/  LOP3.LUT R14, R17, 0x800fffff, RZ, 0xc0, !PT ;  /* 0x800fffff110e7812 */ /* 0x000fe200078ec0ff */
[----:B------:R-:W-:Y:S01]  /*4290*/  IMAD.MOV.U32 R6, RZ, RZ, 0x1ca00000 ;  /* 0x1ca00000ff067424 */ /* 0x000fe200078e00ff */
[C---:B------:R-:W-:Y:S01]  /*42a0*/  FSETP.GEU.AND P2, PT, |R19|.reuse, 1.469367938527859385e-39, PT ;  /* 0x001000001300780b */ /* 0x040fe20003f4e200 */
[----:B------:R-:W-:Y:S01]  /*42b0*/  BSSY.RECONVERGENT B0, `(.L_x_403) ;  /* 0x0000052000007945 */ /* 0x000fe20003800200 */
[----:B------:R-:W-:Y:S02]  /*42c0*/  LOP3.LUT R15, R14, 0x3ff00000, RZ, 0xfc, !PT ;  /* 0x3ff000000e0f7812 */ /* 0x000fe400078efcff */
[----:B------:R-:W-:Y:S02]  /*42d0*/  MOV R14, R16 ;  /* 0x00000010000e7202 */ /* 0x000fe40000000f00 */
[----:B------:R-:W-:-:S02]  /*42e0*/  LOP3.LUT R8, R19, 0x7ff00000, RZ, 0xc0, !PT ;  /* 0x7ff0000013087812 */ /* 0x000fc400078ec0ff */
[----:B------:R-:W-:Y:S01]  /*42f0*/  LOP3.LUT R7, R17, 0x7ff00000, RZ, 0xc0, !PT ;  /* 0x7ff0000011077812 */ /* 0x000fe200078ec0ff */
[----:B------:R-:W-:-:S03]  /*4300*/  @!P0 DMUL R14, R16, 8.98846567431157953865e+307 ;  /* 0x7fe00000100e8828 */ /* 0x000fc60000000000 */
[C---:B------:R-:W-:Y:S01]  /*4310*/  ISETP.GE.U32.AND P1, PT, R8.reuse, R7, PT ;  /* 0x000000070800720c */ /* 0x040fe20003f26070 */
[----:B------:R-:W-:Y:S01]  /*4320*/  @!P2 IMAD.MOV.U32 R36, RZ, RZ, RZ ;  /* 0x000000ffff24a224 */ /* 0x000fe200078e00ff */
[----:B------:R-:W-:Y:S01]  /*4330*/  @!P2 LOP3.LUT R9, R17, 0x7ff00000, RZ, 0xc0, !PT ;  /* 0x7ff000001109a812 */ /* 0x000fe200078ec0ff */
[----:B------:R-:W0:Y:S03]  /*4340*/  MUFU.RCP64H R21, R15 ;  /* 0x0000000f00157308 */ /* 0x000e260000001800 */
[----:B------:R-:W-:Y:S02]  /*4350*/  @!P2 ISETP.GE.U32.AND P3, PT, R8, R9, PT ;  /* 0x000000090800a20c */ /* 0x000fe40003f66070 */
[----:B------:R-:W-:Y:S02]  /*4360*/  @!P0 LOP3.LUT R7, R15, 0x7ff00000, RZ, 0xc0, !PT ;  /* 0x7ff000000f078812 */ /* 0x000fe400078ec0ff */
[----:B------:R-:W-:-:S04]  /*4370*/  @!P2 SEL R9, R6, 0x63400000, !P3 ;  /* 0x634000000609a807 */ /* 0x000fc80005800000 */
[----:B------:R-:W-:-:S04]  /*4380*/  @!P2 LOP3.LUT R9, R9, 0x80000000, R19, 0xf8, !PT ;  /* 0x800000000909a812 */ /* 0x000fc800078ef813 */
[----:B------:R-:W-:Y:S01]  /*4390*/  @!P2 LOP3.LUT R37, R9, 0x100000, RZ, 0xfc, !PT ;  /* 0x001000000925a812 */ /* 0x000fe200078efcff */
[----:B0-----:R-:W-:-:S08]  /*43a0*/  DFMA R32, R20, -R14, 1 ;  /* 0x3ff000001420742b */ /* 0x001fd0000000080e */
[----:B------:R-:W-:-:S08]  /*43b0*/  DFMA R32, R32, R32, R32 ;  /* 0x000000202020722b */ /* 0x000fd00000000020 */
[----:B------:R-:W-:Y:S01]  /*43c0*/  DFMA R32, R20, R32, R20 ;  /* 0x000000201420722b */ /* 0x000fe20000000014 */
[----:B------:R-:W-:Y:S01]  /*43d0*/  SEL R21, R6, 0x63400000, !P1 ;  /* 0x6340000006157807 */ /* 0x000fe20004800000 */
[----:B------:R-:W-:-:S03]  /*43e0*/  IMAD.MOV.U32 R20, RZ, RZ, R18 ;  /* 0x000000ffff147224 */ /* 0x000fc600078e0012 */
[----:B------:R-:W-:-:S03]  /*43f0*/  LOP3.LUT R21, R21, 0x800fffff, R19, 0xf8, !PT ;  /* 0x800fffff15157812 */ /* 0x000fc600078ef813 */
[----:B------:R-:W-:-:S03]  /*4400*/  DFMA R34, R32, -R14, 1 ;  /* 0x3ff000002022742b */ /* 0x000fc6000000080e */
[----:B------:R-:W-:-:S05]  /*4410*/  @!P2 DFMA R20, R20, 2, -R36 ;  /* 0x400000001414a82b */ /* 0x000fca0000000824 */
[----:B------:R-:W-:-:S05]  /*4420*/  DFMA R32, R32, R34, R32 ;  /* 0x000000222020722b */ /* 0x000fca0000000020 */
[----:B------:R-:W-:-:S03]  /*4430*/  @!P2 LOP3.LUT R8, R21, 0x7ff00000, RZ, 0xc0, !PT ;  /* 0x7ff000001508a812 */ /* 0x000fc600078ec0ff */
[----:B------:R-:W-:Y:S01]  /*4440*/  DMUL R34, R32, R20 ;  /* 0x0000001420227228 */ /* 0x000fe20000000000 */
[----:B------:R-:W-:-:S04]  /*4450*/  IADD3 R9, PT, PT, R8, -0x1, RZ ;  /* 0xffffffff08097810 */ /* 0x000fc80007ffe0ff */
[----:B------:R-:W-:Y:S01]  /*4460*/  ISETP.GT.U32.AND P0, PT, R9, 0x7feffffe, PT ;  /* 0x7feffffe0900780c */ /* 0x000fe20003f04070 */
[----:B------:R-:W-:Y:S02]  /*4470*/  VIADD R9, R7, 0xffffffff ;  /* 0xffffffff07097836 */ /* 0x000fe40000000000 */
[----:B------:R-:W-:-:S03]  /*4480*/  DFMA R36, R34, -R14, R20 ;  /* 0x8000000e2224722b */ /* 0x000fc60000000014 */
[----:B------:R-:W-:-:S05]  /*4490*/  ISETP.GT.U32.OR P0, PT, R9, 0x7feffffe, P0 ;  /* 0x7feffffe0900780c */ /* 0x000fca0000704470 */
[----:B------:R-:W-:-:S08]  /*44a0*/  DFMA R32, R32, R36, R34 ;  /* 0x000000242020722b */ /* 0x000fd00000000022 */
[----:B------:R-:W-:Y:S05]  /*44b0*/  @P0 BRA `(.L_x_404) ;  /* 0x0000000000700947 */ /* 0x000fea0003800000 */
[----:B------:R-:W-:Y:S02]  /*44c0*/  LOP3.LUT R18, R19, 0x7ff00000, RZ, 0xc0, !PT ;  /* 0x7ff0000013127812 */ /* 0x000fe400078ec0ff */
[----:B------:R-:W-:-:S04]  /*44d0*/  LOP3.LUT R7, R17, 0x7ff00000, RZ, 0xc0, !PT ;  /* 0x7ff0000011077812 */ /* 0x000fc800078ec0ff */
        /* <DEDUP_REMOVED lines=24> */
[----:B------:R-:W-:Y:S01]  /*4660*/  FSEL R35, R17, R35, !P0 ;  /* 0x0000002311237208 */ /* 0x000fe20004000000 */
[----:B------:R-:W-:Y:S06]  /*4670*/  BRA `(.L_x_405) ;  /* 0x0000000000547947 */ /* 0x000fec0003800000 */
.L_x_404:
        /* <DEDUP_REMOVED lines=11> */
[----:B------:R-:W-:Y:S02]  /*4730*/  @P0 LOP3.LUT R6, R35, 0x7ff00000, RZ, 0xfc, !PT ;  /* 0x7ff0000023060812 */ /* 0x000fe400078efcff */
[----:B------:R-:W-:Y:S01]  /*4740*/  @!P0 MOV R34, RZ ;  /* 0x000000ff00228202 */ /* 0x000fe20000000f00 */
[----:B------:R-:W-:Y:S02]  /*4750*/  @P0 IMAD.MOV.U32 R34, RZ, RZ, RZ ;  /* 0x000000ffff220224 */ /* 0x000fe400078e00ff */
[----:B------:R-:W-:Y:S01]  /*4760*/  @P0 IMAD.MOV.U32 R35, RZ, RZ, R6 ;  /* 0x000000ffff230224 */ /* 0x000fe200078e0006 */
[----:B------:R-:W-:Y:S06]  /*4770*/  BRA `(.L_x_405) ;  /* 0x0000000000147947 */ /* 0x000fec0003800000 */
.L_x_407:
[----:B------:R-:W-:Y:S01]  /*4780*/  LOP3.LUT R35, R17, 0x80000, RZ, 0xfc, !PT ;  /* 0x0008000011237812 */ /* 0x000fe200078efcff */
[----:B------:R-:W-:Y:S01]  /*4790*/  IMAD.MOV.U32 R34, RZ, RZ, R16 ;  /* 0x000000ffff227224 */ /* 0x000fe200078e0010 */
[----:B------:R-:W-:Y:S06]  /*47a0*/  BRA `(.L_x_405) ;  /* 0x0000000000087947 */ /* 0x000fec0003800000 */
.L_x_406:
[----:B------:R-:W-:Y:S01]  /*47b0*/  LOP3.LUT R35, R19, 0x80000, RZ, 0xfc, !PT ;  /* 0x0008000013237812 */ /* 0x000fe200078efcff */
[----:B------:R-:W-:-:S07]  /*47c0*/  IMAD.MOV.U32 R34, RZ, RZ, R18 ;  /* 0x000000ffff227224 */ /* 0x000fce00078e0012 */
.L_x_405:
[----:B------:R-:W-:Y:S05]  /*47d0*/  BSYNC.RECONVERGENT B0 ;  /* 0x0000000000007941 */ /* 0x000fea0003800200 */
.L_x_403:
[----:B------:R-:W-:Y:S01]  /*47e0*/  IMAD.MOV.U32 R6, RZ, RZ, R0 ;  /* 0x000000ffff067224 */ /* 0x000fe200078e0000 */
[----:B------:R-:W-:Y:S01]  /*47f0*/  MOV R18, R34 ;  /* 0x0000002200127202 */ /* 0x000fe20000000f00 */
[----:B------:R-:W-:Y:S02]  /*4800*/  IMAD.MOV.U32 R7, RZ, RZ, 0x0 ;  /* 0x00000000ff077424 */ /* 0x000fe400078e00ff */
[----:B------:R-:W-:Y:S02]  /*4810*/  IMAD.MOV.U32 R19, RZ, RZ, R35 ;  /* 0x000000ffff137224 */ /* 0x000fe400078e0023 */
[----:B------:R-:W-:Y:S05]  /*4820*/  RET.REL.NODEC R6 `(_ZN3cub18CUB_300001_SM_10006detail9transform16transform_kernelINS2_10policy_hubILb1EN4cuda3std3__45tupleIJN6thrust24THRUST_300001_SM_1000_NS6detail15normal_iteratorINSA_10device_ptrIdEEEEEEEE10policy1000El10Norm_distrSF_JPdEEEvT0_iT1_T2_DpNS2_10kernel_argIT3_EE) ;  /* 0xffffffb406f47950 */ /* 0x000fea0003c3ffff */
.L_x_408:
        /* <DEDUP_REMOVED lines=13> */
.L_x_496:


//--------------------- .text._ZN3cub18CUB_300001_SM_10006detail9transform16transform_kernelINS2_10policy_hubILb1EN4cuda3std3__45tupleIJN6thrust24THRUST_300001_SM_1000_NS6detail15normal_iteratorINSA_10device_ptrIdEEEEEEEE10policy1000Ei10Norm_distrSF_JPdEEEvT0_iT1_T2_DpNS2_10kernel_argIT3_EE --------------------------
	.section	.text._ZN3cub18CUB_300001_SM_10006detail9transform16transform_kernelINS2_10policy_hubILb1EN4cuda3std3__45tupleIJN6thrust24THRUST_300001_SM_1000_NS6detail15normal_iteratorINSA_10device_ptrIdEEEEEEEE10policy1000Ei10Norm_distrSF_JPdEEEvT0_iT1_T2_DpNS2_10kernel_argIT3_EE,"ax",@progbits
	.align	128
        .global         _ZN3cub18CUB_300001_SM_10006detail9transform16transform_kernelINS2_10policy_hubILb1EN4cuda3std3__45tupleIJN6thrust24THRUST_300001_SM_1000_NS6detail15normal_iteratorINSA_10device_ptrIdEEEEEEEE10policy1000Ei10Norm_distrSF_JPdEEEvT0_iT1_T2_DpNS2_10kernel_argIT3_EE
        .type           _ZN3cub18CUB_300001_SM_10006detail9transform16transform_kernelINS2_10policy_hubILb1EN4cuda3std3__45tupleIJN6thrust24THRUST_300001_SM_1000_NS6detail15normal_iteratorINSA_10device_ptrIdEEEEEEEE10policy1000Ei10Norm_distrSF_JPdEEEvT0_iT1_T2_DpNS2_10kernel_argIT3_EE,@function
        .size           _ZN3cub18CUB_300001_SM_10006detail9transform16transform_kernelINS2_10policy_hubILb1EN4cuda3std3__45tupleIJN6thrust24THRUST_300001_SM_1000_NS6detail15normal_iteratorINSA_10device_ptrIdEEEEEEEE10policy1000Ei10Norm_distrSF_JPdEEEvT0_iT1_T2_DpNS2_10kernel_argIT3_EE,(.L_x_498 - _ZN3cub18CUB_300001_SM_10006detail9transform16transform_kernelINS2_10policy_hubILb1EN4cuda3std3__45tupleIJN6thrust24THRUST_300001_SM_1000_NS6detail15normal_iteratorINSA_10device_ptrIdEEEEEEEE10policy1000Ei10Norm_distrSF_JPdEEEvT0_iT1_T2_DpNS2_10kernel_argIT3_EE)
        .other          _ZN3cub18CUB_300001_SM_10006detail9transform16transform_kernelINS2_10policy_hubILb1EN4cuda3std3__45tupleIJN6thrust24THRUST_300001_SM_1000_NS6detail15normal_iteratorINSA_10device_ptrIdEEEEEEEE10policy1000Ei10Norm_distrSF_JPdEEEvT0_iT1_T2_DpNS2_10kernel_argIT3_EE,@"STO_CUDA_ENTRY STV_DEFAULT"
_ZN3cub18CUB_300001_SM_10006detail9transform16transform_kernelINS2_10policy_hubILb1EN4cuda3std3__45tupleIJN6thrust24THRUST_300001_SM_1000_NS6detail15normal_iteratorINSA_10device_ptrIdEEEEEEEE10policy1000Ei10Norm_distrSF_JPdEEEvT0_iT1_T2_DpNS2_10kernel_argIT3_EE:
.text._ZN3cub18CUB_300001_SM_10006detail9transform16transform_kernelINS2_10policy_hubILb1EN4cuda3std3__45tupleIJN6thrust24THRUST_300001_SM_1000_NS6detail15normal_iteratorINSA_10device_ptrIdEEEEEEEE10policy1000Ei10Norm_distrSF_JPdEEEvT0_iT1_T2_DpNS2_10kernel_argIT3_EE:
        /* <DEDUP_REMOVED lines=15> */
[----:B------:R-:W-:Y:S02]  /*00f0*/  IMAD.U32 R5, RZ, RZ, UR8 ;  /* 0x00000008ff057e24 */ /* 0x000fe4000f8e00ff */
[----:B0-----:R-:W-:-:S04]  /*0100*/  IMAD.WIDE.U32 R2, R0, 0x80, R2 ;  /* 0x0000008000027825 */ /* 0x001fc800078e0002 */
[----:B------:R-:W-:-:S07]  /*0110*/  IMAD.WIDE R2, R5, 0x8, R2 ;  /* 0x0000000805027825 */ /* 0x000fce00078e0202 */
.L_x_411:
[----:B------:R-:W-:Y:S01]  /*0120*/  VIADD R4, R4, 0x4000 ;  /* 0x0000400004047836 */ /* 0x000fe20000000000 */
[----:B------:R0:W-:Y:S04]  /*0130*/  CCTL.E.PF2 [R2] ;  /* 0x000000000200798f */ /* 0x0001e80000800100 */
[----:B------:R-:W-:Y:S02]  /*0140*/  ISETP.GE.AND P0, PT, R4, UR4, PT ;  /* 0x0000000404007c0c */ /* 0x000fe4000bf06270 */
[----:B0-----:R-:W-:-:S05]  /*0150*/  IADD3 R2, P1, PT, R2, 0x4000, RZ ;  /* 0x0000400002027810 */ /* 0x001fca0007f3e0ff */
[----:B------:R-:W-:-:S06]  /*0160*/  IMAD.X R3, RZ, RZ, R3, P1 ;  /* 0x000000ffff037224 */ /* 0x000fcc00008e0603 */
[----:B------:R-:W-:Y:S05]  /*0170*/  @!P0 BRA `(.L_x_411) ;  /* 0xfffffffc00e88947 */ /* 0x000fea000383ffff */
.L_x_410:
[----:B------:R-:W-:Y:S05]  /*0180*/  BSYNC.RECONVERGENT B0 ;  /* 0x0000000000007941 */ /* 0x000fea0003800200 */
.L_x_409:
[----:B------:R-:W0:Y:S01]  /*0190*/  LDC R3, c[0x0][0x38c] ;  /* 0x0000e300ff037b82 */ /* 0x000e220000000800 */
[----:B------:R-:W1:Y:S01]  /*01a0*/  LDCU.128 UR4, c[0x0][0x3a0] ;  /* 0x00007400ff0477ac */ /* 0x000e620008000c00 */
[----:B------:R-:W-:Y:S01]  /*01b0*/  UISETP.GT.AND UP0, UPT, UR14, UR10, UPT ;  /* 0x0000000a0e00728c */ /* 0x000fe2000bf04270 */
[----:B------:R-:W2:Y:S01]  /*01c0*/  LDCU.64 UR12, c[0x0][0x358] ;  /* 0x00006b00ff0c77ac */ /* 0x000ea20008000a00 */
[----:B------:R-:W3:Y:S01]  /*01d0*/  LDCU UR16, c[0x0][0x388] ;  /* 0x00007100ff1077ac */ /* 0x000ee20008000800 */
[----:B-1----:R-:W-:Y:S02]  /*01e0*/  UIMAD.WIDE UR6, UR8, 0x8, UR6 ;  /* 0x00000008080678a5 */ /* 0x002fe4000f8e0206 */
[----:B------:R-:W-:-:S04]  /*01f0*/  UIMAD.WIDE UR8, UR8, 0x8, UR4 ;  /* 0x00000008080878a5 */ /* 0x000fc8000f8e0204 */
[----:B--23--:R-:W-:Y:S08]  /*0200*/  BRA.U UP0, `(.L_x_412) ;  /* 0x0000001d00907547 */ /* 0x00cff0000b800000 */
[----:B------:R-:W-:-:S06]  /*0210*/  UISETP.GE.AND UP0, UPT, UR11, 0x1, UPT ;  /* 0x000000010b00788c */ /* 0x000fcc000bf06270 */
[----:B------:R-:W-:-:S13]  /*0220*/  PLOP3.LUT P0, PT, PT, PT, UP0, 0x80, 0x8 ;  /* 0x000000000008781c */ /* 0x000fda0003f0f008 */
[----:B------:R-:W-:Y:S05]  /*0230*/  @!P0 EXIT ;  /* 0x000000000000894d */ /* 0x000fea0003800000 */
[----:B------:R-:W1:Y:S08]  /*0240*/  LDC R2, c[0x0][0x38c] ;  /* 0x0000e300ff027b82 */ /* 0x000e700000000800 */
[----:B------:R-:W2:Y:S01]  /*0250*/  LDC.64 R8, c[0x0][0x388] ;  /* 0x0000e200ff087b82 */ /* 0x000ea20000000a00 */
[----:B-1----:R-:W2:Y:S01]  /*0260*/  MUFU.RCP64H R5, R2 ;  /* 0x0000000200057308 */ /* 0x002ea20000001800 */
[----:B------:R-:W-:-:S04]  /*0270*/  IADD3 R4, PT, PT, R2, 0x300402, RZ ;  /* 0x0030040202047810 */ /* 0x000fc80007ffe0ff */
[----:B------:R-:W-:Y:S02]  /*0280*/  FSETP.GEU.AND P0, PT, |R4|, 5.8789094863358348022e-39, PT ;  /* 0x004004020400780b */ /* 0x000fe40003f0e200 */
        /* <DEDUP_REMOVED lines=9> */
[----:B0-----:R-:W-:Y:S05]  /*0320*/  CALL.REL.NOINC `($__internal_8_$__cuda_sm20_dblrcp_rn_slowpath_v3) ;  /* 0x0000003c00147944 */ /* 0x001fea0003c00000 */
.L_x_413:
[----:B0-----:R-:W0:Y:S01]  /*0330*/  MUFU.RCP64H R3, 2.506626129150390625 ;  /* 0x40040d9200037908 */ /* 0x001e220000001800 */
        /* <DEDUP_REMOVED lines=18> */
[----:B------:R-:W-:Y:S05]  /*0460*/  CALL.REL.NOINC `($__internal_9_$__cuda_sm20_div_rn_f64_full) ;  /* 0x0000003c00607944 */ /* 0x000fea0003c00000 */
[----:B------:R-:W-:Y:S02]  /*0470*/  IMAD.MOV.U32 R2, RZ, RZ, R6 ;  /* 0x000000ffff027224 */ /* 0x000fe400078e0006 */
[----:B------:R-:W-:-:S07]  /*0480*/  IMAD.MOV.U32 R3, RZ, RZ, R7 ;  /* 0x000000ffff037224 */ /* 0x000fce00078e0007 */
.L_x_414:
[----:B------:R-:W0:Y:S01]  /*0490*/  LDCU UR5, c[0x0][0x384] ;  /* 0x00007080ff0577ac */ /* 0x000e220008000800 */
[----:B------:R-:W1:Y:S01]  /*04a0*/  LDCU UR4, c[0x0][0x398] ;  /* 0x00007300ff0477ac */ /* 0x000e620008000800 */
[----:B0-----:R-:W-:Y:S01]  /*04b0*/  UISETP.NE.AND UP0, UPT, UR5, 0x1, UPT ;  /* 0x000000010500788c */ /* 0x001fe2000bf05270 */
[----:B-1----:R-:W0:Y:S01]  /*04c0*/  I2F.F64 R16, UR4 ;  /* 0x0000000400107d12 */ /* 0x002e220008201c00 */
[----:B------:R-:W-:-:S07]  /*04d0*/  UMOV UR4, URZ ;  /* 0x000000ff00047c82 */ /* 0x000fce0008000000 */
[----:B------:R-:W-:Y:S05]  /*04e0*/  BRA.U !UP0, `(.L_x_415) ;  /* 0x00000011087c7547 */ /* 0x000fea000b800000 */
[----:B------:R-:W1:Y:S01]  /*04f0*/  LDC.64 R18, c[0x0][0x388] ;  /* 0x0000e200ff127b82 */ /* 0x000e620000000a00 */
[----:B------:R-:W-:Y:S01]  /*0500*/  ULOP3.LUT UR4, UR5, 0x7ffffffe, URZ, 0xc0, !UPT ;  /* 0x7ffffffe05047892 */ /* 0x000fe2000f8ec0ff */
[----:B------:R-:W-:Y:S01]  /*0510*/  IMAD.MOV.U32 R29, RZ, RZ, R0 ;  /* 0x000000ffff1d7224 */ /* 0x000fe200078e0000 */
[----:B------:R-:W2:Y:S02]  /*0520*/  LDCU UR15, c[0x0][0x38c] ;  /* 0x00007180ff0f77ac */ /* 0x000ea40008000800 */
[----:B------:R-:W-:-:S03]  /*0530*/  UIADD3 UR4, UPT, UPT, -UR4, URZ, URZ ;  /* 0x000000ff04047290 */ /* 0x000fc6000fffe1ff */
[----:B------:R-:W3:Y:S09]  /*0540*/  LDC.64 R20, c[0x0][0x390] ;  /* 0x0000e400ff147b82 */ /* 0x000ef20000000a00 */
.L_x_432:
[----:B------:R-:W-:-:S05]  /*0550*/  MOV R22, 0x8 ;  /* 0x0000000800167802 */ /* 0x000fca0000000f00 */
[----:B------:R-:W-:-:S05]  /*0560*/  IMAD.WIDE R22, R29, R22, UR6 ;  /* 0x000000061d167e25 */ /* 0x000fca000f8e0216 */
[----:B----4-:R-:W4:Y:S01]  /*0570*/  LDG.E.64 R6, desc[UR12][R22.64] ;  /* 0x0000000c16067981 */ /* 0x010f22000c1e1b00 */
[----:B0-----:R-:W0:Y:S01]  /*0580*/  MUFU.RCP64H R5, R17 ;  /* 0x0000001100057308 */ /* 0x001e220000001800 */
[----:B------:R-:W-:Y:S01]  /*0590*/  IMAD.MOV.U32 R4, RZ, RZ, 0x1 ;  /* 0x00000001ff047424 */ /* 0x000fe200078e00ff */
        /* <DEDUP_REMOVED lines=8> */
[----:B----4-:R-:W-:Y:S01]  /*0620*/  DMUL R8, R6, R4 ;  /* 0x0000000406087228 */ /* 0x010fe20000000000 */
        /* <DEDUP_REMOVED lines=9> */
[----:B-123--:R-:W-:Y:S05]  /*06c0*/  CALL.REL.NOINC `($__internal_9_$__cuda_sm20_div_rn_f64_full) ;  /* 0x0000003800c87944 */ /* 0x00efea0003c00000 */
[----:B------:R-:W-:Y:S01]  /*06d0*/  IMAD.MOV.U32 R4, RZ, RZ, R6 ;  /* 0x000000ffff047224 */ /* 0x000fe200078e0006 */
[----:B------:R-:W-:-:S07]  /*06e0*/  MOV R5, R7 ;  /* 0x0000000700057202 */ /* 0x000fce0000000f00 */
.L_x_417:
[----:B--2---:R-:W-:Y:S05]  /*06f0*/  BSYNC.RECONVERGENT B1 ;  /* 0x0000000000017941 */ /* 0x004fea0003800200 */
.L_x_416:
[----:B------:R-:W1:Y:S01]  /*0700*/  MUFU.RCP64H R9, UR15 ;  /* 0x0000000f00097d08 */ /* 0x000e620008001800 */
[----:B------:R-:W-:Y:S01]  /*0710*/  IMAD.MOV.U32 R8, RZ, RZ, 0x1 ;  /* 0x00000001ff087424 */ /* 0x000fe200078e00ff */
[----:B------:R-:W-:Y:S06]  /*0720*/  BSSY.RECONVERGENT B1, `(.L_x_418) ;  /* 0x0000019000017945 */ /* 0x000fec0003800200 */
[----:B------:R-:W0:Y:S01]  /*0730*/  F2I.F64.TRUNC R14, R4 ;  /* 0x00000004000e7311 */ /* 0x000e22000030d100 */
[----:B-1----:R-:W-:-:S07]  /*0740*/  DFMA R10, R8, -R18, 1 ;  /* 0x3ff00000080a742b */ /* 0x002fce0000000812 */
[----:B0-----:R-:W3:Y:S01]  /*0750*/  I2F.F64 R6, R14 ;  /* 0x0000000e00067312 */ /* 0x001ee20000201c00 */
[----:B------:R-:W-:-:S08]  /*0760*/  DFMA R10, R10, R10, R10 ;  /* 0x0000000a0a0a722b */ /* 0x000fd0000000000a */
[----:B------:R-:W-:Y:S02]  /*0770*/  DFMA R10, R8, R10, R8 ;  /* 0x0000000a080a722b */ /* 0x000fe40000000008 */
[----:B---3--:R-:W-:-:S06]  /*0780*/  DFMA R6, R6, R20, -5 ;  /* 0xc01400000606742b */ /* 0x008fcc0000000014 */
[----:B------:R-:W-:Y:S02]  /*0790*/  DFMA R8, R10, -R18, 1 ;  /* 0x3ff000000a08742b */ /* 0x000fe40000000812 */
[----:B------:R-:W-:-:S06]  /*07a0*/  DMUL R6, R6, R6 ;  /* 0x0000000606067228 */ /* 0x000fcc0000000000 */
[----:B------:R-:W-:Y:S02]  /*07b0*/  DFMA R8, R10, R8, R10 ;  /* 0x000000080a08722b */ /* 0x000fe4000000000a */
[----:B------:R-:W-:-:S08]  /*07c0*/  DMUL R12, R6, -0.5 ;  /* 0xbfe00000060c7828 */ /* 0x000fd00000000000 */
[----:B------:R-:W-:Y:S02]  /*07d0*/  DMUL R6, R12, R8 ;  /* 0x000000080c067228 */ /* 0x000fe40000000000 */
[----:B------:R-:W-:-:S06]  /*07e0*/  FSETP.GEU.AND P1, PT, |R13|, 6.5827683646048100446e-37, PT ;  /* 0x036000000d00780b */ /* 0x000fcc0003f2e200 */
        /* <DEDUP_REMOVED lines=11> */
[----:B------:R-:W-:Y:S05]  /*08a0*/  CALL.REL.NOINC `($__internal_9_$__cuda_sm20_div_rn_f64_full) ;  /* 0x0000003800507944 */ /* 0x000fea0003c00000 */
.L_x_419:
[----:B------:R-:W-:Y:S05]  /*08b0*/  BSYNC.RECONVERGENT B1 ;  /* 0x0000000000017941 */ /* 0x000fea0003800200 */
.L_x_418:
        /* <DEDUP_REMOVED lines=19> */
[----:B------:R-:W-:Y:S05]  /*09f0*/  CALL.REL.NOINC `($__internal_9_$__cuda_sm20_div_rn_f64_full) ;  /* 0x0000003400fc7944 */ /* 0x000fea0003c00000 */
[----:B------:R-:W-:Y:S01]  /*0a00*/  IMAD.MOV.U32 R4, RZ, RZ, R6 ;  /* 0x000000ffff047224 */ /* 0x000fe200078e0006 */
[----:B------:R-:W-:-:S07]  /*0a10*/  MOV R5, R7 ;  /* 0x0000000700057202 */ /* 0x000fce0000000f00 */
.L_x_421:
[----:B------:R-:W-:Y:S05]  /*0a20*/  BSYNC.RECONVERGENT B1 ;  /* 0x0000000000017941 */ /* 0x000fea0003800200 */
.L_x_420:
[----:B------:R-:W-:Y:S01]  /*0a30*/  IMAD.MOV.U32 R6, RZ, RZ, 0x652b82fe ;  /* 0x652b82feff067424 */ /* 0x000fe200078e00ff */
[----:B------:R-:W-:Y:S01]  /*0a40*/  UMOV UR10, 0xfefa39ef ;  /* 0xfefa39ef000a7882 */ /* 0x000fe20000000000 */
[----:B------:R-:W-:Y:S01]  /*0a50*/  IMAD.MOV.U32 R7, RZ, RZ, 0x3ff71547 ;  /* 0x3ff71547ff077424 */ /* 0x000fe200078e00ff */
[----:B------:R-:W-:Y:S01]  /*0a60*/  UMOV UR11, 0x3fe62e42 ;  /* 0x3fe62e42000b7882 */ /* 0x000fe20000000000 */
[----:B------:R-:W-:Y:S01]  /*0a70*/  FSETP.GEU.AND P0, PT, |R5|, 4.1917929649353027344, PT ;  /* 0x4086232b0500780b */ /* 0x000fe20003f0e200 */
[----:B------:R-:W-:Y:S01]  /*0a80*/  BSSY.RECONVERGENT B0, `(.L_x_422) ;  /* 0x0000037000007945 */ /* 0x000fe20003800200 */
[----:B------:R-:W-:Y:S02]  /*0a90*/  IMAD.MOV.U32 R24, RZ, RZ, 0x8 ;  /* 0x00000008ff187424 */ /* 0x000fe400078e00ff */
        /* <DEDUP_REMOVED lines=53> */
.L_x_423:
[----:B------:R-:W-:Y:S05]  /*0df0*/  BSYNC.RECONVERGENT B0 ;  /* 0x0000000000007941 */ /* 0x000fea0003800200 */
.L_x_422:
[----:B------:R-:W-:Y:S01]  /*0e00*/  DMUL R8, R8, R2 ;  /* 0x0000000208087228 */ /* 0x000fe20000000000 */
[----:B------:R-:W-:-:S06]  /*0e10*/  IMAD.WIDE R24, R29, R24, UR8 ;  /* 0x000000081d187e25 */ /* 0x000fcc000f8e0218 */
        /* <DEDUP_REMOVED lines=14> */
[----:B0-----:R-:W-:-:S05]  /*0f00*/  FFMA R8, RZ, R17, R5 ;  /* 0x00000011ff087223 */ /* 0x001fca0000000005 */
[----:B------:R-:W-:-:S13]  /*0f10*/  FSETP.GT.AND P0, PT, |R8|, 1.469367938527859385e-39, PT ;  /* 0x001000000800780b */ /* 0x000fda0003f04200 */
[----:B------:R-:W-:Y:S05]  /*0f20*/  @P0 BRA P1, `(.L_x_425) ;  /* 0x0000000000180947 */ /* 0x000fea0000800000 */
[----:B------:R-:W-:Y:S01]  /*0f30*/  IMAD.MOV.U32 R12, RZ, RZ, R16 ;  /* 0x000000ffff0c7224 */ /* 0x000fe200078e0010 */
[----:B------:R-:W-:Y:S01]  /*0f40*/  MOV R4, 0xf70 ;  /* 0x00000f7000047802 */ /* 0x000fe20000000f00 */
[----:B------:R-:W-:-:S07]  /*0f50*/  IMAD.MOV.U32 R11, RZ, RZ, R17 ;  /* 0x000000ffff0b7224 */ /* 0x000fce00078e0011 */
[----:B------:R-:W-:Y:S05]  /*0f60*/  CALL.REL.NOINC `($__internal_9_$__cuda_sm20_div_rn_f64_full) ;  /* 0x0000003000a07944 */ /* 0x000fea0003c00000 */
[----:B------:R-:W-:Y:S01]  /*0f70*/  MOV R4, R6 ;  /* 0x0000000600047202 */ /* 0x000fe20000000f00 */
[----:B------:R-:W-:-:S07]  /*0f80*/  IMAD.MOV.U32 R5, RZ, RZ, R7 ;  /* 0x000000ffff057224 */ /* 0x000fce00078e0007 */
.L_x_425:
[----:B------:R-:W-:Y:S05]  /*0f90*/  BSYNC.RECONVERGENT B1 ;  /* 0x0000000000017941 */ /* 0x000fea0003800200 */
.L_x_424:
[----:B------:R-:W0:Y:S01]  /*0fa0*/  MUFU.RCP64H R9, UR15 ;  /* 0x0000000f00097d08 */ /* 0x000e220008001800 */
[----:B------:R-:W-:Y:S01]  /*0fb0*/  IMAD.MOV.U32 R8, RZ, RZ, 0x1 ;  /* 0x00000001ff087424 */ /* 0x000fe200078e00ff */
[----:B------:R-:W-:Y:S06]  /*0fc0*/  BSSY.RECONVERGENT B1, `(.L_x_426) ;  /* 0x0000019000017945 */ /* 0x000fec0003800200 */
[----:B------:R-:W1:Y:S01]  /*0fd0*/  F2I.F64.TRUNC R14, R4 ;  /* 0x00000004000e7311 */ /* 0x000e62000030d100 */
[----:B0-----:R-:W-:-:S07]  /*0fe0*/  DFMA R10, R8, -R18, 1 ;  /* 0x3ff00000080a742b */ /* 0x001fce0000000812 */
[----:B-1----:R-:W0:Y:S01]  /*0ff0*/  I2F.F64 R6, R14 ;  /* 0x0000000e00067312 */ /* 0x002e220000201c00 */
[----:B------:R-:W-:-:S08]  /*1000*/  DFMA R10, R10, R10, R10 ;  /* 0x0000000a0a0a722b */ /* 0x000fd0000000000a */
[----:B------:R-:W-:Y:S02]  /*1010*/  DFMA R10, R8, R10, R8 ;  /* 0x0000000a080a722b */ /* 0x000fe40000000008 */
[----:B0-----:R-:W-:-:S06]  /*1020*/  DFMA R6, R6, R20, -5 ;  /* 0xc01400000606742b */ /* 0x001fcc0000000014 */
        /* <DEDUP_REMOVED lines=17> */
[----:B------:R-:W-:Y:S05]  /*1140*/  CALL.REL.NOINC `($__internal_9_$__cuda_sm20_div_rn_f64_full) ;  /* 0x0000003000287944 */ /* 0x000fea0003c00000 */
.L_x_427:
[----:B------:R-:W-:Y:S05]  /*1150*/  BSYNC.RECONVERGENT B1 ;  /* 0x0000000000017941 */ /* 0x000fea0003800200 */
.L_x_426:
        /* <DEDUP_REMOVED lines=20> */
[----:B------:R-:W-:Y:S01]  /*12a0*/  MOV R4, R6 ;  /* 0x0000000600047202 */ /* 0x000fe20000000f00 */
[----:B------:R-:W-:-:S07]  /*12b0*/  IMAD.MOV.U32 R5, RZ, RZ, R7 ;  /* 0x000000ffff057224 */ /* 0x000fce00078e0007 */
.L_x_429:
[----:B------:R-:W-:Y:S05]  /*12c0*/  BSYNC.RECONVERGENT B1 ;  /* 0x0000000000017941 */ /* 0x000fea0003800200 */
.L_x_428:
        /* <DEDUP_REMOVED lines=59> */
.L_x_431:
[----:B------:R-:W-:Y:S05]  /*1680*/  BSYNC.RECONVERGENT B0 ;  /* 0x0000000000007941 */ /* 0x000fea0003800200 */
.L_x_430:
[----:B------:R-:W-:Y:S01]  /*1690*/  DMUL R8, R8, R2 ;  /* 0x0000000208087228 */ /* 0x000fe20000000000 */
[----:B------:R-:W-:-:S06]  /*16a0*/  VIADD R29, R29, 0x100 ;  /* 0x000001001d1d7836 */ /* 0x000fcc0000000000 */
[----:B------:R4:W-:Y:S01]  /*16b0*/  STG.E.64 desc[UR12][R24.64+0x400], R8 ;  /* 0x0004000818007986 */ /* 0x0009e2000c101b0c */
[----:B------:R-:W-:Y:S05]  /*16c0*/  BRA.U UP0, `(.L_x_432) ;  /* 0xffffffed00a07547 */ /* 0x000fea000b83ffff */
[----:B------:R-:W-:-:S12]  /*16d0*/  ULOP3.LUT UR4, UR14, 0xffffff00, URZ, 0xc0, !UPT ;  /* 0xffffff000e047892 */ /* 0x000fd8000f8ec0ff */
.L_x_415:
[----:B------:R-:W1:Y:S02]  /*16e0*/  LDC R4, c[0x0][0x384] ;  /* 0x0000e100ff047b82 */ /* 0x000e640000000800 */
[----:B-1----:R-:W-:-:S04]  /*16f0*/  LOP3.LUT R4, R4, 0x1, RZ, 0xc0, !PT ;  /* 0x0000000104047812 */ /* 0x002fc800078ec0ff */
[----:B------:R-:W-:-:S13]  /*1700*/  ISETP.NE.U32.AND P0, PT, R4, 0x1, PT ;  /* 0x000000010400780c */ /* 0x000fda0003f05070 */
[----:B------:R-:W-:Y:S05]  /*1710*/  @P0 EXIT ;  /* 0x000000000000094d */ /* 0x000fea0003800000 */
[----:B------:R-:W-:Y:S02]  /*1720*/  VIADD R0, R0, UR4 ;  /* 0x0000000400007c36 */ /* 0x000fe40008000000 */
[----:B------:R-:W-:-:S04]  /*1730*/  IMAD.MOV.U32 R7, RZ, RZ, 0x8 ;  /* 0x00000008ff077424 */ /* 0x000fc800078e00ff */
[----:B------:R-:W-:-:S06]  /*1740*/  IMAD.WIDE R6, R0, R7, UR6 ;  /* 0x0000000600067e25 */ /* 0x000fcc000f8e0207 */
[----:B------:R-:W2:Y:S01]  /*1750*/  LDG.E.64 R6, desc[UR12][R6.64] ;  /* 0x0000000c06067981 */ /* 0x000ea2000c1e1b00 */
[----:B0-----:R-:W4:Y:S01]  /*1760*/  MUFU.RCP64H R5, R17 ;  /* 0x0000001100057308 */ /* 0x001f220000001800 */
[----:B------:R-:W-:Y:S01]  /*1770*/  MOV R4, 0x1 ;  /* 0x0000000100047802 */ /* 0x000fe20000000f00 */
[----:B------:R-:W-:Y:S05]  /*1780*/  BSSY.RECONVERGENT B1, `(.L_x_433) ;  /* 0x0000013000017945 */ /* 0x000fea0003800200 */
[----:B----4-:R-:W-:-:S08]  /*1790*/  DFMA R8, R4, -R16, 1 ;  /* 0x3ff000000408742b */ /* 0x010fd00000000810 */
        /* <DEDUP_REMOVED lines=14> */
[----:B------:R-:W-:Y:S05]  /*1880*/  CALL.REL.NOINC `($__internal_9_$__cuda_sm20_div_rn_f64_full) ;  /* 0x0000002800587944 */ /* 0x000fea0003c00000 */
[----:B------:R-:W-:Y:S02]  /*1890*/  IMAD.MOV.U32 R4, RZ, RZ, R6 ;  /* 0x000000ffff047224 */ /* 0x000fe400078e0006 */
[----:B------:R-:W-:-:S07]  /*18a0*/  IMAD.MOV.U32 R5, RZ, RZ, R7 ;  /* 0x000000ffff057224 */ /* 0x000fce00078e0007 */
.L_x_434:
[----:B------:R-:W-:Y:S05]  /*18b0*/  BSYNC.RECONVERGENT B1 ;  /* 0x0000000000017941 */ /* 0x000fea0003800200 */
.L_x_433:
[----:B------:R-:W0:Y:S01]  /*18c0*/  LDCU UR4, c[0x0][0x38c] ;  /* 0x00007180ff0477ac */ /* 0x000e220008000800 */
[----:B------:R-:W1:Y:S01]  /*18d0*/  LDC.64 R12, c[0x0][0x388] ;  /* 0x0000e200ff0c7b82 */ /* 0x000e620000000a00 */
[----:B------:R-:W2:Y:S01]  /*18e0*/  F2I.F64.TRUNC R16, R4 ;  /* 0x0000000400107311 */ /* 0x000ea2000030d100 */
[----:B------:R-:W-:Y:S01]  /*18f0*/  MOV R10, 0x1 ;  /* 0x00000001000a7802 */ /* 0x000fe20000000f00 */
        /* <DEDUP_REMOVED lines=25> */
[----:B------:R-:W-:Y:S05]  /*1a90*/  CALL.REL.NOINC `($__internal_9_$__cuda_sm20_div_rn_f64_full) ;  /* 0x0000002400d47944 */ /* 0x000fea0003c00000 */
.L_x_436:
[----:B------:R-:W-:Y:S05]  /*1aa0*/  BSYNC.RECONVERGENT B1 ;  /* 0x0000000000017941 */ /* 0x000fea0003800200 */
.L_x_435:
[----:B------:R-:W0:Y:S01]  /*1ab0*/  LDCU UR4, c[0x0][0x38c] ;  /* 0x00007180ff0477ac */ /* 0x000e220008000800 */
[----:B------:R-:W1:Y:S01]  /*1ac0*/  LDC.64 R8, c[0x0][0x388] ;  /* 0x0000e200ff087b82 */ /* 0x000e620000000a00 */
[----:B------:R-:W-:Y:S01]  /*1ad0*/  MOV R4, 0x1 ;  /* 0x0000000100047802 */ /* 0x000fe20000000f00 */
[----:B------:R-:W-:Y:S01]  /*1ae0*/  BSSY.RECONVERGENT B1, `(.L_x_437) ;  /* 0x0000015000017945 */ /* 0x000fe20003800200 */
[----:B------:R-:W-:Y:S01]  /*1af0*/  FSETP.GEU.AND P1, PT, |R7|, 6.5827683646048100446e-37, PT ;  /* 0x036000000700780b */ /* 0x000fe20003f2e200 */
        /* <DEDUP_REMOVED lines=17> */
[----:B------:R-:W-:Y:S02]  /*1c10*/  IMAD.MOV.U32 R4, RZ, RZ, R6 ;  /* 0x000000ffff047224 */ /* 0x000fe400078e0006 */
[----:B------:R-:W-:-:S07]  /*1c20*/  IMAD.MOV.U32 R5, RZ, RZ, R7 ;  /* 0x000000ffff057224 */ /* 0x000fce00078e0007 */
.L_x_438:
[----:B------:R-:W-:Y:S05]  /*1c30*/  BSYNC.RECONVERGENT B1 ;  /* 0x0000000000017941 */ /* 0x000fea0003800200 */
.L_x_437:
[----:B------:R-:W-:Y:S01]  /*1c40*/  MOV R6, 0x652b82fe ;  /* 0x652b82fe00067802 */ /* 0x000fe20000000f00 */
[----:B------:R-:W-:Y:S01]  /*1c50*/  IMAD.MOV.U32 R7, RZ, RZ, 0x3ff71547 ;  /* 0x3ff71547ff077424 */ /* 0x000fe200078e00ff */
[----:B------:R-:W-:Y:S01]  /*1c60*/  UMOV UR4, 0xfefa39ef ;  /* 0xfefa39ef00047882 */ /* 0x000fe20000000000 */
[----:B------:R-:W-:Y:S01]  /*1c70*/  UMOV UR5, 0x3fe62e42 ;  /* 0x3fe62e4200057882 */ /* 0x000fe20000000000 */
[----:B------:R-:W-:Y:S01]  /*1c80*/  FSETP.GEU.AND P0, PT, |R5|, 4.1917929649353027344, PT ;  /* 0x4086232b0500780b */ /* 0x000fe20003f0e200 */
[----:B------:R-:W-:Y:S01]  /*1c90*/  BSSY.RECONVERGENT B0, `(.L_x_439) ;  /* 0x0000037000007945 */ /* 0x000fe20003800200 */
[----:B------:R-:W-:Y:S01]  /*1ca0*/  MOV R13, 0x8 ;  /* 0x00000008000d7802 */ /* 0x000fe20000000f00 */
        /* <DEDUP_REMOVED lines=53> */
.L_x_440:
[----:B------:R-:W-:Y:S05]  /*2000*/  BSYNC.RECONVERGENT B0 ;  /* 0x0000000000007941 */ /* 0x000fea0003800200 */
.L_x_439:
[----:B------:R-:W-:Y:S01]  /*2010*/  DMUL R2, R8, R2 ;  /* 0x0000000208027228 */ /* 0x000fe20000000000 */
[----:B------:R-:W-:-:S06]  /*2020*/  IMAD.WIDE R4, R0, R13, UR8 ;  /* 0x0000000800047e25 */ /* 0x000fcc000f8e020d */
[----:B------:R-:W-:Y:S01]  /*2030*/  STG.E.64 desc[UR12][R4.64], R2 ;  /* 0x0000000204007986 */ /* 0x000fe2000c101b0c */
[----:B------:R-:W-:Y:S05]  /*2040*/  EXIT ;  /* 0x000000000000794d */ /* 0x000fea0003800000 */
.L_x_412:
[----:B------:R-:W-:-:S06]  /*2050*/  UISETP.GE.AND UP0, UPT, UR11, 0x1, UPT ;  /* 0x000000010b00788c */ /* 0x000fcc000bf06270 */
[----:B------:R-:W-:-:S13]  /*2060*/  PLOP3.LUT P0, PT, PT, PT, UP0, 0x80, 0x8 ;  /* 0x000000000008781c */ /* 0x000fda0003f0f008 */
[----:B------:R-:W-:Y:S05]  /*2070*/  @!P0 EXIT ;  /* 0x000000000000894d */ /* 0x000fea0003800000 */
[----:B------:R-:W1:Y:S08]  /*2080*/  LDC R2, c[0x0][0x38c] ;  /* 0x0000e300ff027b82 */ /* 0x000e700000000800 */
[----:B------:R-:W2:Y:S01]  /*2090*/  LDC.64 R6, c[0x0][0x388] ;  /* 0x0000e200ff067b82 */ /* 0x000ea20000000a00 */
[----:B-1----:R-:W2:Y:S01]  /*20a0*/  MUFU.RCP64H R5, R2 ;  /* 0x0000000200057308 */ /* 0x002ea20000001800 */
        /* <DEDUP_REMOVED lines=12> */
.L_x_441:
[----:B0-----:R-:W0:Y:S01]  /*2170*/  MUFU.RCP64H R3, 2.506626129150390625 ;  /* 0x40040d9200037908 */ /* 0x001e220000001800 */
        /* <DEDUP_REMOVED lines=18> */
[----:B------:R-:W-:Y:S05]  /*22a0*/  CALL.REL.NOINC `($__internal_9_$__cuda_sm20_div_rn_f64_full) ;  /* 0x0000001c00d07944 */ /* 0x000fea0003c00000 */
[----:B------:R-:W-:Y:S02]  /*22b0*/  IMAD.MOV.U32 R2, RZ, RZ, R6 ;  /* 0x000000ffff027224 */ /* 0x000fe400078e0006 */
[----:B------:R-:W-:-:S07]  /*22c0*/  IMAD.MOV.U32 R3, RZ, RZ, R7 ;  /* 0x000000ffff037224 */ /* 0x000fce00078e0007 */
.L_x_442:
        /* <DEDUP_REMOVED lines=8> */
[----:B------:R-:W-:Y:S01]  /*2350*/  MOV R22, R0 ;  /* 0x0000000000167202 */ /* 0x000fe20000000f00 */
[----:B------:R-:W2:Y:S02]  /*2360*/  LDCU UR16, c[0x0][0x38c] ;  /* 0x00007180ff1077ac */ /* 0x000ea40008000800 */
[----:B------:R-:W-:-:S03]  /*2370*/  UIADD3 UR4, UPT, UPT, -UR4, URZ, URZ ;  /* 0x000000ff04047290 */ /* 0x000fc6000fffe1ff */
[----:B------:R-:W3:Y:S09]  /*2380*/  LDC.64 R16, c[0x0][0x390] ;  /* 0x0000e400ff107b82 */ /* 0x000ef20000000a00 */
.L_x_464:
[C---:B------:R-:W-:Y:S01]  /*2390*/  ISETP.GE.AND P0, PT, R22.reuse, UR15, PT ;  /* 0x0000000f16007c0c */ /* 0x040fe2000bf06270 */
[----:B------:R-:W-:Y:S01]  /*23a0*/  UIADD3 UR4, UPT, UPT, UR4, 0x2, URZ ;  /* 0x0000000204047890 */ /* 0x000fe2000fffe0ff */
[----:B------:R-:W-:Y:S01]  /*23b0*/  BSSY.RECONVERGENT B1, `(.L_x_444) ;  /* 0x0000090000017945 */ /* 0x000fe20003800200 */
[----:B------:R-:W-:Y:S02]  /*23c0*/  VIADD R23, R22, 0x80 ;  /* 0x0000008016177836 */ /* 0x000fe40000000000 */
[----:B------:R-:W-:-:S08]  /*23d0*/  UISETP.NE.AND UP0, UPT, UR4, URZ, UPT ;  /* 0x000000ff0400728c */ /* 0x000fd0000bf05270 */
[----:B--2-4-:R-:W-:Y:S05]  /*23e0*/  @P0 BRA `(.L_x_445) ;  /* 0x0000000800300947 */ /* 0x014fea0003800000 */
[----:B------:R-:W-:-:S04]  /*23f0*/  IMAD.MOV.U32 R7, RZ, RZ, 0x8 ;  /* 0x00000008ff077424 */ /* 0x000fc800078e00ff */
[----:B------:R-:W-:-:S06]  /*2400*/  IMAD.WIDE R6, R22, R7, UR6 ;  /* 0x0000000616067e25 */ /* 0x000fcc000f8e0207 */
[----:B------:R-:W4:Y:S01]  /*2410*/  LDG.E.64 R6, desc[UR12][R6.64] ;  /* 0x0000000c06067981 */ /* 0x000f22000c1e1b00 */
        /* <DEDUP_REMOVED lines=18> */
[----:B-123--:R-:W-:Y:S05]  /*2540*/  CALL.REL.NOINC `($__internal_9_$__cuda_sm20_div_rn_f64_full) ;  /* 0x0000001c00287944 */ /* 0x00efea0003c00000 */
[----:B------:R-:W-:Y:S02]  /*2550*/  IMAD.MOV.U32 R4, RZ, RZ, R6 ;  /* 0x000000ffff047224 */ /* 0x000fe400078e0006 */
[----:B------:R-:W-:-:S07]  /*2560*/  IMAD.MOV.U32 R5, RZ, RZ, R7 ;  /* 0x000000ffff057224 */ /* 0x000fce00078e0007 */
.L_x_447:
[----:B--2---:R-:W-:Y:S05]  /*2570*/  BSYNC.RECONVERGENT B2 ;  /* 0x0000000000027941 */ /* 0x004fea0003800200 */
.L_x_446:
        /* <DEDUP_REMOVED lines=22> */
[----:B------:R-:W-:Y:S02]  /*26e0*/  MOV R7, R9 ;  /* 0x0000000900077202 */ /* 0x000fe40000000f00 */
[----:B------:R-:W-:Y:S01]  /*26f0*/  MOV R4, 0x2730 ;  /* 0x0000273000047802 */ /* 0x000fe20000000f00 */
[----:B0-----:R-:W-:Y:S02]  /*2700*/  IMAD.U32 R12, RZ, RZ, UR10 ;  /* 0x0000000aff0c7e24 */ /* 0x001fe4000f8e00ff */
[----:B------:R-:W-:-:S07]  /*2710*/  IMAD.U32 R11, RZ, RZ, UR11 ;  /* 0x0000000bff0b7e24 */ /* 0x000fce000f8e00ff */
[----:B------:R-:W-:Y:S05]  /*2720*/  CALL.REL.NOINC `($__internal_9_$__cuda_sm20_div_rn_f64_full) ;  /* 0x0000001800b07944 */ /* 0x000fea0003c00000 */
.L_x_449:
[----:B------:R-:W-:Y:S05]  /*2730*/  BSYNC.RECONVERGENT B2 ;  /* 0x0000000000027941 */ /* 0x000fea0003800200 */
.L_x_448:
        /* <DEDUP_REMOVED lines=19> */
[----:B------:R-:W-:Y:S05]  /*2870*/  CALL.REL.NOINC `($__internal_9_$__cuda_sm20_div_rn_f64_full) ;  /* 0x00000018005c7944 */ /* 0x000fea0003c00000 */
[----:B------:R-:W-:Y:S02]  /*2880*/  IMAD.MOV.U32 R4, RZ, RZ, R6 ;  /* 0x000000ffff047224 */ /* 0x000fe400078e0006 */
[----:B------:R-:W-:-:S07]  /*2890*/  IMAD.MOV.U32 R5, RZ, RZ, R7 ;  /* 0x000000ffff057224 */ /* 0x000fce00078e0007 */
.L_x_451:
[----:B------:R-:W-:Y:S05]  /*28a0*/  BSYNC.RECONVERGENT B2 ;  /* 0x0000000000027941 */ /* 0x000fea0003800200 */
.L_x_450:
        /* <DEDUP_REMOVED lines=60> */
.L_x_453:
[----:B------:R-:W-:Y:S05]  /*2c70*/  BSYNC.RECONVERGENT B0 ;  /* 0x0000000000007941 */ /* 0x000fea0003800200 */
.L_x_452:
[----:B------:R-:W-:Y:S01]  /*2c80*/  DMUL R8, R8, R2 ;  /* 0x0000000208087228 */ /* 0x000fe20000000000 */
[----:B------:R-:W-:-:S06]  /*2c90*/  IMAD.WIDE R4, R22, R13, UR8 ;  /* 0x0000000816047e25 */ /* 0x000fcc000f8e020d */
[----:B------:R4:W-:Y:S04]  /*2ca0*/  STG.E.64 desc[UR12][R4.64], R8 ;  /* 0x0000000804007986 */ /* 0x0009e8000c101b0c */
.L_x_445:
[----:B--2---:R-:W-:Y:S05]  /*2cb0*/  BSYNC.RECONVERGENT B1 ;  /* 0x0000000000017941 */ /* 0x004fea0003800200 */
.L_x_444:
[----:B------:R-:W-:Y:S01]  /*2cc0*/  ISETP.GE.AND P0, PT, R23, UR15, PT ;  /* 0x0000000f17007c0c */ /* 0x000fe2000bf06270 */
[----:B------:R-:W-:-:S12]  /*2cd0*/  BSSY.RECONVERGENT B1, `(.L_x_454) ;  /* 0x000008e000017945 */ /* 0x000fd80003800200 */
[----:B------:R-:W-:Y:S05]  /*2ce0*/  @P0 BRA `(.L_x_455) ;  /* 0x0000000800300947 */ /* 0x000fea0003800000 */
[----:B------:R-:W-:-:S04]  /*2cf0*/  IMAD.MOV.U32 R6, RZ, RZ, 0x8 ;  /* 0x00000008ff067424 */ /* 0x000fc800078e00ff */
[----:B------:R-:W-:-:S06]  /*2d00*/  IMAD.WIDE R6, R23, R6, UR6 ;  /* 0x0000000617067e25 */ /* 0x000fcc000f8e0206 */
[----:B------:R-:W2:Y:S01]  /*2d10*/  LDG.E.64 R6, desc[UR12][R6.64] ;  /* 0x0000000c06067981 */ /* 0x000ea2000c1e1b00 */
[----:B0---4-:R-:W0:Y:S01]  /*2d20*/  MUFU.RCP64H R5, R21 ;  /* 0x0000001500057308 */ /* 0x011e220000001800 */
        /* <DEDUP_REMOVED lines=17> */
[----:B-1-3--:R-:W-:Y:S05]  /*2e40*/  CALL.REL.NOINC `($__internal_9_$__cuda_sm20_div_rn_f64_full) ;  /* 0x0000001000e87944 */ /* 0x00afea0003c00000 */
[----:B------:R-:W-:Y:S02]  /*2e50*/  IMAD.MOV.U32 R4, RZ, RZ, R6 ;  /* 0x000000ffff047224 */ /* 0x000fe400078e0006 */
[----:B------:R-:W-:-:S07]  /*2e60*/  IMAD.MOV.U32 R5, RZ, RZ, R7 ;  /* 0x000000ffff057224 */ /* 0x000fce00078e0007 */
.L_x_457:
[----:B------:R-:W-:Y:S05]  /*2e70*/  BSYNC.RECONVERGENT B2 ;  /* 0x0000000000027941 */ /* 0x000fea0003800200 */
.L_x_456:
[----:B------:R-:W1:Y:S01]  /*2e80*/  MUFU.RCP64H R9, UR16 ;  /* 0x0000001000097d08 */ /* 0x000e620008001800 */
[----:B------:R-:W-:Y:S01]  /*2e90*/  MOV R8, 0x1 ;  /* 0x0000000100087802 */ /* 0x000fe20000000f00 */
        /* <DEDUP_REMOVED lines=25> */
.L_x_459:
[----:B------:R-:W-:Y:S05]  /*3030*/  BSYNC.RECONVERGENT B2 ;  /* 0x0000000000027941 */ /* 0x000fea0003800200 */
.L_x_458:
[----:B------:R-:W0:Y:S01]  /*3040*/  MUFU.RCP64H R5, UR16 ;  /* 0x0000001000057d08 */ /* 0x000e220008001800 */
[----:B------:R-:W-:Y:S01]  /*3050*/  MOV R4, 0x1 ;  /* 0x0000000100047802 */ /* 0x000fe20000000f00 */
[----:B------:R-:W-:Y:S01]  /*3060*/  BSSY.RECONVERGENT B2, `(.L_x_460) ;  /* 0x0000014000027945 */ /* 0x000fe20003800200 */
[----:B------:R-:W-:-:S04]  /*3070*/  FSETP.GEU.AND P1, PT, |R7|, 6.5827683646048100446e-37, PT ;  /* 0x036000000700780b */ /* 0x000fc80003f2e200 */
        /* <DEDUP_REMOVED lines=18> */
.L_x_461:
[----:B------:R-:W-:Y:S05]  /*31a0*/  BSYNC.RECONVERGENT B2 ;  /* 0x0000000000027941 */ /* 0x000fea0003800200 */
.L_x_460:
        /* <DEDUP_REMOVED lines=60> */
.L_x_463:
[----:B------:R-:W-:Y:S05]  /*3570*/  BSYNC.RECONVERGENT B0 ;  /* 0x0000000000007941 */ /* 0x000fea0003800200 */
.L_x_462:
[----:B------:R-:W-:Y:S01]  /*3580*/  DMUL R8, R8, R2 ;  /* 0x0000000208087228 */ /* 0x000fe20000000000 */
[----:B------:R-:W-:-:S06]  /*3590*/  IMAD.WIDE R4, R23, R12, UR8 ;  /* 0x0000000817047e25 */ /* 0x000fcc000f8e020c */
[----:B------:R2:W-:Y:S04]  /*35a0*/  STG.E.64 desc[UR12][R4.64], R8 ;  /* 0x0000000804007986 */ /* 0x0005e8000c101b0c */
.L_x_455:
[----:B------:R-:W-:Y:S05]  /*35b0*/  BSYNC.RECONVERGENT B1 ;  /* 0x0000000000017941 */ /* 0x000fea0003800200 */
.L_x_454:
[----:B------:R-:W-:Y:S01]  /*35c0*/  VIADD R22, R22, 0x100 ;  /* 0x0000010016167836 */ /* 0x000fe20000000000 */
[----:B------:R-:W-:Y:S06]  /*35d0*/  BRA.U UP0, `(.L_x_464) ;  /* 0xffffffed006c7547 */ /* 0x000fec000b83ffff */
[----:B------:R-:W-:-:S12]  /*35e0*/  ULOP3.LUT UR4, UR14, 0xffffff00, URZ, 0xc0, !UPT ;  /* 0xffffff000e047892 */ /* 0x000fd8000f8ec0ff */
.L_x_443:
[----:B--2-4-:R-:W2:Y:S02]  /*35f0*/  LDC R4, c[0x0][0x384] ;  /* 0x0000e100ff047b82 */ /* 0x014ea40000000800 */
[----:B--2---:R-:W-:-:S04]  /*3600*/  LOP3.LUT R4, R4, 0x1, RZ, 0xc0, !PT ;  /* 0x0000000104047812 */ /* 0x004fc800078ec0ff */
[----:B------:R-:W-:-:S13]  /*3610*/  ISETP.NE.U32.AND P0, PT, R4, 0x1, PT ;  /* 0x000000010400780c */ /* 0x000fda0003f05070 */
[----:B------:R-:W-:Y:S05]  /*3620*/  @P0 EXIT ;  /* 0x000000000000094d */ /* 0x000fea0003800000 */
[----:B------:R-:W-:-:S05]  /*3630*/  VIADD R0, R0, UR4 ;  /* 0x0000000400007c36 */ /* 0x000fca0008000000 */
[----:B------:R-:W-:-:S13]  /*3640*/  ISETP.GE.AND P0, PT, R0, UR15, PT ;  /* 0x0000000f00007c0c */ /* 0x000fda000bf06270 */
[----:B------:R-:W-:Y:S05]  /*3650*/  @P0 EXIT ;  /* 0x000000000000094d */ /* 0x000fea0003800000 */
[----:B------:R-:W-:-:S04]  /*3660*/  IMAD.MOV.U32 R7, RZ, RZ, 0x8 ;  /* 0x00000008ff077424 */ /* 0x000fc800078e00ff */
[----:B------:R-:W-:-:S06]  /*3670*/  IMAD.WIDE R6, R0, R7, UR6 ;  /* 0x0000000600067e25 */ /* 0x000fcc000f8e0207 */
        /* <DEDUP_REMOVED lines=16> */
[----:B------:R-:W-:Y:S01]  /*3780*/  MOV R12, R20 ;  /* 0x00000014000c7202 */ /* 0x000fe20000000f00 */
[----:B------:R-:W-:Y:S01]  /*3790*/  IMAD.MOV.U32 R11, RZ, RZ, R21 ;  /* 0x000000ffff0b7224 */ /* 0x000fe200078e0015 */
[----:B------:R-:W-:-:S07]  /*37a0*/  MOV R4, 0x37c0 ;  /* 0x000037c000047802 */ /* 0x000fce0000000f00 */
[----:B-1-3--:R-:W-:Y:S05]  /*37b0*/  CALL.REL.NOINC `($__internal_9_$__cuda_sm20_div_rn_f64_full) ;  /* 0x00000008008c7944 */ /* 0x00afea0003c00000 */
[----:B------:R-:W-:Y:S02]  /*37c0*/  IMAD.MOV.U32 R4, RZ, RZ, R6 ;  /* 0x000000ffff047224 */ /* 0x000fe400078e0006 */
[----:B------:R-:W-:-:S07]  /*37d0*/  IMAD.MOV.U32 R5, RZ, RZ, R7 ;  /* 0x000000ffff057224 */ /* 0x000fce00078e0007 */
.L_x_466:
[----:B------:R-:W-:Y:S05]  /*37e0*/  BSYNC.RECONVERGENT B1 ;  /* 0x0000000000017941 */ /* 0x000fea0003800200 */
.L_x_465:
[----:B------:R-:W0:Y:S01]  /*37f0*/  LDCU UR4, c[0x0][0x38c] ;  /* 0x00007180ff0477ac */ /* 0x000e220008000800 */
[----:B------:R-:W2:Y:S01]  /*3800*/  LDC.64 R12, c[0x0][0x388] ;  /* 0x0000e200ff0c7b82 */ /* 0x000ea20000000a00 */
[----:B---3--:R-:W3:Y:S01]  /*3810*/  F2I.F64.TRUNC R16, R4 ;  /* 0x0000000400107311 */ /* 0x008ee2000030d100 */
        /* <DEDUP_REMOVED lines=26> */
[----:B-1----:R-:W-:Y:S05]  /*39c0*/  CALL.REL.NOINC `($__internal_9_$__cuda_sm20_div_rn_f64_full) ;  /* 0x0000000800087944 */ /* 0x002fea0003c00000 */
.L_x_468:
[----:B------:R-:W-:Y:S05]  /*39d0*/  BSYNC.RECONVERGENT B1 ;  /* 0x0000000000017941 */ /* 0x000fea0003800200 */
.L_x_467:
        /* <DEDUP_REMOVED lines=21> */
[----:B-1----:R-:W-:Y:S05]  /*3b30*/  CALL.REL.NOINC `($__internal_9_$__cuda_sm20_div_rn_f64_full) ;  /* 0x0000000400ac7944 */ /* 0x002fea0003c00000 */
[----:B------:R-:W-:Y:S02]  /*3b40*/  IMAD.MOV.U32 R4, RZ, RZ, R6 ;  /* 0x000000ffff047224 */ /* 0x000fe400078e0006 */
[----:B------:R-:W-:-:S07]  /*3b50*/  IMAD.MOV.U32 R5, RZ, RZ, R7 ;  /* 0x000000ffff057224 */ /* 0x000fce00078e0007 */
.L_x_470:
[----:B------:R-:W-:Y:S05]  /*3b60*/  BSYNC.RECONVERGENT B1 ;  /* 0x0000000000017941 */ /* 0x000fea0003800200 */
.L_x_469:
[----:B------:R-:W-:Y:S01]  /*3b70*/  IMAD.MOV.U32 R6, RZ, RZ, 0x652b82fe ;  /* 0x652b82feff067424 */ /* 0x000fe200078e00ff */
[----:B------:R-:W-:Y:S01]  /*3b80*/  MOV R7, 0x3ff71547 ;  /* 0x3ff7154700077802 */ /* 0x000fe20000000f00 */
[----:B------:R-:W-:Y:S01]  /*3b90*/  UMOV UR4, 0xfefa39ef ;  /* 0xfefa39ef00047882 */ /* 0x000fe20000000000 */
[----:B------:R-:W-:Y:S01]  /*3ba0*/  UMOV UR5, 0x3fe62e42 ;  /* 0x3fe62e4200057882 */ /* 0x000fe20000000000 */
[----:B------:R-:W-:Y:S01]  /*3bb0*/  FSETP.GEU.AND P0, PT, |R5|, 4.1917929649353027344, PT ;  /* 0x4086232b0500780b */ /* 0x000fe20003f0e200 */
[----:B------:R-:W-:Y:S01]  /*3bc0*/  BSSY.RECONVERGENT B0, `(.L_x_471) ;  /* 0x0000037000007945 */ /* 0x000fe20003800200 */
[----:B------:R-:W-:Y:S01]  /*3bd0*/  IMAD.MOV.U32 R13, RZ, RZ, 0x8 ;  /* 0x00000008ff0d7424 */ /* 0x000fe200078e00ff */
        /* <DEDUP_REMOVED lines=53> */
.L_x_472:
[----:B------:R-:W-:Y:S05]  /*3f30*/  BSYNC.RECONVERGENT B0 ;  /* 0x0000000000007941 */ /* 0x000fea0003800200 */
.L_x_471:
[----:B------:R-:W-:Y:S01]  /*3f40*/  DMUL R2, R8, R2 ;  /* 0x0000000208027228 */ /* 0x000fe20000000000 */
[----:B------:R-:W-:-:S06]  /*3f50*/  IMAD.WIDE R4, R0, R13, UR8 ;  /* 0x0000000800047e25 */ /* 0x000fcc000f8e020d */
[----:B------:R-:W-:Y:S01]  /*3f60*/  STG.E.64 desc[UR12][R4.64], R2 ;  /* 0x0000000204007986 */ /* 0x000fe2000c101b0c */
[----:B------:R-:W-:Y:S05]  /*3f70*/  EXIT ;  /* 0x000000000000794d */ /* 0x000fea0003800000 */
        .weak           $__internal_8_$__cuda_sm20_dblrcp_rn_slowpath_v3
        .type           $__internal_8_$__cuda_sm20_dblrcp_rn_slowpath_v3,@function
        .size           $__internal_8_$__cuda_sm20_dblrcp_rn_slowpath_v3,($__internal_9_$__cuda_sm20_div_rn_f64_full - $__internal_8_$__cuda_sm20_dblrcp_rn_slowpath_v3)
$__internal_8_$__cuda_sm20_dblrcp_rn_slowpath_v3:
[----:B------:R-:W-:Y:S02]  /*3f80*/  IMAD.U32 R4, RZ, RZ, UR16 ;  /* 0x00000010ff047e24 */ /* 0x000fe4000f8e00ff */
[----:B------:R-:W-:-:S06]  /*3f90*/  IMAD.MOV.U32 R5, RZ, RZ, R3 ;  /* 0x000000ffff057224 */ /* 0x000fcc00078e0003 */
[----:B------:R-:W-:-:S14]  /*3fa0*/  DSETP.GTU.AND P0, PT, |R4|, +INF , PT ;  /* 0x7ff000000400742a */ /* 0x000fdc0003f0c200 */
[----:B------:R-:W-:Y:S05]  /*3fb0*/  @P0 BRA `(.L_x_473) ;  /* 0x00000000007c0947 */ /* 0x000fea0003800000 */
[----:B------:R-:W-:-:S05]  /*3fc0*/  LOP3.LUT R3, R3, 0x7fffffff, RZ, 0xc0, !PT ;  /* 0x7fffffff03037812 */ /* 0x000fca00078ec0ff */
[----:B------:R-:W-:-:S05]  /*3fd0*/  VIADD R6, R3, 0xffffffff ;  /* 0xffffffff03067836 */ /* 0x000fca0000000000 */
[----:B------:R-:W-:-:S13]  /*3fe0*/  ISETP.GE.U32.AND P0, PT, R6, 0x7fefffff, PT ;  /* 0x7fefffff0600780c */ /* 0x000fda0003f06070 */
[----:B------:R-:W-:Y:S02]  /*3ff0*/  @P0 LOP3.LUT R7, R5, 0x7ff00000, RZ, 0x3c, !PT ;  /* 0x7ff0000005070812 */ /* 0x000fe400078e3cff */
[----:B------:R-:W-:Y:S01]  /*4000*/  @P0 MOV R6, RZ ;  /* 0x000000ff00060202 */ /* 0x000fe20000000f00 */
        /* <DEDUP_REMOVED lines=16> */
.L_x_475:
        /* <DEDUP_REMOVED lines=10> */
.L_x_473:
[----:B------:R-:W-:Y:S02]  /*41b0*/  LOP3.LUT R7, R5, 0x80000, RZ, 0xfc, !PT ;  /* 0x0008000005077812 */ /* 0x000fe400078efcff */
[----:B------:R-:W-:-:S07]  /*41c0*/  MOV R6, R4 ;  /* 0x0000000400067202 */ /* 0x000fce0000000f00 */
.L_x_474:
[----:B------:R-:W-:-:S04]  /*41d0*/  IMAD.MOV.U32 R3, RZ, RZ, 0x0 ;  /* 0x00000000ff037424 */ /* 0x000fc800078e00ff */
[----:B------:R-:W-:Y:S05]  /*41e0*/  RET.REL.NODEC R2 `(_ZN3cub18CUB_300001_SM_10006detail9transform16transform_kernelINS2_10policy_hubILb1EN4cuda3std3__45tupleIJN6thrust24THRUST_300001_SM_1000_NS6detail15normal_iteratorINSA_10device_ptrIdEEEEEEEE10policy1000Ei10Norm_distrSF_JPdEEEvT0_iT1_T2_DpNS2_10kernel_argIT3_EE) ;  /* 0xffffffbc02847950 */ /* 0x000fea0003c3ffff */
        .weak           $__internal_9_$__cuda_sm20_div_rn_f64_full
        .type           $__internal_9_$__cuda_sm20_div_rn_f64_full,@function
        .size           $__internal_9_$__cuda_sm20_div_rn_f64_full,(.L_x_498 - $__internal_9_$__cuda_sm20_div_rn_f64_full)
$__internal_9_$__cuda_sm20_div_rn_f64_full:
[----:B------:R-:W-:Y:S01]  /*41f0*/  IMAD.MOV.U32 R15, RZ, RZ, R7 ;  /* 0x000000ffff0f7224 */ /* 0x000fe200078e0007 */
[----:B------:R-:W-:Y:S01]  /*4200*/  FSETP.GEU.AND P0, PT, |R11|, 1.469367938527859385e-39, PT ;  /* 0x001000000b00780b */ /* 0x000fe20003f0e200 */
[----:B------:R-:W-:Y:S01]  /*4210*/  IMAD.MOV.U32 R14, RZ, RZ, R6 ;  /* 0x000000ffff0e7224 */ /* 0x000fe200078e0006 */
[----:B------:R-:W-:Y:S01]  /*4220*/  MOV R10, R12 ;  /* 0x0000000c000a7202 */ /* 0x000fe20000000f00 */
[----:B------:R-:W-:Y:S01]  /*4230*/  BSSY.RECONVERGENT B0, `(.L_x_476) ;  /* 0x0000055000007945 */ /* 0x000fe20003800200 */
[----:B------:R-:W-:Y:S02]  /*4240*/  FSETP.GEU.AND P2, PT, |R15|, 1.469367938527859385e-39, PT ;  /* 0x001000000f00780b */ /* 0x000fe40003f4e200 */
[----:B------:R-:W-:Y:S02]  /*4250*/  LOP3.LUT R13, R11, 0x800fffff, RZ, 0xc0, !PT ;  /* 0x800fffff0b0d7812 */ /* 0x000fe400078ec0ff */
[----:B------:R-:W-:Y:S02]  /*4260*/  LOP3.LUT R6, R15, 0x7ff00000, RZ, 0xc0, !PT ;  /* 0x7ff000000f067812 */ /* 0x000fe400078ec0ff */
[----:B------:R-:W-:-:S02]  /*4270*/  LOP3.LUT R13, R13, 0x3ff00000, RZ, 0xfc, !PT ;  /* 0x3ff000000d0d7812 */ /* 0x000fc400078efcff */
[C---:B------:R-:W-:Y:S01]  /*4280*/  LOP3.LUT R7, R11.reuse, 0x7ff00000, RZ, 0xc0, !PT ;  /* 0x7ff000000b077812 */ /* 0x040fe200078ec0ff */
[----:B------:R-:W-:Y:S01]  /*4290*/  @!P0 DMUL R12, R10, 8.98846567431157953865e+307 ;  /* 0x7fe000000a0c8828 */ /* 0x000fe20000000000 */
[----:B------:R-:W-:Y:S02]  /*42a0*/  MOV R26, 0x1 ;  /* 0x00000001001a7802 */ /* 0x000fe40000000f00 */
[C---:B------:R-:W-:Y:S01]  /*42b0*/  ISETP.GE.U32.AND P1, PT, R6.reuse, R7, PT ;  /* 0x000000070600720c */ /* 0x040fe20003f26070 */
[----:B------:R-:W-:Y:S01]  /*42c0*/  @!P2 IMAD.MOV.U32 R30, RZ, RZ, RZ ;  /* 0x000000ffff1ea224 */ /* 0x000fe200078e00ff */
[----:B------:R-:W-:Y:S01]  /*42d0*/  @!P2 LOP3.LUT R5, R11, 0x7ff00000, RZ, 0xc0, !PT ;  /* 0x7ff000000b05a812 */ /* 0x000fe200078ec0ff */
[----:B------:R-:W0:Y:S03]  /*42e0*/  MUFU.RCP64H R27, R13 ;  /* 0x0000000d001b7308 */ /* 0x000e260000001800 */
[----:B------:R-:W-:Y:S01]  /*42f0*/  @!P2 ISETP.GE.U32.AND P3, PT, R6, R5, PT ;  /* 0x000000050600a20c */ /* 0x000fe20003f66070 */
[----:B------:R-:W-:Y:S01]  /*4300*/  IMAD.MOV.U32 R5, RZ, RZ, 0x1ca00000 ;  /* 0x1ca00000ff057424 */ /* 0x000fe200078e00ff */
[----:B------:R-:W-:-:S04]  /*4310*/  @!P0 LOP3.LUT R7, R13, 0x7ff00000, RZ, 0xc0, !PT ;  /* 0x7ff000000d078812 */ /* 0x000fc800078ec0ff */
[C---:B------:R-:W-:Y:S02]  /*4320*/  @!P2 SEL R31, R5.reuse, 0x63400000, !P3 ;  /* 0x63400000051fa807 */ /* 0x040fe40005800000 */
[----:B------:R-:W-:Y:S02]  /*4330*/  SEL R9, R5, 0x63400000, !P1 ;  /* 0x6340000005097807 */ /* 0x000fe40004800000 */
[--C-:B------:R-:W-:Y:S02]  /*4340*/  @!P2 LOP3.LUT R8, R31, 0x80000000, R15.reuse, 0xf8, !PT ;  /* 0x800000001f08a812 */ /* 0x100fe400078ef80f */
[----:B------:R-:W-:Y:S02]  /*4350*/  LOP3.LUT R9, R9, 0x800fffff, R15, 0xf8, !PT ;  /* 0x800fffff09097812 */ /* 0x000fe400078ef80f */
[----:B------:R-:W-:Y:S01]  /*4360*/  @!P2 LOP3.LUT R31, R8, 0x100000, RZ, 0xfc, !PT ;  /* 0x00100000081fa812 */ /* 0x000fe200078efcff */
[----:B------:R-:W-:-:S06]  /*4370*/  IMAD.MOV.U32 R8, RZ, RZ, R14 ;  /* 0x000000ffff087224 */ /* 0x000fcc00078e000e */
[----:B------:R-:W-:Y:S02]  /*4380*/  @!P2 DFMA R8, R8, 2, -R30 ;  /* 0x400000000808a82b */ /* 0x000fe4000000081e */
[----:B0-----:R-:W-:-:S08]  /*4390*/  DFMA R30, R26, -R12, 1 ;  /* 0x3ff000001a1e742b */ /* 0x001fd0000000080c */
[----:B------:R-:W-:Y:S01]  /*43a0*/  DFMA R30, R30, R30, R30 ;  /* 0x0000001e1e1e722b */ /* 0x000fe2000000001e */
[----:B------:R-:W-:-:S05]  /*43b0*/  @!P2 LOP3.LUT R6, R9, 0x7ff00000, RZ, 0xc0, !PT ;  /* 0x7ff000000906a812 */ /* 0x000fca00078ec0ff */
[----:B------:R-:W-:Y:S02]  /*43c0*/  VIADD R28, R6, 0xffffffff ;  /* 0xffffffff061c7836 */ /* 0x000fe40000000000 */
[----:B------:R-:W-:-:S03]  /*43d0*/  DFMA R26, R26, R30, R26 ;  /* 0x0000001e1a1a722b */ /* 0x000fc6000000001a */
[----:B------:R-:W-:Y:S01]  /*43e0*/  ISETP.GT.U32.AND P0, PT, R28, 0x7feffffe, PT ;  /* 0x7feffffe1c00780c */ /* 0x000fe20003f04070 */
[----:B------:R-:W-:-:S04]  /*43f0*/  VIADD R28, R7, 0xffffffff ;  /* 0xffffffff071c7836 */ /* 0x000fc80000000000 */
[----:B------:R-:W-:Y:S01]  /*4400*/  DFMA R32, R26, -R12, 1 ;  /* 0x3ff000001a20742b */ /* 0x000fe2000000080c */
[----:B------:R-:W-:-:S07]  /*4410*/  ISETP.GT.U32.OR P0, PT, R28, 0x7feffffe, P0 ;  /* 0x7feffffe1c00780c */ /* 0x000fce0000704470 */
[----:B------:R-:W-:-:S08]  /*4420*/  DFMA R32, R26, R32, R26 ;  /* 0x000000201a20722b */ /* 0x000fd0000000001a */
[----:B------:R-:W-:-:S08]  /*4430*/  DMUL R30, R32, R8 ;  /* 0x00000008201e7228 */ /* 0x000fd00000000000 */
[----:B------:R-:W-:-:S08]  /*4440*/  DFMA R26, R30, -R12, R8 ;  /* 0x8000000c1e1a722b */ /* 0x000fd00000000008 */
[----:B------:R-:W-:Y:S01]  /*4450*/  DFMA R26, R32, R26, R30 ;  /* 0x0000001a201a722b */ /* 0x000fe2000000001e */
[----:B------:R-:W-:Y:S10]  /*4460*/  @P0 BRA `(.L_x_477) ;  /* 0x0000000000700947 */ /* 0x000ff40003800000 */
[----:B------:R-:W-:Y:S02]  /*4470*/  LOP3.LUT R14, R15, 0x7ff00000, RZ, 0xc0, !PT ;  /* 0x7ff000000f0e7812 */ /* 0x000fe400078ec0ff */
        /* <DEDUP_REMOVED lines=12> */
[----:B------:R-:W-:-:S04]  /*4540*/  IMAD.MOV.U32 R8, RZ, RZ, RZ ;  /* 0x000000ffff087224 */ /* 0x000fc800078e00ff */
[C---:B------:R-:W-:Y:S02]  /*4550*/  FSETP.NEU.AND P0, PT, R9.reuse, RZ, PT ;  /* 0x000000ff0900720b */ /* 0x040fe40003f0d000 */
[----:B------:R-:W-:-:S04]  /*4560*/  LOP3.LUT R11, R9, 0x80000000, R11, 0x48, !PT ;  /* 0x80000000090b7812 */ /* 0x000fc800078e480b */
[----:B------:R-:W-:-:S07]  /*4570*/  LOP3.LUT R9, R11, R7, RZ, 0xfc, !PT ;  /* 0x000000070b097212 */ /* 0x000fce00078efcff */
[----:B------:R-:W-:Y:S05]  /*4580*/  @!P0 BRA `(.L_x_478) ;  /* 0x00000000007c8947 */ /* 0x000fea0003800000 */
[----:B------:R-:W-:Y:S01]  /*4590*/  IMAD.MOV R7, RZ, RZ, -R5 ;  /* 0x000000ffff077224 */ /* 0x000fe200078e0a05 */
[----:B------:R-:W-:Y:S01]  /*45a0*/  MOV R6, RZ ;  /* 0x000000ff00067202 */ /* 0x000fe20000000f00 */
[----:B------:R-:W-:Y:S01]  /*45b0*/  DMUL.RP R8, R26, R8 ;  /* 0x000000081a087228 */ /* 0x000fe20000008000 */
[----:B------:R-:W-:-:S04]  /*45c0*/  IADD3 R5, PT, PT, -R5, -0x43300000, RZ ;  /* 0xbcd0000005057810 */ /* 0x000fc80007ffe1ff */
[----:B------:R-:W-:-:S05]  /*45d0*/  DFMA R6, R30, -R6, R26 ;  /* 0x800000061e06722b */ /* 0x000fca000000001a */
[----:B------:R-:W-:-:S05]  /*45e0*/  LOP3.LUT R11, R9, R11, RZ, 0x3c, !PT ;  /* 0x0000000b090b7212 */ /* 0x000fca00078e3cff */
[----:B------:R-:W-:-:S04]  /*45f0*/  FSETP.NEU.AND P0, PT, |R7|, R5, PT ;  /* 0x000000050700720b */ /* 0x000fc80003f0d200 */
[----:B------:R-:W-:Y:S02]  /*4600*/  FSEL R30, R8, R30, !P0 ;  /* 0x0000001e081e7208 */ /* 0x000fe40004000000 */
[----:B------:R-:W-:Y:S01]  /*4610*/  FSEL R31, R11, R31, !P0 ;  /* 0x0000001f0b1f7208 */ /* 0x000fe20004000000 */
[----:B------:R-:W-:Y:S06]  /*4620*/  BRA `(.L_x_478) ;  /* 0x0000000000547947 */ /* 0x000fec0003800000 */
.L_x_477:
        /* <DEDUP_REMOVED lines=13> */
[----:B------:R-:W-:-:S03]  /*4700*/  @P0 MOV R30, RZ ;  /* 0x000000ff001e0202 */ /* 0x000fc60000000f00 */
[----:B------:R-:W-:Y:S01]  /*4710*/  @P0 IMAD.MOV.U32 R31, RZ, RZ, R5 ;  /* 0x000000ffff1f0224 */ /* 0x000fe200078e0005 */
[----:B------:R-:W-:Y:S06]  /*4720*/  BRA `(.L_x_478) ;  /* 0x0000000000147947 */ /* 0x000fec0003800000 */
.L_x_480:
[----:B------:R-:W-:Y:S01]  /*4730*/  LOP3.LUT R31, R11, 0x80000, RZ, 0xfc, !PT ;  /* 0x000800000b1f7812 */ /* 0x000fe200078efcff */
[----:B------:R-:W-:Y:S01]  /*4740*/  IMAD.MOV.U32 R30, RZ, RZ, R10 ;  /* 0x000000ffff1e7224 */ /* 0x000fe200078e000a */
[----:B------:R-:W-:Y:S06]  /*4750*/  BRA `(.L_x_478) ;  /* 0x0000000000087947 */ /* 0x000fec0003800000 */
.L_x_479:
[----:B------:R-:W-:Y:S01]  /*4760*/  LOP3.LUT R31, R15, 0x80000, RZ, 0xfc, !PT ;  /* 0x000800000f1f7812 */ /* 0x000fe200078efcff */
[----:B------:R-:W-:-:S07]  /*4770*/  IMAD.MOV.U32 R30, RZ, RZ, R14 ;  /* 0x000000ffff1e7224 */ /* 0x000fce00078e000e */
.L_x_478:
[----:B------:R-:W-:Y:S05]  /*4780*/  BSYNC.RECONVERGENT B0 ;  /* 0x0000000000007941 */ /* 0x000fea0003800200 */
.L_x_476:
[----:B------:R-:W-:Y:S01]  /*4790*/  IMAD.MOV.U32 R5, RZ, RZ, 0x0 ;  /* 0x00000000ff057424 */ /* 0x000fe200078e00ff */
[----:B------:R-:W-:Y:S01]  /*47a0*/  MOV R6, R30 ;  /* 0x0000001e00067202 */ /* 0x000fe20000000f00 */
[----:B------:R-:W-:Y:S02]  /*47b0*/  IMAD.MOV.U32 R7, RZ, RZ, R31 ;  /* 0x000000ffff077224 */ /* 0x000fe400078e001f */
[----:B------:R-:W-:Y:S05]  /*47c0*/  RET.REL.NODEC R4 `(_ZN3cub18CUB_300001_SM_10006detail9transform16transform_kernelINS2_10policy_hubILb1EN4cuda3std3__45tupleIJN6thrust24THRUST_300001_SM_1000_NS6detail15normal_iteratorINSA_10device_ptrIdEEEEEEEE10policy1000Ei10Norm_distrSF_JPdEEEvT0_iT1_T2_DpNS2_10kernel_argIT3_EE) ;  /* 0xffffffb8040c7950 */ /* 0x000fea0003c3ffff */
.L_x_481:
        /* <DEDUP_REMOVED lines=11> */
.L_x_498:


//--------------------- .text._ZN3cub18CUB_300001_SM_10006detail8for_each13static_kernelINS2_12policy_hub_t12policy_500_tElN6thrust24THRUST_300001_SM_1000_NS8cuda_cub10__tabulate7functorINS7_6detail15normal_iteratorINS7_10device_ptrIdEEEENS7_6system6detail7generic6detail22compute_sequence_valueIdvEElEEEEvT0_T1_ --------------------------
	.section	.text._ZN3cub18CUB_300001_SM_10006detail8for_each13static_kernelINS2_12policy_hub_t12policy_500_tElN6thrust24THRUST_300001_SM_1000_NS8cuda_cub10__tabulate7functorINS7_6detail15normal_iteratorINS7_10device_ptrIdEEEENS7_6system6detail7generic6detail22compute_sequence_valueIdvEElEEEEvT0_T1_,"ax",@progbits
	.align	128
        .global         _ZN3cub18CUB_300001_SM_10006detail8for_each13static_kernelINS2_12policy_hub_t12policy_500_tElN6thrust24THRUST_300001_SM_1000_NS8cuda_cub10__tabulate7functorINS7_6detail15normal_iteratorINS7_10device_ptrIdEEEENS7_6system6detail7generic6detail22compute_sequence_valueIdvEElEEEEvT0_T1_
        .type           _ZN3cub18CUB_300001_SM_10006detail8for_each13static_kernelINS2_12policy_hub_t12policy_500_tElN6thrust24THRUST_300001_SM_1000_NS8cuda_cub10__tabulate7functorINS7_6detail15normal_iteratorINS7_10device_ptrIdEEEENS7_6system6detail7generic6detail22compute_sequence_valueIdvEElEEEEvT0_T1_,@function
        .size           _ZN3cub18CUB_300001_SM_10006detail8for_each13static_kernelINS2_12policy_hub_t12policy_500_tElN6thrust24THRUST_300001_SM_1000_NS8cuda_cub10__tabulate7functorINS7_6detail15normal_iteratorINS7_10device_ptrIdEEEENS7_6system6detail7generic6detail22compute_sequence_valueIdvEElEEEEvT0_T1_,(.L_x_507 - _ZN3cub18CUB_300001_SM_10006detail8for_each13static_kernelINS2_12policy_hub_t12policy_500_tElN6thrust24THRUST_300001_SM_1000_NS8cuda_cub10__tabulate7functorINS7_6detail15normal_iteratorINS7_10device_ptrIdEEEENS7_6system6detail7generic6detail22compute_sequence_valueIdvEElEEEEvT0_T1_)
        .other          _ZN3cub18CUB_300001_SM_10006detail8for_each13static_kernelINS2_12policy_hub_t12policy_500_tElN6thrust24THRUST_300001_SM_1000_NS8cuda_cub10__tabulate7functorINS7_6detail15normal_iteratorINS7_10device_ptrIdEEEENS7_6system6detail7generic6detail22compute_sequence_valueIdvEElEEEEvT0_T1_,@"STO_CUDA_ENTRY STV_DEFAULT"
_ZN3cub18CUB_300001_SM_10006detail8for_each13static_kernelINS2_12policy_hub_t12policy_500_tElN6thrust24THRUST_300001_SM_1000_NS8cuda_cub10__tabulate7functorINS7_6detail15normal_iteratorINS7_10device_ptrIdEEEENS7_6system6detail7generic6detail22compute_sequence_valueIdvEElEEEEvT0_T1_:
.text._ZN3cub18CUB_300001_SM_10006detail8for_each13static_kernelINS2_12policy_hub_t12policy_500_tElN6thrust24THRUST_300001_SM_1000_NS8cuda_cub10__tabulate7functorINS7_6detail15normal_iteratorINS7_10device_ptrIdEEEENS7_6system6detail7generic6detail22compute_sequence_valueIdvEElEEEEvT0_T1_:
[----:B------:R-:W-:Y:S08]  /*0000*/  LDC R1, c[0x0][0x37c] ;  /* 0x0000df00ff017b82 */ /* 0x000ff00000000800 */
[----:B------:R-:W0:Y:S01]  /*0010*/  S2UR UR4, SR_CTAID.X ;  /* 0x00000000000479c3 */ /* 0x000e220000002500 */
[----:B------:R-:W1:Y:S01]  /*0020*/  LDCU.64 UR6, c[0x0][0x380] ;  /* 0x00007000ff0677ac */ /* 0x000e620008000a00 */
[----:B------:R-:W2:Y:S01]  /*0030*/  LDCU.64 UR8, c[0x0][0x358] ;  /* 0x00006b00ff0877ac */ /* 0x000ea20008000a00 */
[----:B0-----:R-:W-:-:S04]  /*0040*/  UIMAD.WIDE.U32 UR4, UR4, 0x200, URZ ;  /* 0x00000200040478a5 */ /* 0x001fc8000f8e00ff */
[----:B-1----:R-:W-:-:S04]  /*0050*/  UIADD3 UR6, UP0, UPT, -UR4, UR6, URZ ;  /* 0x0000000604067290 */ /* 0x002fc8000ff1e1ff */
[----:B------:R-:W-:Y:S02]  /*0060*/  UIADD3.X UR7, UPT, UPT, ~UR5, UR7, URZ, UP0, !UPT ;  /* 0x0000000705077290 */ /* 0x000fe400087fe5ff */
[----:B------:R-:W-:-:S04]  /*0070*/  UISETP.GE.U32.AND UP0, UPT, UR6, 0x200, UPT ;  /* 0x000002000600788c */ /* 0x000fc8000bf06070 */
[----:B------:R-:W-:-:S09]  /*0080*/  UISETP.GE.AND.EX UP0, UPT, UR7, URZ, UPT, UP0 ;  /* 0x000000ff0700728c */ /* 0x000fd2000bf06300 */
[----:B--2---:R-:W-:Y:S05]  /*0090*/  BRA.U !UP0, `(.L_x_482) ;  /* 0x0000000108447547 */ /* 0x004fea000b800000 */
[----:B------:R-:W0:Y:S01]  /*00a0*/  S2R R8, SR_TID.X ;  /* 0x0000000000087919 */ /* 0x000e220000002100 */
[----:B------:R-:W1:Y:S01]  /*00b0*/  LDC.64 R14, c[0x0][0x390] ;  /* 0x0000e400ff0e7b82 */ /* 0x000e620000000a00 */
[----:B------:R-:W2:Y:S07]  /*00c0*/  LDCU.64 UR10, c[0x0][0x388] ;  /* 0x00007100ff0a77ac */ /* 0x000eae0008000a00 */
[----:B------:R-:W1:Y:S01]  /*00d0*/  LDC.64 R12, c[0x0][0x398] ;  /* 0x0000e600ff0c7b82 */ /* 0x000e620000000a00 */
[----:B0-----:R-:W-:-:S05]  /*00e0*/  IADD3 R8, P0, PT, R8, UR4, RZ ;  /* 0x0000000408087c10 */ /* 0x001fca000ff1e0ff */
[----:B------:R-:W-:Y:S01]  /*00f0*/  IMAD.X R9, RZ, RZ, UR5, P0 ;  /* 0x00000005ff097e24 */ /* 0x000fe200080e06ff */
[----:B------:R-:W-:-:S03]  /*0100*/  IADD3 R10, P0, PT, R8, 0x100, RZ ;  /* 0x00000100080a7810 */ /* 0x000fc60007f1e0ff */
[----:B------:R-:W1:Y:S02]  /*0110*/  I2F.F64.U64 R2, R8 ;  /* 0x0000000800027312 */ /* 0x000e640000301800 */
[----:B------:R-:W-:Y:S01]  /*0120*/  IMAD.X R11, RZ, RZ, R9, P0 ;  /* 0x000000ffff0b7224 */ /* 0x000fe200000e0609 */
[----:B--2---:R-:W-:-:S04]  /*0130*/  LEA R4, P0, R8, UR10, 0x3 ;  /* 0x0000000a08047c11 */ /* 0x004fc8000f8018ff */
[----:B------:R-:W-:Y:S01]  /*0140*/  LEA.HI.X R5, R8, UR11, R9, 0x3, P0 ;  /* 0x0000000b08057c11 */ /* 0x000fe200080f1c09 */
[----:B------:R-:W0:Y:S01]  /*0150*/  I2F.F64.U64 R6, R10 ;  /* 0x0000000a00067312 */ /* 0x000e220000301800 */
[----:B-1----:R-:W-:-:S07]  /*0160*/  DFMA R2, R2, R12, R14 ;  /* 0x0000000c0202722b */ /* 0x002fce000000000e */
[----:B------:R-:W-:Y:S01]  /*0170*/  STG.E.64 desc[UR8][R4.64], R2 ;  /* 0x0000000204007986 */ /* 0x000fe2000c101b08 */
[----:B0-----:R-:W-:-:S07]  /*0180*/  DFMA R6, R6, R12, R14 ;  /* 0x0000000c0606722b */ /* 0x001fce000000000e */
[----:B------:R-:W-:Y:S01]  /*0190*/  STG.E.64 desc[UR8][R4.64+0x800], R6 ;  /* 0x0008000604007986 */ /* 0x000fe2000c101b08 */
[----:B------:R-:W-:Y:S05]  /*01a0*/  EXIT ;  /* 0x000000000000794d */ /* 0x000fea0003800000 */
.L_x_482:
[----:B------:R-:W0:Y:S01]  /*01b0*/  S2R R2, SR_TID.X ;  /* 0x0000000000027919 */ /* 0x000e220000002100 */
[----:B------:R-:W-:Y:S01]  /*01c0*/  USHF.R.S32.HI UR7, URZ, 0x1f, UR6 ;  /* 0x0000001fff077899 */ /* 0x000fe20008011406 */
[----:B------:R-:W-:Y:S05]  /*01d0*/  BSSY.RECONVERGENT B0, `(.L_x_483) ;  /* 0x0000013000007945 */ /* 0x000fea0003800200 */
[----:B------:R-:W-:Y:S02]  /*01e0*/  IMAD.U32 R3, RZ, RZ, UR7 ;  /* 0x00000007ff037e24 */ /* 0x000fe4000f8e00ff */
[----:B------:R-:W-:Y:S01]  /*01f0*/  IMAD.U32 R4, RZ, RZ, UR7 ;  /* 0x00000007ff047e24 */ /* 0x000fe2000f8e00ff */
[C---:B0-----:R-:W-:Y:S01]  /*0200*/  ISETP.LT.U32.AND P0, PT, R2.reuse, UR6, PT ;  /* 0x0000000602007c0c */ /* 0x041fe2000bf01070 */
[----:B------:R-:W-:-:S03]  /*0210*/  VIADD R0, R2, 0x100 ;  /* 0x0000010002007836 */ /* 0x000fc60000000000 */
[----:B------:R-:W-:Y:S02]  /*0220*/  ISETP.GT.AND.EX P0, PT, R3, RZ, PT, P0 ;  /* 0x000000ff0300720c */ /* 0x000fe40003f04300 */
[----:B------:R-:W-:-:S04]  /*0230*/  ISETP.LT.U32.AND P1, PT, R0, UR6, PT ;  /* 0x0000000600007c0c */ /* 0x000fc8000bf21070 */
[----:B------:R-:W-:-:S07]  /*0240*/  ISETP.GT.AND.EX P1, PT, R4, RZ, PT, P1 ;  /* 0x000000ff0400720c */ /* 0x000fce0003f24310 */
[----:B------:R-:W-:Y:S06]  /*0250*/  @!P0 BRA `(.L_x_484) ;  /* 0x0000000000288947 */ /* 0x000fec0003800000 */
[----:B------:R-:W-:Y:S01]  /*0260*/  IADD3 R2, P0, PT, R2, UR4, RZ ;  /* 0x0000000402027c10 */ /* 0x000fe2000ff1e0ff */
[----:B------:R-:W0:Y:S01]  /*0270*/  LDC.64 R8, c[0x0][0x390] ;  /* 0x0000e400ff087b82 */ /* 0x000e220000000a00 */
[----:B------:R-:W1:Y:S03]  /*0280*/  LDCU.64 UR10, c[0x0][0x388] ;  /* 0x00007100ff0a77ac */ /* 0x000e660008000a00 */
[----:B------:R-:W-:-:S04]  /*0290*/  IMAD.X R3, RZ, RZ, UR5, P0 ;  /* 0x00000005ff037e24 */ /* 0x000fc800080e06ff */
[----:B------:R-:W0:Y:S01]  /*02a0*/  LDC.64 R6, c[0x0][0x398] ;  /* 0x0000e600ff067b82 */ /* 0x000e220000000a00 */
[----:B------:R-:W0:Y:S01]  /*02b0*/  I2F.F64.U64 R4, R2 ;  /* 0x0000000200047312 */ /* 0x000e220000301800 */
[----:B-1----:R-:W-:-:S04]  /*02c0*/  LEA R10, P0, R2, UR10, 0x3 ;  /* 0x0000000a020a7c11 */ /* 0x002fc8000f8018ff */
[----:B------:R-:W-:Y:S01]  /*02d0*/  LEA.HI.X R11, R2, UR11, R3, 0x3, P0 ;  /* 0x0000000b020b7c11 */ /* 0x000fe200080f1c03 */
[----:B0-----:R-:W-:-:S07]  /*02e0*/  DFMA R4, R4, R6, R8 ;  /* 0x000000060404722b */ /* 0x001fce0000000008 */
[----:B------:R0:W-:Y:S04]  /*02f0*/  STG.E.64 desc[UR8][R10.64], R4 ;  /* 0x000000040a007986 */ /* 0x0001e8000c101b08 */
.L_x_484:
[----:B------:R-:W-:Y:S05]  /*0300*/  BSYNC.RECONVERGENT B0 ;  /* 0x0000000000007941 */ /* 0x000fea0003800200 */
.L_x_483:
[----:B------:R-:W-:Y:S05]  /*0310*/  @!P1 EXIT ;  /* 0x000000000000994d */ /* 0x000fea0003800000 */
[----:B0-----:R-:W-:Y:S01]  /*0320*/  IADD3 R4, P0, PT, R0, UR4, RZ ;  /* 0x0000000400047c10 */ /* 0x001fe2000ff1e0ff */
        /* <DEDUP_REMOVED lines=8> */
[----:B------:R-:W-:Y:S01]  /*03b0*/  STG.E.64 desc[UR8][R6.64], R2 ;  /* 0x0000000206007986 */ /* 0x000fe2000c101b08 */
[----:B------:R-:W-:Y:S05]  /*03c0*/  EXIT ;  /* 0x000000000000794d */ /* 0x000fea0003800000 */
.L_x_485:
        /* <DEDUP_REMOVED lines=11> */
.L_x_507:


//--------------------- .text._ZN3cub18CUB_300001_SM_10006detail8for_each13static_kernelINS2_12policy_hub_t12policy_500_tEmN6thrust24THRUST_300001_SM_1000_NS8cuda_cub20__uninitialized_fill7functorINS7_10device_ptrIdEEdEEEEvT0_T1_ --------------------------
	.section	.text._ZN3cub18CUB_300001_SM_10006detail8for_each13static_kernelINS2_12policy_hub_t12policy_500_tEmN6thrust24THRUST_300001_SM_1000_NS8cuda_cub20__uninitialized_fill7functorINS7_10device_ptrIdEEdEEEEvT0_T1_,"ax",@progbits
	.align	128
        .global         _ZN3cub18CUB_300001_SM_10006detail8for_each13static_kernelINS2_12policy_hub_t12policy_500_tEmN6thrust24THRUST_300001_SM_1000_NS8cuda_cub20__uninitialized_fill7functorINS7_10device_ptrIdEEdEEEEvT0_T1_
        .type           _ZN3cub18CUB_300001_SM_10006detail8for_each13static_kernelINS2_12policy_hub_t12policy_500_tEmN6thrust24THRUST_300001_SM_1000_NS8cuda_cub20__uninitialized_fill7functorINS7_10device_ptrIdEEdEEEEvT0_T1_,@function
        .size           _ZN3cub18CUB_300001_SM_10006detail8for_each13static_kernelINS2_12policy_hub_t12policy_500_tEmN6thrust24THRUST_300001_SM_1000_NS8cuda_cub20__uninitialized_fill7functorINS7_10device_ptrIdEEdEEEEvT0_T1_,(.L_x_508 - _ZN3cub18CUB_300001_SM_10006detail8for_each13static_kernelINS2_12policy_hub_t12policy_500_tEmN6thrust24THRUST_300001_SM_1000_NS8cuda_cub20__uninitialized_fill7functorINS7_10device_ptrIdEEdEEEEvT0_T1_)
        .other          _ZN3cub18CUB_300001_SM_10006detail8for_each13static_kernelINS2_12policy_hub_t12policy_500_tEmN6thrust24THRUST_300001_SM_1000_NS8cuda_cub20__uninitialized_fill7functorINS7_10device_ptrIdEEdEEEEvT0_T1_,@"STO_CUDA_ENTRY STV_DEFAULT"
_ZN3cub18CUB_300001_SM_10006detail8for_each13static_kernelINS2_12policy_hub_t12policy_500_tEmN6thrust24THRUST_300001_SM_1000_NS8cuda_cub20__uninitialized_fill7functorINS7_10device_ptrIdEEdEEEEvT0_T1_:
.text._ZN3cub18CUB_300001_SM_10006detail8for_each13static_kernelINS2_12policy_hub_t12policy_500_tEmN6thrust24THRUST_300001_SM_1000_NS8cuda_cub20__uninitialized_fill7functorINS7_10device_ptrIdEEdEEEEvT0_T1_:
        /* <DEDUP_REMOVED lines=8> */
[----:B------:R-:W-:-:S09]  /*0080*/  UISETP.GE.U32.AND.EX UP0, UPT, UR7, URZ, UPT, UP0 ;  /* 0x000000ff0700728c */ /* 0x000fd2000bf06100 */
[----:B--2---:R-:W-:Y:S05]  /*0090*/  BRA.U !UP0, `(.L_x_486) ;  /* 0x0000000108287547 */ /* 0x004fea000b800000 */
[----:B------:R-:W0:Y:S01]  /*00a0*/  S2R R0, SR_TID.X ;  /* 0x0000000000007919 */ /* 0x000e220000002100 */
[----:B------:R-:W1:Y:S01]  /*00b0*/  LDCU.64 UR6, c[0x0][0x388] ;  /* 0x00007100ff0677ac */ /* 0x000e620008000a00 */
[----:B------:R-:W2:Y:S01]  /*00c0*/  LDC.64 R4, c[0x0][0x390] ;  /* 0x0000e400ff047b82 */ /* 0x000ea20000000a00 */
[----:B0-----:R-:W-:-:S05]  /*00d0*/  IADD3 R0, P0, PT, R0, UR4, RZ ;  /* 0x0000000400007c10 */ /* 0x001fca000ff1e0ff */
[----:B------:R-:W-:Y:S01]  /*00e0*/  IMAD.X R3, RZ, RZ, UR5, P0 ;  /* 0x00000005ff037e24 */ /* 0x000fe200080e06ff */
[----:B-1----:R-:W-:-:S04]  /*00f0*/  LEA R2, P0, R0, UR6, 0x3 ;  /* 0x0000000600027c11 */ /* 0x002fc8000f8018ff */
[----:B------:R-:W-:-:S05]  /*0100*/  LEA.HI.X R3, R0, UR7, R3, 0x3, P0 ;  /* 0x0000000700037c11 */ /* 0x000fca00080f1c03 */
[----:B--2---:R-:W-:Y:S04]  /*0110*/  STG.E.64 desc[UR8][R2.64], R4 ;  /* 0x0000000402007986 */ /* 0x004fe8000c101b08 */
[----:B------:R-:W-:Y:S01]  /*0120*/  STG.E.64 desc[UR8][R2.64+0x800], R4 ;  /* 0x0008000402007986 */ /* 0x000fe2000c101b08 */
[----:B------:R-:W-:Y:S05]  /*0130*/  EXIT ;  /* 0x000000000000794d */ /* 0x000fea0003800000 */
.L_x_486:
[----:B------:R-:W0:Y:S01]  /*0140*/  S2R R0, SR_TID.X ;  /* 0x0000000000007919 */ /* 0x000e220000002100 */
[----:B------:R-:W-:Y:S01]  /*0150*/  IMAD.U32 R2, RZ, RZ, UR7 ;  /* 0x00000007ff027e24 */ /* 0x000fe2000f8e00ff */
[----:B------:R-:W1:Y:S01]  /*0160*/  LDCU.64 UR10, c[0x0][0x388] ;  /* 0x00007100ff0a77ac */ /* 0x000e620008000a00 */
[----:B------:R-:W-:Y:S01]  /*0170*/  IMAD.U32 R6, RZ, RZ, UR7 ;  /* 0x00000007ff067e24 */ /* 0x000fe2000f8e00ff */
[----:B0-----:R-:W-:-:S04]  /*0180*/  ISETP.LT.U32.AND P0, PT, R0, UR6, PT ;  /* 0x0000000600007c0c */ /* 0x001fc8000bf01070 */
[----:B------:R-:W-:Y:S01]  /*0190*/  ISETP.GT.U32.AND.EX P0, PT, R2, RZ, PT, P0 ;  /* 0x000000ff0200720c */ /* 0x000fe20003f04100 */
[C---:B------:R-:W-:Y:S01]  /*01a0*/  VIADD R2, R0.reuse, 0x100 ;  /* 0x0000010000027836 */ /* 0x040fe20000000000 */
[----:B------:R-:W-:-:S04]  /*01b0*/  IADD3 R0, P2, PT, R0, UR4, RZ ;  /* 0x0000000400007c10 */ /* 0x000fc8000ff5e0ff */
[----:B------:R-:W-:Y:S01]  /*01c0*/  ISETP.LT.U32.AND P1, PT, R2, UR6, PT ;  /* 0x0000000602007c0c */ /* 0x000fe2000bf21070 */
[----:B------:R-:W-:Y:S01]  /*01d0*/  IMAD.X R3, RZ, RZ, UR5, P2 ;  /* 0x00000005ff037e24 */ /* 0x000fe200090e06ff */
[----:B-1----:R-:W-:Y:S02]  /*01e0*/  LEA R2, P2, R0, UR10, 0x3 ;  /* 0x0000000a00027c11 */ /* 0x002fe4000f8418ff */
[----:B------:R-:W-:Y:S02]  /*01f0*/  ISETP.GT.U32.AND.EX P1, PT, R6, RZ, PT, P1 ;  /* 0x000000ff0600720c */ /* 0x000fe40003f24110 */
[----:B------:R-:W-:Y:S01]  /*0200*/  LEA.HI.X R3, R0, UR11, R3, 0x3, P2 ;  /* 0x0000000b00037c11 */ /* 0x000fe200090f1c03 */
[----:B------:R-:W0:Y:S04]  /*0210*/  @P0 LDC.64 R4, c[0x0][0x390] ;  /* 0x0000e400ff040b82 */ /* 0x000e280000000a00 */
[----:B0-----:R0:W-:Y:S06]  /*0220*/  @P0 STG.E.64 desc[UR8][R2.64], R4 ;  /* 0x0000000402000986 */ /* 0x0011ec000c101b08 */
[----:B------:R-:W-:Y:S05]  /*0230*/  @!P1 EXIT ;  /* 0x000000000000994d */ /* 0x000fea0003800000 */
[----:B0-----:R-:W0:Y:S02]  /*0240*/  LDC.64 R4, c[0x0][0x390] ;  /* 0x0000e400ff047b82 */ /* 0x001e240000000a00 */
[----:B0-----:R-:W-:Y:S01]  /*0250*/  STG.E.64 desc[UR8][R2.64+0x800], R4 ;  /* 0x0008000402007986 */ /* 0x001fe2000c101b08 */
[----:B------:R-:W-:Y:S05]  /*0260*/  EXIT ;  /* 0x000000000000794d */ /* 0x000fea0003800000 */
.L_x_487:
        /* <DEDUP_REMOVED lines=9> */
.L_x_508:


//--------------------- .text._ZN3cub18CUB_300001_SM_10006detail11EmptyKernelIvEEvv --------------------------
	.section	.text._ZN3cub18CUB_300001_SM_10006detail11EmptyKernelIvEEvv,"ax",@progbits
	.align	128
        .global         _ZN3cub18CUB_300001_SM_10006detail11EmptyKernelIvEEvv
        .type           _ZN3cub18CUB_300001_SM_10006detail11EmptyKernelIvEEvv,@function
        .size           _ZN3cub18CUB_300001_SM_10006detail11EmptyKernelIvEEvv,(.L_x_509 - _ZN3cub18CUB_300001_SM_10006detail11EmptyKernelIvEEvv)
        .other          _ZN3cub18CUB_300001_SM_10006detail11EmptyKernelIvEEvv,@"STO_CUDA_ENTRY STV_DEFAULT"
_ZN3cub18CUB_300001_SM_10006detail11EmptyKernelIvEEvv:
.text._ZN3cub18CUB_300001_SM_10006detail11EmptyKernelIvEEvv:
[----:B------:R-:W-:Y:S01]  /*0000*/  LDC R1, c[0x0][0x37c] ;  /* 0x0000df00ff017b82 */ /* 0x000fe20000000800 */
[----:B------:R-:W-:Y:S05]  /*0010*/  EXIT ;  /* 0x000000000000794d */ /* 0x000fea0003800000 */
.L_x_488:
        /* <DEDUP_REMOVED lines=14> */
.L_x_509:


//--------------------- .nv.shared.reserved.0     --------------------------
	.section	.nv.shared.reserved.0,"aw",@nobits
	.weak		__nv_reservedSMEM_offset_0_alias
	.size		__nv_reservedSMEM_offset_0_alias, 0, 64
	.other		__nv_reservedSMEM_offset_0_alias,@"STO_CUDA_RESERVED_SHARED STV_DEFAULT"
__nv_reservedSMEM_offset_0_alias:
	.zero		0
	.zero		64


//--------------------- .nv.global                --------------------------
	.section	.nv.global,"aw",@nobits
.nv.global:
	.type		_ZN34_INTERNAL_5fdf9ee2_4_k_cu_bcd7b0076thrust24THRUST_300001_SM_1000_NS12placeholders2_8E,@object
	.size		_ZN34_INTERNAL_5fdf9ee2_4_k_cu_bcd7b0076thrust24THRUST_300001_SM_1000_NS12placeholders2_8E,(_ZN34_INTERNAL_5fdf9ee2_4_k_cu_bcd7b0074cuda3std3__436_GLOBAL__N__5fdf9ee2_4_k_cu_bcd7b0076ignoreE - _ZN34_INTERNAL_5fdf9ee2_4_k_cu_bcd7b0076thrust24THRUST_300001_SM_1000_NS12placeholders2_8E)
_ZN34_INTERNAL_5fdf9ee2_4_k_cu_bcd7b0076thrust24THRUST_300001_SM_1000_NS12placeholders2_8E:
	.zero		1
	.type		_ZN34_INTERNAL_5fdf9ee2_4_k_cu_bcd7b0074cuda3std3__436_GLOBAL__N__5fdf9ee2_4_k_cu_bcd7b0076ignoreE,@object
	.size		_ZN34_INTERNAL_5fdf9ee2_4_k_cu_bcd7b0074cuda3std3__436_GLOBAL__N__5fdf9ee2_4_k_cu_bcd7b0076ignoreE,(_ZN34_INTERNAL_5fdf9ee2_4_k_cu_bcd7b0074cuda3std6ranges3__45__cpo4dataE - _ZN34_INTERNAL_5fdf9ee2_4_k_cu_bcd7b0074cuda3std3__436_GLOBAL__N__5fdf9ee2_4_k_cu_bcd7b0076ignoreE)
_ZN34_INTERNAL_5fdf9ee2_4_k_cu_bcd7b0074cuda3std3__436_GLOBAL__N__5fdf9ee2_4_k_cu_bcd7b0076ignoreE:
	.zero		1
	.type		_ZN34_INTERNAL_5fdf9ee2_4_k_cu_bcd7b0074cuda3std6ranges3__45__cpo4dataE,@object
	.size		_ZN34_INTERNAL_5fdf9ee2_4_k_cu_bcd7b0074cuda3std6ranges3__45__cpo4dataE,(_ZN34_INTERNAL_5fdf9ee2_4_k_cu_bcd7b0076thrust24THRUST_300001_SM_1000_NS6system3cpp3parE - _ZN34_INTERNAL_5fdf9ee2_4_k_cu_bcd7b0074cuda3std6ranges3__45__cpo4dataE)
_ZN34_INTERNAL_5fdf9ee2_4_k_cu_bcd7b0074cuda3std6ranges3__45__cpo4dataE:
	.zero		1
	.type		_ZN34_INTERNAL_5fdf9ee2_4_k_cu_bcd7b0076thrust24THRUST_300001_SM_1000_NS6system3cpp3parE,@object
	.size		_ZN34_INTERNAL_5fdf9ee2_4_k_cu_bcd7b0076thrust24THRUST_300001_SM_1000_NS6system3cpp3parE,(_ZN34_INTERNAL_5fdf9ee2_4_k_cu_bcd7b0074cuda3std3__45__cpo5beginE - _ZN34_INTERNAL_5fdf9ee2_4_k_cu_bcd7b0076thrust24THRUST_300001_SM_1000_NS6system3cpp3parE)
_ZN34_INTERNAL_5fdf9ee2_4_k_cu_bcd7b0076thrust24THRUST_300001_SM_1000_NS6system3cpp3parE:
	.zero		1
	.type		_ZN34_INTERNAL_5fdf9ee2_4_k_cu_bcd7b0074cuda3std3__45__cpo5beginE,@object
	.size		_ZN34_INTERNAL_5fdf9ee2_4_k_cu_bcd7b0074cuda3std3__45__cpo5beginE,(_ZN34_INTERNAL_5fdf9ee2_4_k_cu_bcd7b0074cuda3std6ranges3__45__cpo5beginE - _ZN34_INTERNAL_5fdf9ee2_4_k_cu_bcd7b0074cuda3std3__45__cpo5beginE)
_ZN34_INTERNAL_5fdf9ee2_4_k_cu_bcd7b0074cuda3std3__45__cpo5beginE:
	.zero		1
	.type		_ZN34_INTERNAL_5fdf9ee2_4_k_cu_bcd7b0074cuda3std6ranges3__45__cpo5beginE,@object
	.size		_ZN34_INTERNAL_5fdf9ee2_4_k_cu_bcd7b0074cuda3std6ranges3__45__cpo5beginE,(_ZN34_INTERNAL_5fdf9ee2_4_k_cu_bcd7b0076thrust24THRUST_300001_SM_1000_NS6deviceE - _ZN34_INTERNAL_5fdf9ee2_4_k_cu_bcd7b0074cuda3std6ranges3__45__cpo5beginE)
_ZN34_INTERNAL_5fdf9ee2_4_k_cu_bcd7b0074cuda3std6ranges3__45__cpo5beginE:
	.zero		1
	.type		_ZN34_INTERNAL_5fdf9ee2_4_k_cu_bcd7b0076thrust24THRUST_300001_SM_1000_NS6deviceE,@object
	.size		_ZN34_INTERNAL_5fdf9ee2_4_k_cu_bcd7b0076thrust24THRUST_300001_SM_1000_NS6deviceE,(_ZN34_INTERNAL_5fdf9ee2_4_k_cu_bcd7b0074cuda3std3__47nulloptE - _ZN34_INTERNAL_5fdf9ee2_4_k_cu_bcd7b0076thrust24THRUST_300001_SM_1000_NS6deviceE)
_ZN34_INTERNAL_5fdf9ee2_4_k_cu_bcd7b0076thrust24THRUST_300001_SM_1000_NS6deviceE:
	.zero		1
	.type		_ZN34_INTERNAL_5fdf9ee2_4_k_cu_bcd7b0074cuda3std3__47nulloptE,@object
	.size		_ZN34_INTERNAL_5fdf9ee2_4_k_cu_bcd7b0074cuda3std3__47nulloptE,(_ZN34_INTERNAL_5fdf9ee2_4_k_cu_bcd7b0074cuda3std6ranges3__45__cpo8distanceE - _ZN34_INTERNAL_5fdf9ee2_4_k_cu_bcd7b0074cuda3std3__47nulloptE)
_ZN34_INTERNAL_5fdf9ee2_4_k_cu_bcd7b0074cuda3std3__47nulloptE:
	.zero		1
	.type		_ZN34_INTERNAL_5fdf9ee2_4_k_cu_bcd7b0074cuda3std6ranges3__45__cpo8distanceE,@object
	.size		_ZN34_INTERNAL_5fdf9ee2_4_k_cu_bcd7b0074cuda3std6ranges3__45__cpo8distanceE,(_ZN34_INTERNAL_5fdf9ee2_4_k_cu_bcd7b0076thrust24THRUST_300001_SM_1000_NS12placeholders2_4E - _ZN34_INTERNAL_5fdf9ee2_4_k_cu_bcd7b0074cuda3std6ranges3__45__cpo8distanceE)
_ZN34_INTERNAL_5fdf9ee2_4_k_cu_bcd7b0074cuda3std6ranges3__45__cpo8distanceE:
	.zero		1
	.type		_ZN34_INTERNAL_5fdf9ee2_4_k_cu_bcd7b0076thrust24THRUST_300001_SM_1000_NS12placeholders2_4E,@object
	.size		_ZN34_INTERNAL_5fdf9ee2_4_k_cu_bcd7b0076thrust24THRUST_300001_SM_1000_NS12placeholders2_4E,(_ZN34_INTERNAL_5fdf9ee2_4_k_cu_bcd7b0074cuda3std3__45__cpo6rbeginE - _ZN34_INTERNAL_5fdf9ee2_4_k_cu_bcd7b0076thrust24THRUST_300001_SM_1000_NS12placeholders2_4E)
_ZN34_INTERNAL_5fdf9ee2_4_k_cu_bcd7b0076thrust24THRUST_300001_SM_1000_NS12placeholders2_4E:
	.zero		1
	.type		_ZN34_INTERNAL_5fdf9ee2_4_k_cu_bcd7b0074cuda3std3__45__cpo6rbeginE,@object
	.size		_ZN34_INTERNAL_5fdf9ee2_4_k_cu_bcd7b0074cuda3std3__45__cpo6rbeginE,(_ZN34_INTERNAL_5fdf9ee2_4_k_cu_bcd7b0074cuda3std6ranges3__45__cpo7advanceE - _ZN34_INTERNAL_5fdf9ee2_4_k_cu_bcd7b0074cuda3std3__45__cpo6rbeginE)
_ZN34_INTERNAL_5fdf9ee2_4_k_cu_bcd7b0074cuda3std3__45__cpo6rbeginE:
	.zero		1
	.type		_ZN34_INTERNAL_5fdf9ee2_4_k_cu_bcd7b0074cuda3std6ranges3__45__cpo7advanceE,@object
	.size		_ZN34_INTERNAL_5fdf9ee2_4_k_cu_bcd7b0074cuda3std6ranges3__45__cpo7advanceE,(_ZN34_INTERNAL_5fdf9ee2_4_k_cu_bcd7b0076thrust24THRUST_300001_SM_1000_NS12placeholders3_10E - _ZN34_INTERNAL_5fdf9ee2_4_k_cu_bcd7b0074cuda3std6ranges3__45__cpo7advanceE)
_ZN34_INTERNAL_5fdf9ee2_4_k_cu_bcd7b0074cuda3std6ranges3__45__cpo7advanceE:
	.zero		1
	.type		_ZN34_INTERNAL_5fdf9ee2_4_k_cu_bcd7b0076thrust24THRUST_300001_SM_1000_NS12placeholders3_10E,@object
	.size		_ZN34_INTERNAL_5fdf9ee2_4_k_cu_bcd7b0076thrust24THRUST_300001_SM_1000_NS12placeholders3_10E,(_ZN34_INTERNAL_5fdf9ee2_4_k_cu_bcd7b0074cuda3std3__48in_placeE - _ZN34_INTERNAL_5fdf9ee2_4_k_cu_bcd7b0076thrust24THRUST_300001_SM_1000_NS12placeholders3_10E)
_ZN34_INTERNAL_5fdf9ee2_4_k_cu_bcd7b0076thrust24THRUST_300001_SM_1000_NS12placeholders3_10E:
	.zero		1
	.type		_ZN34_INTERNAL_5fdf9ee2_4_k_cu_bcd7b0074cuda3std3__48in_placeE,@object
	.size		_ZN34_INTERNAL_5fdf9ee2_4_k_cu_bcd7b0074cuda3std3__48in_placeE,(_ZN34_INTERNAL_5fdf9ee2_4_k_cu_bcd7b0074cuda3std6ranges3__45__cpo4sizeE - _ZN34_INTERNAL_5fdf9ee2_4_k_cu_bcd7b0074cuda3std3__48in_placeE)
_ZN34_INTERNAL_5fdf9ee2_4_k_cu_bcd7b0074cuda3std3__48in_placeE:
	.zero		1
	.type		_ZN34_INTERNAL_5fdf9ee2_4_k_cu_bcd7b0074cuda3std6ranges3__45__cpo4sizeE,@object
	.size		_ZN34_INTERNAL_5fdf9ee2_4_k_cu_bcd7b0074cuda3std6ranges3__45__cpo4sizeE,(_ZN34_INTERNAL_5fdf9ee2_4_k_cu_bcd7b0076thrust24THRUST_300001_SM_1000_NS12placeholders2_2E - _ZN34_INTERNAL_5fdf9ee2_4_k_cu_bcd7b0074cuda3std6ranges3__45__cpo4sizeE)
_ZN34_INTERNAL_5fdf9ee2_4_k_cu_bcd7b0074cuda3std6ranges3__45__cpo4sizeE:
	.zero		1
	.type		_ZN34_INTERNAL_5fdf9ee2_4_k_cu_bcd7b0076thrust24THRUST_300001_SM_1000_NS12placeholders2_2E,@object
	.size		_ZN34_INTERNAL_5fdf9ee2_4_k_cu_bcd7b0076thrust24THRUST_300001_SM_1000_NS12placeholders2_2E,(_ZN34_INTERNAL_5fdf9ee2_4_k_cu_bcd7b0074cuda3std3__45__cpo6cbeginE - _ZN34_INTERNAL_5fdf9ee2_4_k_cu_bcd7b0076thrust24THRUST_300001_SM_1000_NS12placeholders2_2E)
_ZN34_INTERNAL_5fdf9ee2_4_k_cu_bcd7b0076thrust24THRUST_300001_SM_1000_NS12placeholders2_2E:
	.zero		1
	.type		_ZN34_INTERNAL_5fdf9ee2_4_k_cu_bcd7b0074cuda3std3__45__cpo6cbeginE,@object
	.size		_ZN34_INTERNAL_5fdf9ee2_4_k_cu_bcd7b0074cuda3std3__45__cpo6cbeginE,(_ZN34_INTERNAL_5fdf9ee2_4_k_cu_bcd7b0074cuda3std6ranges3__45__cpo6cbeginE - _ZN34_INTERNAL_5fdf9ee2_4_k_cu_bcd7b0074cuda3std3__45__cpo6cbeginE)
_ZN34_INTERNAL_5fdf9ee2_4_k_cu_bcd7b0074cuda3std3__45__cpo6cbeginE:
	.zero		1
	.type		_ZN34_INTERNAL_5fdf9ee2_4_k_cu_bcd7b0074cuda3std6ranges3__45__cpo6cbeginE,@object
	.size		_ZN34_INTERNAL_5fdf9ee2_4_k_cu_bcd7b0074cuda3std6ranges3__45__cpo6cbeginE,(_ZN34_INTERNAL_5fdf9ee2_4_k_cu_bcd7b0076thrust24THRUST_300001_SM_1000_NS12placeholders2_6E - _ZN34_INTERNAL_5fdf9ee2_4_k_cu_bcd7b0074cuda3std6ranges3__45__cpo6cbeginE)
_ZN34_INTERNAL_5fdf9ee2_4_k_cu_bcd7b0074cuda3std6ranges3__45__cpo6cbeginE:
	.zero		1
	.type		_ZN34_INTERNAL_5fdf9ee2_4_k_cu_bcd7b0076thrust24THRUST_300001_SM_1000_NS12placeholders2_6E,@object
	.size		_ZN34_INTERNAL_5fdf9ee2_4_k_cu_bcd7b0076thrust24THRUST_300001_SM_1000_NS12placeholders2_6E,(_ZN34_INTERNAL_5fdf9ee2_4_k_cu_bcd7b0074cuda3std3__45__cpo7crbeginE - _ZN34_INTERNAL_5fdf9ee2_4_k_cu_bcd7b0076thrust24THRUST_300001_SM_1000_NS12placeholders2_6E)
_ZN34_INTERNAL_5fdf9ee2_4_k_cu_bcd7b0076thrust24THRUST_300001_SM_1000_NS12placeholders2_6E:
	.zero		1
	.type		_ZN34_INTERNAL_5fdf9ee2_4_k_cu_bcd7b0074cuda3std3__45__cpo7crbeginE,@object
	.size		_ZN34_INTERNAL_5fdf9ee2_4_k_cu_bcd7b0074cuda3std3__45__cpo7crbeginE,(_ZN34_INTERNAL_5fdf9ee2_4_k_cu_bcd7b0074cuda3std6ranges3__45__cpo4nextE - _ZN34_INTERNAL_5fdf9ee2_4_k_cu_bcd7b0074cuda3std3__45__cpo7crbeginE)
_ZN34_INTERNAL_5fdf9ee2_4_k_cu_bcd7b0074cuda3std3__45__cpo7crbeginE:
	.zero		1
	.type		_ZN34_INTERNAL_5fdf9ee2_4_k_cu_bcd7b0074cuda3std6ranges3__45__cpo4nextE,@object
	.size		_ZN34_INTERNAL_5fdf9ee2_4_k_cu_bcd7b0074cuda3std6ranges3__45__cpo4nextE,(_ZN34_INTERNAL_5fdf9ee2_4_k_cu_bcd7b0074cuda3std6ranges3__45__cpo4swapE - _ZN34_INTERNAL_5fdf9ee2_4_k_cu_bcd7b0074cuda3std6ranges3__45__cpo4nextE)
_ZN34_INTERNAL_5fdf9ee2_4_k_cu_bcd7b0074cuda3std6ranges3__45__cpo4nextE:
	.zero		1
	.type		_ZN34_INTERNAL_5fdf9ee2_4_k_cu_bcd7b0074cuda3std6ranges3__45__cpo4swapE,@object
	.size		_ZN34_INTERNAL_5fdf9ee2_4_k_cu_bcd7b0074cuda3std6ranges3__45__cpo4swapE,(_ZN34_INTERNAL_5fdf9ee2_4_k_cu_bcd7b0076thrust24THRUST_300001_SM_1000_NS8cuda_cub10par_nosyncE - _ZN34_INTERNAL_5fdf9ee2_4_k_cu_bcd7b0074cuda3std6ranges3__45__cpo4swapE)
_ZN34_INTERNAL_5fdf9ee2_4_k_cu_bcd7b0074cuda3std6ranges3__45__cpo4swapE:
	.zero		1
	.type		_ZN34_INTERNAL_5fdf9ee2_4_k_cu_bcd7b0076thrust24THRUST_300001_SM_1000_NS8cuda_cub10par_nosyncE,@object
	.size		_ZN34_INTERNAL_5fdf9ee2_4_k_cu_bcd7b0076thrust24THRUST_300001_SM_1000_NS8cuda_cub10par_nosyncE,(_ZN34_INTERNAL_5fdf9ee2_4_k_cu_bcd7b0076thrust24THRUST_300001_SM_1000_NS3seqE - _ZN34_INTERNAL_5fdf9ee2_4_k_cu_bcd7b0076thrust24THRUST_300001_SM_1000_NS8cuda_cub10par_nosyncE)
_ZN34_INTERNAL_5fdf9ee2_4_k_cu_bcd7b0076thrust24THRUST_300001_SM_1000_NS8cuda_cub10par_nosyncE:
	.zero		1
	.type		_ZN34_INTERNAL_5fdf9ee2_4_k_cu_bcd7b0076thrust24THRUST_300001_SM_1000_NS3seqE,@object
	.size		_ZN34_INTERNAL_5fdf9ee2_4_k_cu_bcd7b0076thrust24THRUST_300001_SM_1000_NS3seqE,(_ZN34_INTERNAL_5fdf9ee2_4_k_cu_bcd7b0074cuda3std3__420unreachable_sentinelE - _ZN34_INTERNAL_5fdf9ee2_4_k_cu_bcd7b0076thrust24THRUST_300001_SM_1000_NS3seqE)
_ZN34_INTERNAL_5fdf9ee2_4_k_cu_bcd7b0076thrust24THRUST_300001_SM_1000_NS3seqE:
	.zero		1
	.type		_ZN34_INTERNAL_5fdf9ee2_4_k_cu_bcd7b0074cuda3std3__420unreachable_sentinelE,@object
	.size		_ZN34_INTERNAL_5fdf9ee2_4_k_cu_bcd7b0074cuda3std3__420unreachable_sentinelE,(_ZN34_INTERNAL_5fdf9ee2_4_k_cu_bcd7b0074cuda3std6ranges3__45__cpo5ssizeE - _ZN34_INTERNAL_5fdf9ee2_4_k_cu_bcd7b0074cuda3std3__420unreachable_sentinelE)
_ZN34_INTERNAL_5fdf9ee2_4_k_cu_bcd7b0074cuda3std3__420unreachable_sentinelE:
	.zero		1
	.type		_ZN34_INTERNAL_5fdf9ee2_4_k_cu_bcd7b0074cuda3std6ranges3__45__cpo5ssizeE,@object
	.size		_ZN34_INTERNAL_5fdf9ee2_4_k_cu_bcd7b0074cuda3std6ranges3__45__cpo5ssizeE,(_ZN34_INTERNAL_5fdf9ee2_4_k_cu_bcd7b0076thrust24THRUST_300001_SM_1000_NS12placeholders2_3E - _ZN34_INTERNAL_5fdf9ee2_4_k_cu_bcd7b0074cuda3std6ranges3__45__cpo5ssizeE)
_ZN34_INTERNAL_5fdf9ee2_4_k_cu_bcd7b0074cuda3std6ranges3__45__cpo5ssizeE:
	.zero		1
	.type		_ZN34_INTERNAL_5fdf9ee2_4_k_cu_bcd7b0076thrust24THRUST_300001_SM_1000_NS12placeholders2_3E,@object
	.size		_ZN34_INTERNAL_5fdf9ee2_4_k_cu_bcd7b0076thrust24THRUST_300001_SM_1000_NS12placeholders2_3E,(_ZN34_INTERNAL_5fdf9ee2_4_k_cu_bcd7b0074cuda3std3__45__cpo4cendE - _ZN34_INTERNAL_5fdf9ee2_4_k_cu_bcd7b0076thrust24THRUST_300001_SM_1000_NS12placeholders2_3E)
_ZN34_INTERNAL_5fdf9ee2_4_k_cu_bcd7b0076thrust24THRUST_300001_SM_1000_NS12placeholders2_3E:
	.zero		1
	.type		_ZN34_INTERNAL_5fdf9ee2_4_k_cu_bcd7b0074cuda3std3__45__cpo4cendE,@object
	.size		_ZN34_INTERNAL_5fdf9ee2_4_k_cu_bcd7b0074cuda3std3__45__cpo4cendE,(_ZN34_INTERNAL_5fdf9ee2_4_k_cu_bcd7b0074cuda3std6ranges3__45__cpo4cendE - _ZN34_INTERNAL_5fdf9ee2_4_k_cu_bcd7b0074cuda3std3__45__cpo4cendE)
_ZN34_INTERNAL_5fdf9ee2_4_k_cu_bcd7b0074cuda3std3__45__cpo4cendE:
	.zero		1
	.type		_ZN34_INTERNAL_5fdf9ee2_4_k_cu_bcd7b0074cuda3std6ranges3__45__cpo4cendE,@object
	.size		_ZN34_INTERNAL_5fdf9ee2_4_k_cu_bcd7b0074cuda3std6ranges3__45__cpo4cendE,(_ZN34_INTERNAL_5fdf9ee2_4_k_cu_bcd7b0076thrust24THRUST_300001_SM_1000_NS12placeholders2_7E - _ZN34_INTERNAL_5fdf9ee2_4_k_cu_bcd7b0074cuda3std6ranges3__45__cpo4cendE)
_ZN34_INTERNAL_5fdf9ee2_4_k_cu_bcd7b0074cuda3std6ranges3__45__cpo4cendE:
	.zero		1
	.type		_ZN34_INTERNAL_5fdf9ee2_4_k_cu_bcd7b0076thrust24THRUST_300001_SM_1000_NS12placeholders2_7E,@object
	.size		_ZN34_INTERNAL_5fdf9ee2_4_k_cu_bcd7b0076thrust24THRUST_300001_SM_1000_NS12placeholders2_7E,(_ZN34_INTERNAL_5fdf9ee2_4_k_cu_bcd7b0074cuda3std3__45__cpo5crendE - _ZN34_INTERNAL_5fdf9ee2_4_k_cu_bcd7b0076thrust24THRUST_300001_SM_1000_NS12placeholders2_7E)
_ZN34_INTERNAL_5fdf9ee2_4_k_cu_bcd7b0076thrust24THRUST_300001_SM_1000_NS12placeholders2_7E:
	.zero		1
	.type		_ZN34_INTERNAL_5fdf9ee2_4_k_cu_bcd7b0074cuda3std3__45__cpo5crendE,@object
	.size		_ZN34_INTERNAL_5fdf9ee2_4_k_cu_bcd7b0074cuda3std3__45__cpo5crendE,(_ZN34_INTERNAL_5fdf9ee2_4_k_cu_bcd7b0074cuda3std6ranges3__45__cpo4prevE - _ZN34_INTERNAL_5fdf9ee2_4_k_cu_bcd7b0074cuda3std3__45__cpo5crendE)
_ZN34_INTERNAL_5fdf9ee2_4_k_cu_bcd7b0074cuda3std3__45__cpo5crendE:
	.zero		1
	.type		_ZN34_INTERNAL_5fdf9ee2_4_k_cu_bcd7b0074cuda3std6ranges3__45__cpo4prevE,@object
	.size		_ZN34_INTERNAL_5fdf9ee2_4_k_cu_bcd7b0074cuda3std6ranges3__45__cpo4prevE,(_ZN34_INTERNAL_5fdf9ee2_4_k_cu_bcd7b0074cuda3std6ranges3__45__cpo9iter_moveE - _ZN34_INTERNAL_5fdf9ee2_4_k_cu_bcd7b0074cuda3std6ranges3__45__cpo4prevE)
_ZN34_INTERNAL_5fdf9ee2_4_k_cu_bcd7b0074cuda3std6ranges3__45__cpo4prevE:
	.zero		1
	.type		_ZN34_INTERNAL_5fdf9ee2_4_k_cu_bcd7b0074cuda3std6ranges3__45__cpo9iter_moveE,@object
	.size		_ZN34_INTERNAL_5fdf9ee2_4_k_cu_bcd7b0074cuda3std6ranges3__45__cpo9iter_moveE,(_ZN34_INTERNAL_5fdf9ee2_4_k_cu_bcd7b0076thrust24THRUST_300001_SM_1000_NS6system6detail10sequential3seqE - _ZN34_INTERNAL_5fdf9ee2_4_k_cu_bcd7b0074cuda3std6ranges3__45__cpo9iter_moveE)
_ZN34_INTERNAL_5fdf9ee2_4_k_cu_bcd7b0074cuda3std6ranges3__45__cpo9iter_moveE:
	.zero		1
	.type		_ZN34_INTERNAL_5fdf9ee2_4_k_cu_bcd7b0076thrust24THRUST_300001_SM_1000_NS6system6detail10sequential3seqE,@object
	.size		_ZN34_INTERNAL_5fdf9ee2_4_k_cu_bcd7b0076thrust24THRUST_300001_SM_1000_NS6system6detail10sequential3seqE,(_ZN34_INTERNAL_5fdf9ee2_4_k_cu_bcd7b0076thrust24THRUST_300001_SM_1000_NS12placeholders2_9E - _ZN34_INTERNAL_5fdf9ee2_4_k_cu_bcd7b0076thrust24THRUST_300001_SM_1000_NS6system6detail10sequential3seqE)
_ZN34_INTERNAL_5fdf9ee2_4_k_cu_bcd7b0076thrust24THRUST_300001_SM_1000_NS6system6detail10sequential3seqE:
	.zero		1
	.type		_ZN34_INTERNAL_5fdf9ee2_4_k_cu_bcd7b0076thrust24THRUST_300001_SM_1000_NS12placeholders2_9E,@object
	.size		_ZN34_INTERNAL_5fdf9ee2_4_k_cu_bcd7b0076thrust24THRUST_300001_SM_1000_NS12placeholders2_9E,(_ZN34_INTERNAL_5fdf9ee2_4_k_cu_bcd7b0074cuda3std3__419piecewise_constructE - _ZN34_INTERNAL_5fdf9ee2_4_k_cu_bcd7b0076thrust24THRUST_300001_SM_1000_NS12placeholders2_9E)
_ZN34_INTERNAL_5fdf9ee2_4_k_cu_bcd7b0076thrust24THRUST_300001_SM_1000_NS12placeholders2_9E:
	.zero		1
	.type		_ZN34_INTERNAL_5fdf9ee2_4_k_cu_bcd7b0074cuda3std3__419piecewise_constructE,@object
	.size		_ZN34_INTERNAL_5fdf9ee2_4_k_cu_bcd7b0074cuda3std3__419piecewise_constructE,(_ZN34_INTERNAL_5fdf9ee2_4_k_cu_bcd7b0074cuda3std6ranges3__45__cpo5cdataE - _ZN34_INTERNAL_5fdf9ee2_4_k_cu_bcd7b0074cuda3std3__419piecewise_constructE)
_ZN34_INTERNAL_5fdf9ee2_4_k_cu_bcd7b0074cuda3std3__419piecewise_constructE:
	.zero		1
	.type		_ZN34_INTERNAL_5fdf9ee2_4_k_cu_bcd7b0074cuda3std6ranges3__45__cpo5cdataE,@object
	.size		_ZN34_INTERNAL_5fdf9ee2_4_k_cu_bcd7b0074cuda3std6ranges3__45__cpo5cdataE,(_ZN34_INTERNAL_5fdf9ee2_4_k_cu_bcd7b0076thrust24THRUST_300001_SM_1000_NS12placeholders2_1E - _ZN34_INTERNAL_5fdf9ee2_4_k_cu_bcd7b0074cuda3std6ranges3__45__cpo5cdataE)
_ZN34_INTERNAL_5fdf9ee2_4_k_cu_bcd7b0074cuda3std6ranges3__45__cpo5cdataE:
	.zero		1
	.type		_ZN34_INTERNAL_5fdf9ee2_4_k_cu_bcd7b0076thrust24THRUST_300001_SM_1000_NS12placeholders2_1E,@object
	.size		_ZN34_INTERNAL_5fdf9ee2_4_k_cu_bcd7b0076thrust24THRUST_300001_SM_1000_NS12placeholders2_1E,(_ZN34_INTERNAL_5fdf9ee2_4_k_cu_bcd7b0074cuda3std3__45__cpo3endE - _ZN34_INTERNAL_5fdf9ee2_4_k_cu_bcd7b0076thrust24THRUST_300001_SM_1000_NS12placeholders2_1E)
_ZN34_INTERNAL_5fdf9ee2_4_k_cu_bcd7b0076thrust24THRUST_300001_SM_1000_NS12placeholders2_1E:
	.zero		1
	.type		_ZN34_INTERNAL_5fdf9ee2_4_k_cu_bcd7b0074cuda3std3__45__cpo3endE,@object
	.size		_ZN34_INTERNAL_5fdf9ee2_4_k_cu_bcd7b0074cuda3std3__45__cpo3endE,(_ZN34_INTERNAL_5fdf9ee2_4_k_cu_bcd7b0074cuda3std6ranges3__45__cpo3endE - _ZN34_INTERNAL_5fdf9ee2_4_k_cu_bcd7b0074cuda3std3__45__cpo3endE)
_ZN34_INTERNAL_5fdf9ee2_4_k_cu_bcd7b0074cuda3std3__45__cpo3endE:
	.zero		1
	.type		_ZN34_INTERNAL_5fdf9ee2_4_k_cu_bcd7b0074cuda3std6ranges3__45__cpo3endE,@object
	.size		_ZN34_INTERNAL_5fdf9ee2_4_k_cu_bcd7b0074cuda3std6ranges3__45__cpo3endE,(_ZN34_INTERNAL_5fdf9ee2_4_k_cu_bcd7b0076thrust24THRUST_300001_SM_1000_NS12placeholders2_5E - _ZN34_INTERNAL_5fdf9ee2_4_k_cu_bcd7b0074cuda3std6ranges3__45__cpo3endE)
_ZN34_INTERNAL_5fdf9ee2_4_k_cu_bcd7b0074cuda3std6ranges3__45__cpo3endE:
	.zero		1
	.type		_ZN34_INTERNAL_5fdf9ee2_4_k_cu_bcd7b0076thrust24THRUST_300001_SM_1000_NS12placeholders2_5E,@object
	.size		_ZN34_INTERNAL_5fdf9ee2_4_k_cu_bcd7b0076thrust24THRUST_300001_SM_1000_NS12placeholders2_5E,(_ZN34_INTERNAL_5fdf9ee2_4_k_cu_bcd7b0074cuda3std3__45__cpo4rendE - _ZN34_INTERNAL_5fdf9ee2_4_k_cu_bcd7b0076thrust24THRUST_300001_SM_1000_NS12placeholders2_5E)
_ZN34_INTERNAL_5fdf9ee2_4_k_cu_bcd7b0076thrust24THRUST_300001_SM_1000_NS12placeholders2_5E:
	.zero		1
	.type		_ZN34_INTERNAL_5fdf9ee2_4_k_cu_bcd7b0074cuda3std3__45__cpo4rendE,@object
	.size		_ZN34_INTERNAL_5fdf9ee2_4_k_cu_bcd7b0074cuda3std3__45__cpo4rendE,(_ZN34_INTERNAL_5fdf9ee2_4_k_cu_bcd7b0074cuda3std6ranges3__45__cpo9iter_swapE - _ZN34_INTERNAL_5fdf9ee2_4_k_cu_bcd7b0074cuda3std3__45__cpo4rendE)
_ZN34_INTERNAL_5fdf9ee2_4_k_cu_bcd7b0074cuda3std3__45__cpo4rendE:
	.zero		1
	.type		_ZN34_INTERNAL_5fdf9ee2_4_k_cu_bcd7b0074cuda3std6ranges3__45__cpo9iter_swapE,@object
	.size		_ZN34_INTERNAL_5fdf9ee2_4_k_cu_bcd7b0074cuda3std6ranges3__45__cpo9iter_swapE,(_ZN34_INTERNAL_5fdf9ee2_4_k_cu_bcd7b0074cuda3std3__48unexpectE - _ZN34_INTERNAL_5fdf9ee2_4_k_cu_bcd7b0074cuda3std6ranges3__45__cpo9iter_swapE)
_ZN34_INTERNAL_5fdf9ee2_4_k_cu_bcd7b0074cuda3std6ranges3__45__cpo9iter_swapE:
	.zero		1
	.type		_ZN34_INTERNAL_5fdf9ee2_4_k_cu_bcd7b0074cuda3std3__48unexpectE,@object
	.size		_ZN34_INTERNAL_5fdf9ee2_4_k_cu_bcd7b0074cuda3std3__48unexpectE,(_ZN34_INTERNAL_5fdf9ee2_4_k_cu_bcd7b0076thrust24THRUST_300001_SM_1000_NS8cuda_cub3parE - _ZN34_INTERNAL_5fdf9ee2_4_k_cu_bcd7b0074cuda3std3__48unexpectE)
_ZN34_INTERNAL_5fdf9ee2_4_k_cu_bcd7b0074cuda3std3__48unexpectE:
	.zero		1
	.type		_ZN34_INTERNAL_5fdf9ee2_4_k_cu_bcd7b0076thrust24THRUST_300001_SM_1000_NS8cuda_cub3parE,@object
	.size		_ZN34_INTERNAL_5fdf9ee2_4_k_cu_bcd7b0076thrust24THRUST_300001_SM_1000_NS8cuda_cub3parE,(.L_29 - _ZN34_INTERNAL_5fdf9ee2_4_k_cu_bcd7b0076thrust24THRUST_300001_SM_1000_NS8cuda_cub3parE)
_ZN34_INTERNAL_5fdf9ee2_4_k_cu_bcd7b0076thrust24THRUST_300001_SM_1000_NS8cuda_cub3parE:
	.zero		1
.L_29:


//--------------------- .nv.constant0._ZN3cub18CUB_300001_SM_10006detail9transform16transform_kernelINS2_10policy_hubILb1EN4cuda3std3__45tupleIJN6thrust24THRUST_300001_SM_1000_NS12zip_iteratorINS8_IJNSA_6detail15normal_iteratorINSA_10device_ptrIdEEEESG_SG_EEEEEEEEE10policy1000El14Upwind_functorSI_JSI_EEEvT0_iT1_T2_DpNS2_10kernel_argIT3_EE --------------------------
	.section	.nv.constant0._ZN3cub18CUB_300001_SM_10006detail9transform16transform_kernelINS2_10policy_hubILb1EN4cuda3std3__45tupleIJN6thrust24THRUST_300001_SM_1000_NS12zip_iteratorINS8_IJNSA_6detail15normal_iteratorINSA_10device_ptrIdEEEESG_SG_EEEEEEEEE10policy1000El14Upwind_functorSI_JSI_EEEvT0_iT1_T2_DpNS2_10kernel_argIT3_EE,"a",@progbits
	.sectionflags	@""
	.align	4
.nv.constant0._ZN3cub18CUB_300001_SM_10006detail9transform16transform_kernelINS2_10policy_hubILb1EN4cuda3std3__45tupleIJN6thrust24THRUST_300001_SM_1000_NS12zip_iteratorINS8_IJNSA_6detail15normal_iteratorINSA_10device_ptrIdEEEESG_SG_EEEEEEEEE10policy1000El14Upwind_functorSI_JSI_EEEvT0_iT1_T2_DpNS2_10kernel_argIT3_EE:
	.zero		976


//--------------------- .nv.constant0._ZN3cub18CUB_300001_SM_10006detail9transform16transform_kernelINS2_10policy_hubILb1EN4cuda3std3__45tupleIJN6thrust24THRUST_300001_SM_1000_NS12zip_iteratorINS8_IJNSA_6detail15normal_iteratorINSA_10device_ptrIdEEEESG_SG_EEEEEEEEE10policy1000Ei14Upwind_functorSI_JSI_EEEvT0_iT1_T2_DpNS2_10kernel_argIT3_EE --------------------------
	.section	.nv.constant0._ZN3cub18CUB_300001_SM_10006detail9transform16transform_kernelINS2_10policy_hubILb1EN4cuda3std3__45tupleIJN6thrust24THRUST_300001_SM_1000_NS12zip_iteratorINS8_IJNSA_6detail15normal_iteratorINSA_10device_ptrIdEEEESG_SG_EEEEEEEEE10policy1000Ei14Upwind_functorSI_JSI_EEEvT0_iT1_T2_DpNS2_10kernel_argIT3_EE,"a",@progbits
	.sectionflags	@""
	.align	4
.nv.constant0._ZN3cub18CUB_300001_SM_10006detail9transform16transform_kernelINS2_10policy_hubILb1EN4cuda3std3__45tupleIJN6thrust24THRUST_300001_SM_1000_NS12zip_iteratorINS8_IJNSA_6detail15normal_iteratorINSA_10device_ptrIdEEEESG_SG_EEEEEEEEE10policy1000Ei14Upwind_functorSI_JSI_EEEvT0_iT1_T2_DpNS2_10kernel_argIT3_EE:
	.zero		968


//--------------------- .nv.constant0._ZN3cub18CUB_300001_SM_10006detail9transform16transform_kernelINS2_10policy_hubILb1EN4cuda3std3__45tupleIJN6thrust24THRUST_300001_SM_1000_NS6detail15normal_iteratorINSA_10device_ptrIdEEEESF_EEEE10policy1000El17Init_distributionSF_JPdSK_EEEvT0_iT1_T2_DpNS2_10kernel_argIT3_EE --------------------------
	.section	.nv.constant0._ZN3cub18CUB_300001_SM_10006detail9transform16transform_kernelINS2_10policy_hubILb1EN4cuda3std3__45tupleIJN6thrust24THRUST_300001_SM_1000_NS6detail15normal_iteratorINSA_10device_ptrIdEEEESF_EEEE10policy1000El17Init_distributionSF_JPdSK_EEEvT0_iT1_T2_DpNS2_10kernel_argIT3_EE,"a",@progbits
	.sectionflags	@""
	.align	4
.nv.constant0._ZN3cub18CUB_300001_SM_10006detail9transform16transform_kernelINS2_10policy_hubILb1EN4cuda3std3__45tupleIJN6thrust24THRUST_300001_SM_1000_NS6detail15normal_iteratorINSA_10device_ptrIdEEEESF_EEEE10policy1000El17Init_distributionSF_JPdSK_EEEvT0_iT1_T2_DpNS2_10kernel_argIT3_EE:
	.zero		968


//--------------------- .nv.constant0._ZN3cub18CUB_300001_SM_10006detail9transform16transform_kernelINS2_10policy_hubILb1EN4cuda3std3__45tupleIJN6thrust24THRUST_300001_SM_1000_NS6detail15normal_iteratorINSA_10device_ptrIdEEEESF_EEEE10policy1000Ei17Init_distributionSF_JPdSK_EEEvT0_iT1_T2_DpNS2_10kernel_argIT3_EE --------------------------
	.section	.nv.constant0._ZN3cub18CUB_300001_SM_10006detail9transform16transform_kernelINS2_10policy_hubILb1EN4cuda3std3__45tupleIJN6thrust24THRUST_300001_SM_1000_NS6detail15normal_iteratorINSA_10device_ptrIdEEEESF_EEEE10policy1000Ei17Init_distributionSF_JPdSK_EEEvT0_iT1_T2_DpNS2_10kernel_argIT3_EE,"a",@progbits
	.sectionflags	@""
	.align	4
.nv.constant0._ZN3cub18CUB_300001_SM_10006detail9transform16transform_kernelINS2_10policy_hubILb1EN4cuda3std3__45tupleIJN6thrust24THRUST_300001_SM_1000_NS6detail15normal_iteratorINSA_10device_ptrIdEEEESF_EEEE10policy1000Ei17Init_distributionSF_JPdSK_EEEvT0_iT1_T2_DpNS2_10kernel_argIT3_EE:
	.zero		960


//--------------------- .nv.constant0._ZN3cub18CUB_300001_SM_10006detail9transform16transform_kernelINS2_10policy_hubILb1EN4cuda3std3__45tupleIJN6thrust24THRUST_300001_SM_1000_NS6detail15normal_iteratorINSA_10device_ptrIdEEEEEEEE10policy1000El13Speed_functorSF_JPdEEEvT0_iT1_T2_DpNS2_10kernel_argIT3_EE --------------------------
	.section	.nv.constant0._ZN3cub18CUB_300001_SM_10006detail9transform16transform_kernelINS2_10policy_hubILb1EN4cuda3std3__45tupleIJN6thrust24THRUST_300001_SM_1000_NS6detail15normal_iteratorINSA_10device_ptrIdEEEEEEEE10policy1000El13Speed_functorSF_JPdEEEvT0_iT1_T2_DpNS2_10kernel_argIT3_EE,"a",@progbits
	.sectionflags	@""
	.align	4
.nv.constant0._ZN3cub18CUB_300001_SM_10006detail9transform16transform_kernelINS2_10policy_hubILb1EN4cuda3std3__45tupleIJN6thrust24THRUST_300001_SM_1000_NS6detail15normal_iteratorINSA_10device_ptrIdEEEEEEEE10policy1000El13Speed_functorSF_JPdEEEvT0_iT1_T2_DpNS2_10kernel_argIT3_EE:
	.zero		936


//--------------------- .nv.constant0._ZN3cub18CUB_300001_SM_10006detail9transform16transform_kernelINS2_10policy_hubILb1EN4cuda3std3__45tupleIJN6thrust24THRUST_300001_SM_1000_NS6detail15normal_iteratorINSA_10device_ptrIdEEEEEEEE10policy1000Ei13Speed_functorSF_JPdEEEvT0_iT1_T2_DpNS2_10kernel_argIT3_EE --------------------------
	.section	.nv.constant0._ZN3cub18CUB_300001_SM_10006detail9transform16transform_kernelINS2_10policy_hubILb1EN4cuda3std3__45tupleIJN6thrust24THRUST_300001_SM_1000_NS6detail15normal_iteratorINSA_10device_ptrIdEEEEEEEE10policy1000Ei13Speed_functorSF_JPdEEEvT0_iT1_T2_DpNS2_10kernel_argIT3_EE,"a",@progbits
	.sectionflags	@""
	.align	4
.nv.constant0._ZN3cub18CUB_300001_SM_10006detail9transform16transform_kernelINS2_10policy_hubILb1EN4cuda3std3__45tupleIJN6thrust24THRUST_300001_SM_1000_NS6detail15normal_iteratorINSA_10device_ptrIdEEEEEEEE10policy1000Ei13Speed_functorSF_JPdEEEvT0_iT1_T2_DpNS2_10kernel_argIT3_EE:
	.zero		936


//--------------------- .nv.constant0._ZN3cub18CUB_300001_SM_10006detail9transform16transform_kernelINS2_10policy_hubILb1EN4cuda3std3__45tupleIJN6thrust24THRUST_300001_SM_1000_NS6detail15normal_iteratorINSA_10device_ptrIdEEEEEEEE10policy1000El10Norm_distrSF_JPdEEEvT0_iT1_T2_DpNS2_10kernel_argIT3_EE --------------------------
	.section	.nv.constant0._ZN3cub18CUB_300001_SM_10006detail9transform16transform_kernelINS2_10policy_hubILb1EN4cuda3std3__45tupleIJN6thrust24THRUST_300001_SM_1000_NS6detail15normal_iteratorINSA_10device_ptrIdEEEEEEEE10policy1000El10Norm_distrSF_JPdEEEvT0_iT1_T2_DpNS2_10kernel_argIT3_EE,"a",@progbits
	.sectionflags	@""
	.align	4
.nv.constant0._ZN3cub18CUB_300001_SM_10006detail9transform16transform_kernelINS2_10policy_hubILb1EN4cuda3std3__45tupleIJN6thrust24THRUST_300001_SM_1000_NS6detail15normal_iteratorINSA_10device_ptrIdEEEEEEEE10policy1000El10Norm_distrSF_JPdEEEvT0_iT1_T2_DpNS2_10kernel_argIT3_EE:
	.zero		960


//--------------------- .nv.constant0._ZN3cub18CUB_300001_SM_10006detail9transform16transform_kernelINS2_10policy_hubILb1EN4cuda3std3__45tupleIJN6thrust24THRUST_300001_SM_1000_NS6detail15normal_iteratorINSA_10device_ptrIdEEEEEEEE10policy1000Ei10Norm_distrSF_JPdEEEvT0_iT1_T2_DpNS2_10kernel_argIT3_EE --------------------------
	.section	.nv.constant0._ZN3cub18CUB_300001_SM_10006detail9transform16transform_kernelINS2_10policy_hubILb1EN4cuda3std3__45tupleIJN6thrust24THRUST_300001_SM_1000_NS6detail15normal_iteratorINSA_10device_ptrIdEEEEEEEE10policy1000Ei10Norm_distrSF_JPdEEEvT0_iT1_T2_DpNS2_10kernel_argIT3_EE,"a",@progbits
	.sectionflags	@""
	.align	4
.nv.constant0._ZN3cub18CUB_300001_SM_10006detail9transform16transform_kernelINS2_10policy_hubILb1EN4cuda3std3__45tupleIJN6thrust24THRUST_300001_SM_1000_NS6detail15normal_iteratorINSA_10device_ptrIdEEEEEEEE10policy1000Ei10Norm_distrSF_JPdEEEvT0_iT1_T2_DpNS2_10kernel_argIT3_EE:
	.zero		952


//--------------------- .nv.constant0._ZN3cub18CUB_300001_SM_10006detail8for_each13static_kernelINS2_12policy_hub_t12policy_500_tElN6thrust24THRUST_300001_SM_1000_NS8cuda_cub10__tabulate7functorINS7_6detail15normal_iteratorINS7_10device_ptrIdEEEENS7_6system6detail7generic6detail22compute_sequence_valueIdvEElEEEEvT0_T1_ --------------------------
	.section	.nv.constant0._ZN3cub18CUB_300001_SM_10006detail8for_each13static_kernelINS2_12policy_hub_t12policy_500_tElN6thrust24THRUST_300001_SM_1000_NS8cuda_cub10__tabulate7functorINS7_6detail15normal_iteratorINS7_10device_ptrIdEEEENS7_6system6detail7generic6detail22compute_sequence_valueIdvEElEEEEvT0_T1_,"a",@progbits
	.sectionflags	@""
	.align	4
.nv.constant0._ZN3cub18CUB_300001_SM_10006detail8for_each13static_kernelINS2_12policy_hub_t12policy_500_tElN6thrust24THRUST_300001_SM_1000_NS8cuda_cub10__tabulate7functorINS7_6detail15normal_iteratorINS7_10device_ptrIdEEEENS7_6system6detail7generic6detail22compute_sequence_valueIdvEElEEEEvT0_T1_:
	.zero		928


//--------------------- .nv.constant0._ZN3cub18CUB_300001_SM_10006detail8for_each13static_kernelINS2_12policy_hub_t12policy_500_tEmN6thrust24THRUST_300001_SM_1000_NS8cuda_cub20__uninitialized_fill7functorINS7_10device_ptrIdEEdEEEEvT0_T1_ --------------------------
	.section	.nv.constant0._ZN3cub18CUB_300001_SM_10006detail8for_each13static_kernelINS2_12policy_hub_t12policy_500_tEmN6thrust24THRUST_300001_SM_1000_NS8cuda_cub20__uninitialized_fill7functorINS7_10device_ptrIdEEdEEEEvT0_T1_,"a",@progbits
	.sectionflags	@""
	.align	4
.nv.constant0._ZN3cub18CUB_300001_SM_10006detail8for_each13static_kernelINS2_12policy_hub_t12policy_500_tEmN6thrust24THRUST_300001_SM_1000_NS8cuda_cub20__uninitialized_fill7functorINS7_10device_ptrIdEEdEEEEvT0_T1_:
	.zero		920


//--------------------- .nv.constant0._ZN3cub18CUB_300001_SM_10006detail11EmptyKernelIvEEvv --------------------------
	.section	.nv.constant0._ZN3cub18CUB_300001_SM_10006detail11EmptyKernelIvEEvv,"a",@progbits
	.sectionflags	@""
	.align	4
.nv.constant0._ZN3cub18CUB_300001_SM_10006detail11EmptyKernelIvEEvv:
	.zero		896


//--------------------- SYMBOLS --------------------------

	.type		.nv.reservedSmem.offset0,@object
	.size		.nv.reservedSmem.offset0,0x4
